	.target	sm_100a

	.elftype	@"ET_EXEC"


//--------------------- .note.nv.tkinfo           --------------------------
	.section	.note.nv.tkinfo,"",@"SHT_NOTE"
	.sectionflags	@"SHF_NOTE_NV_TKINFO"
	.tkinfo
        /*0018*/ 	.word	0x00000002
        /*0030*/ 	.string	""
        /*0030*/ 	.string	"ptxas"
        /*0030*/ 	.string	"Cuda compilation tools, release 13.0, V13.0.88"
        /*0030*/ 	.string	"Build cuda_13.0.r13.0/compiler.36424714_0"
        /*0030*/ 	.string	"-arch sm_100a -m 64 "



//--------------------- .note.nv.cuinfo           --------------------------
	.section	.note.nv.cuinfo,"",@"SHT_NOTE"
	.sectionflags	@"SHF_NOTE_NV_CUINFO"
        /*0018*/ 	.short	0x0002
        /*001a*/ 	.short	0x0064
        /*001c*/ 	.short	0x0082
	.zero		2


//--------------------- .nv.info                  --------------------------
	.section	.nv.info,"",@"SHT_CUDA_INFO"
	.align	4


	//----- nvinfo : EIATTR_REGCOUNT
	.align		4
        /*0000*/ 	.byte	0x04, 0x2f
        /*0002*/ 	.short	(.L_29 - .L_28)
	.align		4
.L_28:
        /*0004*/ 	.word	index@(_ZN2at6native31matrix_to_m16n8k16_Bint4_layoutILi2EEEvNS_27GenericPackedTensorAccessorIhLm2ENS_17RestrictPtrTraitsEiEENS2_IiLm4ES3_iEE)
        /*0008*/ 	.word	0x00000010


	//----- nvinfo : EIATTR_FRAME_SIZE
	.align		4
.L_29:
        /*000c*/ 	.byte	0x04, 0x11
        /*000e*/ 	.short	(.L_31 - .L_30)
	.align		4
.L_30:
        /*0010*/ 	.word	index@(_ZN2at6native31matrix_to_m16n8k16_Bint4_layoutILi2EEEvNS_27GenericPackedTensorAccessorIhLm2ENS_17RestrictPtrTraitsEiEENS2_IiLm4ES3_iEE)
        /*0014*/ 	.word	0x00000000


	//----- nvinfo : EIATTR_REGCOUNT
	.align		4
.L_31:
        /*0018*/ 	.byte	0x04, 0x2f
        /*001a*/ 	.short	(.L_33 - .L_32)
	.align		4
.L_32:
        /*001c*/ 	.word	index@(_ZN2at6native31matrix_to_m16n8k16_Bint4_layoutILi4EEEvNS_27GenericPackedTensorAccessorIhLm2ENS_17RestrictPtrTraitsEiEENS2_IiLm4ES3_iEE)
        /*0020*/ 	.word	0x00000015


	//----- nvinfo : EIATTR_FRAME_SIZE
	.align		4
.L_33:
        /*0024*/ 	.byte	0x04, 0x11
        /*0026*/ 	.short	(.L_35 - .L_34)
	.align		4
.L_34:
        /*0028*/ 	.word	index@(_ZN2at6native31matrix_to_m16n8k16_Bint4_layoutILi4EEEvNS_27GenericPackedTensorAccessorIhLm2ENS_17RestrictPtrTraitsEiEENS2_IiLm4ES3_iEE)
        /*002c*/ 	.word	0x00000000


	//----- nvinfo : EIATTR_REGCOUNT
	.align		4
.L_35:
        /*0030*/ 	.byte	0x04, 0x2f
        /*0032*/ 	.short	(.L_37 - .L_36)
	.align		4
.L_36:
        /*0034*/ 	.word	index@(_ZN2at6native31matrix_to_m16n8k16_Bint4_layoutILi8EEEvNS_27GenericPackedTensorAccessorIhLm2ENS_17RestrictPtrTraitsEiEENS2_IiLm4ES3_iEE)
        /*0038*/ 	.word	0x00000015


	//----- nvinfo : EIATTR_FRAME_SIZE
	.align		4
.L_37:
        /*003c*/ 	.byte	0x04, 0x11
        /*003e*/ 	.short	(.L_39 - .L_38)
	.align		4
.L_38:
        /*0040*/ 	.word	index@(_ZN2at6native31matrix_to_m16n8k16_Bint4_layoutILi8EEEvNS_27GenericPackedTensorAccessorIhLm2ENS_17RestrictPtrTraitsEiEENS2_IiLm4ES3_iEE)
        /*0044*/ 	.word	0x00000000


	//----- nvinfo : EIATTR_REGCOUNT
	.align		4
.L_39:
        /*0048*/ 	.byte	0x04, 0x2f
        /*004a*/ 	.short	(.L_41 - .L_40)
	.align		4
.L_40:
        /*004c*/ 	.word	index@(_ZN2at6native30tinygemm_m16n8k16_chunk_kernelINS0_10ALayout_RMILNS0_14KReductionTypeE0EEENS0_15BLayout_TC_int4ILi2ELi32EEES4_Li8ELi8EEEvPKvS8_S8_Pviiiiii)
        /*0050*/ 	.word	0x00000040


	//----- nvinfo : EIATTR_FRAME_SIZE
	.align		4
.L_41:
        /*0054*/ 	.byte	0x04, 0x11
        /*0056*/ 	.short	(.L_43 - .L_42)
	.align		4
.L_42:
        /*0058*/ 	.word	index@(_ZN2at6native30tinygemm_m16n8k16_chunk_kernelINS0_10ALayout_RMILNS0_14KReductionTypeE0EEENS0_15BLayout_TC_int4ILi2ELi32EEES4_Li8ELi8EEEvPKvS8_S8_Pviiiiii)
        /*005c*/ 	.word	0x00000000


	//----- nvinfo : EIATTR_REGCOUNT
	.align		4
.L_43:
        /*0060*/ 	.byte	0x04, 0x2f
        /*0062*/ 	.short	(.L_45 - .L_44)
	.align		4
.L_44:
        /*0064*/ 	.word	index@(_ZN2at6native30tinygemm_m16n8k16_chunk_kernelINS0_10ALayout_RMILNS0_14KReductionTypeE0EEENS0_15BLayout_TC_int4ILi4ELi32EEES4_Li8ELi8EEEvPKvS8_S8_Pviiiiii)
        /*0068*/ 	.word	0x00000047


	//----- nvinfo : EIATTR_FRAME_SIZE
	.align		4
.L_45:
        /*006c*/ 	.byte	0x04, 0x11
        /*006e*/ 	.short	(.L_47 - .L_46)
	.align		4
.L_46:
        /*0070*/ 	.word	index@(_ZN2at6native30tinygemm_m16n8k16_chunk_kernelINS0_10ALayout_RMILNS0_14KReductionTypeE0EEENS0_15BLayout_TC_int4ILi4ELi32EEES4_Li8ELi8EEEvPKvS8_S8_Pviiiiii)
        /*0074*/ 	.word	0x00000000


	//----- nvinfo : EIATTR_REGCOUNT
	.align		4
.L_47:
        /*0078*/ 	.byte	0x04, 0x2f
        /*007a*/ 	.short	(.L_49 - .L_48)
	.align		4
.L_48:
        /*007c*/ 	.word	index@(_ZN2at6native30tinygemm_m16n8k16_chunk_kernelINS0_10ALayout_RMILNS0_14KReductionTypeE0EEENS0_15BLayout_TC_int4ILi8ELi32EEES4_Li8ELi8EEEvPKvS8_S8_Pviiiiii)
        /*0080*/ 	.word	0x00000040


	//----- nvinfo : EIATTR_FRAME_SIZE
	.align		4
.L_49:
        /*0084*/ 	.byte	0x04, 0x11
        /*0086*/ 	.short	(.L_51 - .L_50)
	.align		4
.L_50:
        /*0088*/ 	.word	index@(_ZN2at6native30tinygemm_m16n8k16_chunk_kernelINS0_10ALayout_RMILNS0_14KReductionTypeE0EEENS0_15BLayout_TC_int4ILi8ELi32EEES4_Li8ELi8EEEvPKvS8_S8_Pviiiiii)
        /*008c*/ 	.word	0x00000000


	//----- nvinfo : EIATTR_REGCOUNT
	.align		4
.L_51:
        /*0090*/ 	.byte	0x04, 0x2f
        /*0092*/ 	.short	(.L_53 - .L_52)
	.align		4
.L_52:
        /*0094*/ 	.word	index@(_ZN2at6native30tinygemm_m16n8k16_chunk_kernelINS0_10ALayout_RMILNS0_14KReductionTypeE0EEENS0_15BLayout_TC_int4ILi2ELi64EEES4_Li8ELi8EEEvPKvS8_S8_Pviiiiii)
        /*0098*/ 	.word	0x00000040


	//----- nvinfo : EIATTR_FRAME_SIZE
	.align		4
.L_53:
        /*009c*/ 	.byte	0x04, 0x11
        /*009e*/ 	.short	(.L_55 - .L_54)
	.align		4
.L_54:
        /*00a0*/ 	.word	index@(_ZN2at6native30tinygemm_m16n8k16_chunk_kernelINS0_10ALayout_RMILNS0_14KReductionTypeE0EEENS0_15BLayout_TC_int4ILi2ELi64EEES4_Li8ELi8EEEvPKvS8_S8_Pviiiiii)
        /*00a4*/ 	.word	0x00000000


	//----- nvinfo : EIATTR_REGCOUNT
	.align		4
.L_55:
        /*00a8*/ 	.byte	0x04, 0x2f
        /*00aa*/ 	.short	(.L_57 - .L_56)
	.align		4
.L_56:
        /*00ac*/ 	.word	index@(_ZN2at6native30tinygemm_m16n8k16_chunk_kernelINS0_10ALayout_RMILNS0_14KReductionTypeE0EEENS0_15BLayout_TC_int4ILi4ELi64EEES4_Li8ELi8EEEvPKvS8_S8_Pviiiiii)
        /*00b0*/ 	.word	0x00000040


	//----- nvinfo : EIATTR_FRAME_SIZE
	.align		4
.L_57:
        /*00b4*/ 	.byte	0x04, 0x11
        /*00b6*/ 	.short	(.L_59 - .L_58)
	.align		4
.L_58:
        /*00b8*/ 	.word	index@(_ZN2at6native30tinygemm_m16n8k16_chunk_kernelINS0_10ALayout_RMILNS0_14KReductionTypeE0EEENS0_15BLayout_TC_int4ILi4ELi64EEES4_Li8ELi8EEEvPKvS8_S8_Pviiiiii)
        /*00bc*/ 	.word	0x00000000


	//----- nvinfo : EIATTR_REGCOUNT
	.align		4
.L_59:
        /*00c0*/ 	.byte	0x04, 0x2f
        /*00c2*/ 	.short	(.L_61 - .L_60)
	.align		4
.L_60:
        /*00c4*/ 	.word	index@(_ZN2at6native30tinygemm_m16n8k16_chunk_kernelINS0_10ALayout_RMILNS0_14KReductionTypeE0EEENS0_15BLayout_TC_int4ILi8ELi64EEES4_Li8ELi8EEEvPKvS8_S8_Pviiiiii)
        /*00c8*/ 	.word	0x00000040


	//----- nvinfo : EIATTR_FRAME_SIZE
	.align		4
.L_61:
        /*00cc*/ 	.byte	0x04, 0x11
        /*00ce*/ 	.short	(.L_63 - .L_62)
	.align		4
.L_62:
        /*00d0*/ 	.word	index@(_ZN2at6native30tinygemm_m16n8k16_chunk_kernelINS0_10ALayout_RMILNS0_14KReductionTypeE0EEENS0_15BLayout_TC_int4ILi8ELi64EEES4_Li8ELi8EEEvPKvS8_S8_Pviiiiii)
        /*00d4*/ 	.word	0x00000000


	//----- nvinfo : EIATTR_REGCOUNT
	.align		4
.L_63:
        /*00d8*/ 	.byte	0x04, 0x2f
        /*00da*/ 	.short	(.L_65 - .L_64)
	.align		4
.L_64:
        /*00dc*/ 	.word	index@(_ZN2at6native30tinygemm_m16n8k16_chunk_kernelINS0_10ALayout_RMILNS0_14KReductionTypeE0EEENS0_15BLayout_TC_int4ILi2ELi128EEES4_Li8ELi8EEEvPKvS8_S8_Pviiiiii)
        /*00e0*/ 	.word	0x00000040


	//----- nvinfo : EIATTR_FRAME_SIZE
	.align		4
.L_65:
        /*00e4*/ 	.byte	0x04, 0x11
        /*00e6*/ 	.short	(.L_67 - .L_66)
	.align		4
.L_66:
        /*00e8*/ 	.word	index@(_ZN2at6native30tinygemm_m16n8k16_chunk_kernelINS0_10ALayout_RMILNS0_14KReductionTypeE0EEENS0_15BLayout_TC_int4ILi2ELi128EEES4_Li8ELi8EEEvPKvS8_S8_Pviiiiii)
        /*00ec*/ 	.word	0x00000000


	//----- nvinfo : EIATTR_REGCOUNT
	.align		4
.L_67:
        /*00f0*/ 	.byte	0x04, 0x2f
        /*00f2*/ 	.short	(.L_69 - .L_68)
	.align		4
.L_68:
        /*00f4*/ 	.word	index@(_ZN2at6native30tinygemm_m16n8k16_chunk_kernelINS0_10ALayout_RMILNS0_14KReductionTypeE0EEENS0_15BLayout_TC_int4ILi4ELi128EEES4_Li8ELi8EEEvPKvS8_S8_Pviiiiii)
        /*00f8*/ 	.word	0x00000040


	//----- nvinfo : EIATTR_FRAME_SIZE
	.align		4
.L_69:
        /*00fc*/ 	.byte	0x04, 0x11
        /*00fe*/ 	.short	(.L_71 - .L_70)
	.align		4
.L_70:
        /*0100*/ 	.word	index@(_ZN2at6native30tinygemm_m16n8k16_chunk_kernelINS0_10ALayout_RMILNS0_14KReductionTypeE0EEENS0_15BLayout_TC_int4ILi4ELi128EEES4_Li8ELi8EEEvPKvS8_S8_Pviiiiii)
        /*0104*/ 	.word	0x00000000


	//----- nvinfo : EIATTR_REGCOUNT
	.align		4
.L_71:
        /*0108*/ 	.byte	0x04, 0x2f
        /*010a*/ 	.short	(.L_73 - .L_72)
	.align		4
.L_72:
        /*010c*/ 	.word	index@(_ZN2at6native30tinygemm_m16n8k16_chunk_kernelINS0_10ALayout_RMILNS0_14KReductionTypeE0EEENS0_15BLayout_TC_int4ILi8ELi128EEES4_Li8ELi8EEEvPKvS8_S8_Pviiiiii)
        /*0110*/ 	.word	0x0000003f


	//----- nvinfo : EIATTR_FRAME_SIZE
	.align		4
.L_73:
        /*0114*/ 	.byte	0x04, 0x11
        /*0116*/ 	.short	(.L_75 - .L_74)
	.align		4
.L_74:
        /*0118*/ 	.word	index@(_ZN2at6native30tinygemm_m16n8k16_chunk_kernelINS0_10ALayout_RMILNS0_14KReductionTypeE0EEENS0_15BLayout_TC_int4ILi8ELi128EEES4_Li8ELi8EEEvPKvS8_S8_Pviiiiii)
        /*011c*/ 	.word	0x00000000


	//----- nvinfo : EIATTR_REGCOUNT
	.align		4
.L_75:
        /*0120*/ 	.byte	0x04, 0x2f
        /*0122*/ 	.short	(.L_77 - .L_76)
	.align		4
.L_76:
        /*0124*/ 	.word	index@(_ZN2at6native30tinygemm_m16n8k16_chunk_kernelINS0_10ALayout_RMILNS0_14KReductionTypeE0EEENS0_15BLayout_TC_int4ILi2ELi256EEES4_Li8ELi8EEEvPKvS8_S8_Pviiiiii)
        /*0128*/ 	.word	0x00000040


	//----- nvinfo : EIATTR_FRAME_SIZE
	.align		4
.L_77:
        /*012c*/ 	.byte	0x04, 0x11
        /*012e*/ 	.short	(.L_79 - .L_78)
	.align		4
.L_78:
        /*0130*/ 	.word	index@(_ZN2at6native30tinygemm_m16n8k16_chunk_kernelINS0_10ALayout_RMILNS0_14KReductionTypeE0EEENS0_15BLayout_TC_int4ILi2ELi256EEES4_Li8ELi8EEEvPKvS8_S8_Pviiiiii)
        /*0134*/ 	.word	0x00000000


	//----- nvinfo : EIATTR_REGCOUNT
	.align		4
.L_79:
        /*0138*/ 	.byte	0x04, 0x2f
        /*013a*/ 	.short	(.L_81 - .L_80)
	.align		4
.L_80:
        /*013c*/ 	.word	index@(_ZN2at6native30tinygemm_m16n8k16_chunk_kernelINS0_10ALayout_RMILNS0_14KReductionTypeE0EEENS0_15BLayout_TC_int4ILi4ELi256EEES4_Li8ELi8EEEvPKvS8_S8_Pviiiiii)
        /*0140*/ 	.word	0x00000040


	//----- nvinfo : EIATTR_FRAME_SIZE
	.align		4
.L_81:
        /*0144*/ 	.byte	0x04, 0x11
        /*0146*/ 	.short	(.L_83 - .L_82)
	.align		4
.L_82:
        /*0148*/ 	.word	index@(_ZN2at6native30tinygemm_m16n8k16_chunk_kernelINS0_10ALayout_RMILNS0_14KReductionTypeE0EEENS0_15BLayout_TC_int4ILi4ELi256EEES4_Li8ELi8EEEvPKvS8_S8_Pviiiiii)
        /*014c*/ 	.word	0x00000000


	//----- nvinfo : EIATTR_REGCOUNT
	.align		4
.L_83:
        /*0150*/ 	.byte	0x04, 0x2f
        /*0152*/ 	.short	(.L_85 - .L_84)
	.align		4
.L_84:
        /*0154*/ 	.word	index@(_ZN2at6native30tinygemm_m16n8k16_chunk_kernelINS0_10ALayout_RMILNS0_14KReductionTypeE0EEENS0_15BLayout_TC_int4ILi8ELi256EEES4_Li8ELi8EEEvPKvS8_S8_Pviiiiii)
        /*0158*/ 	.word	0x0000003f


	//----- nvinfo : EIATTR_FRAME_SIZE
	.align		4
.L_85:
        /*015c*/ 	.byte	0x04, 0x11
        /*015e*/ 	.short	(.L_87 - .L_86)
	.align		4
.L_86:
        /*0160*/ 	.word	index@(_ZN2at6native30tinygemm_m16n8k16_chunk_kernelINS0_10ALayout_RMILNS0_14KReductionTypeE0EEENS0_15BLayout_TC_int4ILi8ELi256EEES4_Li8ELi8EEEvPKvS8_S8_Pviiiiii)
        /*0164*/ 	.word	0x00000000


	//----- nvinfo : EIATTR_MIN_STACK_SIZE
	.align		4
.L_87:
        /*0168*/ 	.byte	0x04, 0x12
        /*016a*/ 	.short	(.L_89 - .L_88)
	.align		4
.L_88:
        /*016c*/ 	.word	index@(_ZN2at6native30tinygemm_m16n8k16_chunk_kernelINS0_10ALayout_RMILNS0_14KReductionTypeE0EEENS0_15BLayout_TC_int4ILi8ELi256EEES4_Li8ELi8EEEvPKvS8_S8_Pviiiiii)
        /*0170*/ 	.word	0x00000000


	//----- nvinfo : EIATTR_MIN_STACK_SIZE
	.align		4
.L_89:
        /*0174*/ 	.byte	0x04, 0x12
        /*0176*/ 	.short	(.L_91 - .L_90)
	.align		4
.L_90:
        /*0178*/ 	.word	index@(_ZN2at6native30tinygemm_m16n8k16_chunk_kernelINS0_10ALayout_RMILNS0_14KReductionTypeE0EEENS0_15BLayout_TC_int4ILi4ELi256EEES4_Li8ELi8EEEvPKvS8_S8_Pviiiiii)
        /*017c*/ 	.word	0x00000000


	//----- nvinfo : EIATTR_MIN_STACK_SIZE
	.align		4
.L_91:
        /*0180*/ 	.byte	0x04, 0x12
        /*0182*/ 	.short	(.L_93 - .L_92)
	.align		4
.L_92:
        /*0184*/ 	.word	index@(_ZN2at6native30tinygemm_m16n8k16_chunk_kernelINS0_10ALayout_RMILNS0_14KReductionTypeE0EEENS0_15BLayout_TC_int4ILi2ELi256EEES4_Li8ELi8EEEvPKvS8_S8_Pviiiiii)
        /*0188*/ 	.word	0x00000000


	//----- nvinfo : EIATTR_MIN_STACK_SIZE
	.align		4
.L_93:
        /*018c*/ 	.byte	0x04, 0x12
        /*018e*/ 	.short	(.L_95 - .L_94)
	.align		4
.L_94:
        /*0190*/ 	.word	index@(_ZN2at6native30tinygemm_m16n8k16_chunk_kernelINS0_10ALayout_RMILNS0_14KReductionTypeE0EEENS0_15BLayout_TC_int4ILi8ELi128EEES4_Li8ELi8EEEvPKvS8_S8_Pviiiiii)
        /*0194*/ 	.word	0x00000000


	//----- nvinfo : EIATTR_MIN_STACK_SIZE
	.align		4
.L_95:
        /*0198*/ 	.byte	0x04, 0x12
        /*019a*/ 	.short	(.L_97 - .L_96)
	.align		4
.L_96:
        /*019c*/ 	.word	index@(_ZN2at6native30tinygemm_m16n8k16_chunk_kernelINS0_10ALayout_RMILNS0_14KReductionTypeE0EEENS0_15BLayout_TC_int4ILi4ELi128EEES4_Li8ELi8EEEvPKvS8_S8_Pviiiiii)
        /*01a0*/ 	.word	0x00000000


	//----- nvinfo : EIATTR_MIN_STACK_SIZE
	.align		4
.L_97:
        /*01a4*/ 	.byte	0x04, 0x12
        /*01a6*/ 	.short	(.L_99 - .L_98)
	.align		4
.L_98:
        /*01a8*/ 	.word	index@(_ZN2at6native30tinygemm_m16n8k16_chunk_kernelINS0_10ALayout_RMILNS0_14KReductionTypeE0EEENS0_15BLayout_TC_int4ILi2ELi128EEES4_Li8ELi8EEEvPKvS8_S8_Pviiiiii)
        /*01ac*/ 	.word	0x00000000


	//----- nvinfo : EIATTR_MIN_STACK_SIZE
	.align		4
.L_99:
        /*01b0*/ 	.byte	0x04, 0x12
        /*01b2*/ 	.short	(.L_101 - .L_100)
	.align		4
.L_100:
        /*01b4*/ 	.word	index@(_ZN2at6native30tinygemm_m16n8k16_chunk_kernelINS0_10ALayout_RMILNS0_14KReductionTypeE0EEENS0_15BLayout_TC_int4ILi8ELi64EEES4_Li8ELi8EEEvPKvS8_S8_Pviiiiii)
        /*01b8*/ 	.word	0x00000000


	//----- nvinfo : EIATTR_MIN_STACK_SIZE
	.align		4
.L_101:
        /*01bc*/ 	.byte	0x04, 0x12
        /*01be*/ 	.short	(.L_103 - .L_102)
	.align		4
.L_102:
        /*01c0*/ 	.word	index@(_ZN2at6native30tinygemm_m16n8k16_chunk_kernelINS0_10ALayout_RMILNS0_14KReductionTypeE0EEENS0_15BLayout_TC_int4ILi4ELi64EEES4_Li8ELi8EEEvPKvS8_S8_Pviiiiii)
        /*01c4*/ 	.word	0x00000000


	//----- nvinfo : EIATTR_MIN_STACK_SIZE
	.align		4
.L_103:
        /*01c8*/ 	.byte	0x04, 0x12
        /*01ca*/ 	.short	(.L_105 - .L_104)
	.align		4
.L_104:
        /*01cc*/ 	.word	index@(_ZN2at6native30tinygemm_m16n8k16_chunk_kernelINS0_10ALayout_RMILNS0_14KReductionTypeE0EEENS0_15BLayout_TC_int4ILi2ELi64EEES4_Li8ELi8EEEvPKvS8_S8_Pviiiiii)
        /*01d0*/ 	.word	0x00000000


	//----- nvinfo : EIATTR_MIN_STACK_SIZE
	.align		4
.L_105:
        /*01d4*/ 	.byte	0x04, 0x12
        /*01d6*/ 	.short	(.L_107 - .L_106)
	.align		4
.L_106:
        /*01d8*/ 	.word	index@(_ZN2at6native30tinygemm_m16n8k16_chunk_kernelINS0_10ALayout_RMILNS0_14KReductionTypeE0EEENS0_15BLayout_TC_int4ILi8ELi32EEES4_Li8ELi8EEEvPKvS8_S8_Pviiiiii)
        /*01dc*/ 	.word	0x00000000


	//----- nvinfo : EIATTR_MIN_STACK_SIZE
	.align		4
.L_107:
        /*01e0*/ 	.byte	0x04, 0x12
        /*01e2*/ 	.short	(.L_109 - .L_108)
	.align		4
.L_108:
        /*01e4*/ 	.word	index@(_ZN2at6native30tinygemm_m16n8k16_chunk_kernelINS0_10ALayout_RMILNS0_14KReductionTypeE0EEENS0_15BLayout_TC_int4ILi4ELi32EEES4_Li8ELi8EEEvPKvS8_S8_Pviiiiii)
        /*01e8*/ 	.word	0x00000000


	//----- nvinfo : EIATTR_MIN_STACK_SIZE
	.align		4
.L_109:
        /*01ec*/ 	.byte	0x04, 0x12
        /*01ee*/ 	.short	(.L_111 - .L_110)
	.align		4
.L_110:
        /*01f0*/ 	.word	index@(_ZN2at6native30tinygemm_m16n8k16_chunk_kernelINS0_10ALayout_RMILNS0_14KReductionTypeE0EEENS0_15BLayout_TC_int4ILi2ELi32EEES4_Li8ELi8EEEvPKvS8_S8_Pviiiiii)
        /*01f4*/ 	.word	0x00000000


	//----- nvinfo : EIATTR_MIN_STACK_SIZE
	.align		4
.L_111:
        /*01f8*/ 	.byte	0x04, 0x12
        /*01fa*/ 	.short	(.L_113 - .L_112)
	.align		4
.L_112:
        /*01fc*/ 	.word	index@(_ZN2at6native31matrix_to_m16n8k16_Bint4_layoutILi8EEEvNS_27GenericPackedTensorAccessorIhLm2ENS_17RestrictPtrTraitsEiEENS2_IiLm4ES3_iEE)
        /*0200*/ 	.word	0x00000000


	//----- nvinfo : EIATTR_MIN_STACK_SIZE
	.align		4
.L_113:
        /*0204*/ 	.byte	0x04, 0x12
        /*0206*/ 	.short	(.L_115 - .L_114)
	.align		4
.L_114:
        /*0208*/ 	.word	index@(_ZN2at6native31matrix_to_m16n8k16_Bint4_layoutILi4EEEvNS_27GenericPackedTensorAccessorIhLm2ENS_17RestrictPtrTraitsEiEENS2_IiLm4ES3_iEE)
        /*020c*/ 	.word	0x00000000


	//----- nvinfo : EIATTR_MIN_STACK_SIZE
	.align		4
.L_115:
        /*0210*/ 	.byte	0x04, 0x12
        /*0212*/ 	.short	(.L_117 - .L_116)
	.align		4
.L_116:
        /*0214*/ 	.word	index@(_ZN2at6native31matrix_to_m16n8k16_Bint4_layoutILi2EEEvNS_27GenericPackedTensorAccessorIhLm2ENS_17RestrictPtrTraitsEiEENS2_IiLm4ES3_iEE)
        /*0218*/ 	.word	0x00000000
.L_117:


//--------------------- .nv.compat                --------------------------
	.section	.nv.compat,"",@"SHT_CUDA_COMPAT_INFO"
	.align	4
        /*0000*/ 	.byte	0x02, 0x09, 0x01, 0x00, 0x02, 0x02, 0x01, 0x00, 0x02, 0x05, 0x05, 0x00, 0x03, 0x07, 0x01, 0x01
        /*0010*/ 	.byte	0x02, 0x03, 0x00, 0x00, 0x02, 0x06, 0x01, 0x00, 0x04, 0x0b, 0x08, 0x00, 0x09, 0x00, 0x00, 0x00
        /*0020*/ 	.byte	0x00, 0x00, 0x00, 0x00


//--------------------- .nv.info._ZN2at6native30tinygemm_m16n8k16_chunk_kernelINS0_10ALayout_RMILNS0_14KReductionTypeE0EEENS0_15BLayout_TC_int4ILi8ELi256EEES4_Li8ELi8EEEvPKvS8_S8_Pviiiiii --------------------------
	.section	.nv.info._ZN2at6native30tinygemm_m16n8k16_chunk_kernelINS0_10ALayout_RMILNS0_14KReductionTypeE0EEENS0_15BLayout_TC_int4ILi8ELi256EEES4_Li8ELi8EEEvPKvS8_S8_Pviiiiii,"",@"SHT_CUDA_INFO"
	.sectionflags	@""
	.align	4


	//----- nvinfo : EIATTR_CUDA_API_VERSION
	.align		4
        /*0000*/ 	.byte	0x04, 0x37
        /*0002*/ 	.short	(.L_119 - .L_118)
.L_118:
        /*0004*/ 	.word	0x00000082


	//----- nvinfo : EIATTR_KPARAM_INFO
	.align		4
.L_119:
        /*0008*/ 	.byte	0x04, 0x17
        /*000a*/ 	.short	(.L_121 - .L_120)
.L_120:
        /*000c*/ 	.word	0x00000000
        /*0010*/ 	.short	0x0009
        /*0012*/ 	.short	0x0034
        /*0014*/ 	.byte	0x00, 0xf0, 0x11, 0x00


	//----- nvinfo : EIATTR_KPARAM_INFO
	.align		4
.L_121:
        /*0018*/ 	.byte	0x04, 0x17
        /*001a*/ 	.short	(.L_123 - .L_122)
.L_122:
        /*001c*/ 	.word	0x00000000
        /*0020*/ 	.short	0x0008
        /*0022*/ 	.short	0x0030
        /*0024*/ 	.byte	0x00, 0xf0, 0x11, 0x00


	//----- nvinfo : EIATTR_KPARAM_INFO
	.align		4
.L_123:
        /*0028*/ 	.byte	0x04, 0x17
        /*002a*/ 	.short	(.L_125 - .L_124)
.L_124:
        /*002c*/ 	.word	0x00000000
        /*0030*/ 	.short	0x0007
        /*0032*/ 	.short	0x002c
        /*0034*/ 	.byte	0x00, 0xf0, 0x11, 0x00


	//----- nvinfo : EIATTR_KPARAM_INFO
	.align		4
.L_125:
        /*0038*/ 	.byte	0x04, 0x17
        /*003a*/ 	.short	(.L_127 - .L_126)
.L_126:
        /*003c*/ 	.word	0x00000000
        /*0040*/ 	.short	0x0006
        /*0042*/ 	.short	0x0028
        /*0044*/ 	.byte	0x00, 0xf0, 0x11, 0x00


	//----- nvinfo : EIATTR_KPARAM_INFO
	.align		4
.L_127:
        /*0048*/ 	.byte	0x04, 0x17
        /*004a*/ 	.short	(.L_129 - .L_128)
.L_128:
        /*004c*/ 	.word	0x00000000
        /*0050*/ 	.short	0x0005
        /*0052*/ 	.short	0x0024
        /*0054*/ 	.byte	0x00, 0xf0, 0x11, 0x00


	//----- nvinfo : EIATTR_KPARAM_INFO
	.align		4
.L_129:
        /*0058*/ 	.byte	0x04, 0x17
        /*005a*/ 	.short	(.L_131 - .L_130)
.L_130:
        /*005c*/ 	.word	0x00000000
        /*0060*/ 	.short	0x0004
        /*0062*/ 	.short	0x0020
        /*0064*/ 	.byte	0x00, 0xf0, 0x11, 0x00


	//----- nvinfo : EIATTR_KPARAM_INFO
	.align		4
.L_131:
        /*0068*/ 	.byte	0x04, 0x17
        /*006a*/ 	.short	(.L_133 - .L_132)
.L_132:
        /*006c*/ 	.word	0x00000000
        /*0070*/ 	.short	0x0003
        /*0072*/ 	.short	0x0018
        /*0074*/ 	.byte	0x00, 0xf5, 0x21, 0x00


	//----- nvinfo : EIATTR_KPARAM_INFO
	.align		4
.L_133:
        /*0078*/ 	.byte	0x04, 0x17
        /*007a*/ 	.short	(.L_135 - .L_134)
.L_134:
        /*007c*/ 	.word	0x00000000
        /*0080*/ 	.short	0x0002
        /*0082*/ 	.short	0x0010
        /*0084*/ 	.byte	0x00, 0xf5, 0x21, 0x00


	//----- nvinfo : EIATTR_KPARAM_INFO
	.align		4
.L_135:
        /*0088*/ 	.byte	0x04, 0x17
        /*008a*/ 	.short	(.L_137 - .L_136)
.L_136:
        /*008c*/ 	.word	0x00000000
        /*0090*/ 	.short	0x0001
        /*0092*/ 	.short	0x0008
        /*0094*/ 	.byte	0x00, 0xf5, 0x21, 0x00


	//----- nvinfo : EIATTR_KPARAM_INFO
	.align		4
.L_137:
        /*0098*/ 	.byte	0x04, 0x17
        /*009a*/ 	.short	(.L_139 - .L_138)
.L_138:
        /*009c*/ 	.word	0x00000000
        /*00a0*/ 	.short	0x0000
        /*00a2*/ 	.short	0x0000
        /*00a4*/ 	.byte	0x00, 0xf5, 0x21, 0x00


	//----- nvinfo : EIATTR_SPARSE_MMA_MASK
	.align		4
.L_139:
        /*00a8*/ 	.byte	0x03, 0x50
        /*00aa*/ 	.short	0x0000


	//----- nvinfo : EIATTR_MAXREG_COUNT
	.align		4
        /*00ac*/ 	.byte	0x03, 0x1b
        /*00ae*/ 	.short	0x00ff


	//----- nvinfo : EIATTR_NUM_BARRIERS
	.align		4
        /*00b0*/ 	.byte	0x02, 0x4c
        /*00b2*/ 	.byte	0x01
	.zero		1


	//----- nvinfo : EIATTR_MERCURY_ISA_VERSION
	.align		4
        /*00b4*/ 	.byte	0x03, 0x5f
        /*00b6*/ 	.short	0x0101


	//----- nvinfo : EIATTR_VRC_CTA_INIT_COUNT
	.align		4
        /*00b8*/ 	.byte	0x02, 0x4a
	.zero		1
	.zero		1


	//----- nvinfo : EIATTR_EXIT_INSTR_OFFSETS
	.align		4
        /*00bc*/ 	.byte	0x04, 0x1c
        /*00be*/ 	.short	(.L_141 - .L_140)


	//   ....[0]....
.L_140:
        /*00c0*/ 	.word	0x00001a60


	//   ....[1]....
        /*00c4*/ 	.word	0x00001e10


	//   ....[2]....
        /*00c8*/ 	.word	0x00001e60


	//----- nvinfo : EIATTR_MAX_THREADS
	.align		4
.L_141:
        /*00cc*/ 	.byte	0x04, 0x05
        /*00ce*/ 	.short	(.L_143 - .L_142)
.L_142:
        /*00d0*/ 	.word	0x00000100
        /*00d4*/ 	.word	0x00000001
        /*00d8*/ 	.word	0x00000001


	//----- nvinfo : EIATTR_CRS_STACK_SIZE
	.align		4
.L_143:
        /*00dc*/ 	.byte	0x04, 0x1e
        /*00de*/ 	.short	(.L_145 - .L_144)
.L_144:
        /*00e0*/ 	.word	0x00000000


	//----- nvinfo : EIATTR_CBANK_PARAM_SIZE
	.align		4
.L_145:
        /*00e4*/ 	.byte	0x03, 0x19
        /*00e6*/ 	.short	0x0038


	//----- nvinfo : EIATTR_PARAM_CBANK
	.align		4
        /*00e8*/ 	.byte	0x04, 0x0a
        /*00ea*/ 	.short	(.L_147 - .L_146)
	.align		4
.L_146:
        /*00ec*/ 	.word	index@(.nv.constant0._ZN2at6native30tinygemm_m16n8k16_chunk_kernelINS0_10ALayout_RMILNS0_14KReductionTypeE0EEENS0_15BLayout_TC_int4ILi8ELi256EEES4_Li8ELi8EEEvPKvS8_S8_Pviiiiii)
        /*00f0*/ 	.short	0x0380
        /*00f2*/ 	.short	0x0038


	//----- nvinfo : EIATTR_SW_WAR
	.align		4
.L_147:
        /*00f4*/ 	.byte	0x04, 0x36
        /*00f6*/ 	.short	(.L_149 - .L_148)
.L_148:
        /*00f8*/ 	.word	0x00000008
.L_149:


//--------------------- .nv.info._ZN2at6native30tinygemm_m16n8k16_chunk_kernelINS0_10ALayout_RMILNS0_14KReductionTypeE0EEENS0_15BLayout_TC_int4ILi4ELi256EEES4_Li8ELi8EEEvPKvS8_S8_Pviiiiii --------------------------
	.section	.nv.info._ZN2at6native30tinygemm_m16n8k16_chunk_kernelINS0_10ALayout_RMILNS0_14KReductionTypeE0EEENS0_15BLayout_TC_int4ILi4ELi256EEES4_Li8ELi8EEEvPKvS8_S8_Pviiiiii,"",@"SHT_CUDA_INFO"
	.sectionflags	@""
	.align	4


	//----- nvinfo : EIATTR_CUDA_API_VERSION
	.align		4
        /*0000*/ 	.byte	0x04, 0x37
        /*0002*/ 	.short	(.L_151 - .L_150)
.L_150:
        /*0004*/ 	.word	0x00000082


	//----- nvinfo : EIATTR_KPARAM_INFO
	.align		4
.L_151:
        /*0008*/ 	.byte	0x04, 0x17
        /*000a*/ 	.short	(.L_153 - .L_152)
.L_152:
        /*000c*/ 	.word	0x00000000
        /*0010*/ 	.short	0x0009
        /*0012*/ 	.short	0x0034
        /*0014*/ 	.byte	0x00, 0xf0, 0x11, 0x00


	//----- nvinfo : EIATTR_KPARAM_INFO
	.align		4
.L_153:
        /*0018*/ 	.byte	0x04, 0x17
        /*001a*/ 	.short	(.L_155 - .L_154)
.L_154:
        /*001c*/ 	.word	0x00000000
        /*0020*/ 	.short	0x0008
        /*0022*/ 	.short	0x0030
        /*0024*/ 	.byte	0x00, 0xf0, 0x11, 0x00


	//----- nvinfo : EIATTR_KPARAM_INFO
	.align		4
.L_155:
        /*0028*/ 	.byte	0x04, 0x17
        /*002a*/ 	.short	(.L_157 - .L_156)
.L_156:
        /*002c*/ 	.word	0x00000000
        /*0030*/ 	.short	0x0007
        /*0032*/ 	.short	0x002c
        /*0034*/ 	.byte	0x00, 0xf0, 0x11, 0x00


	//----- nvinfo : EIATTR_KPARAM_INFO
	.align		4
.L_157:
        /*0038*/ 	.byte	0x04, 0x17
        /*003a*/ 	.short	(.L_159 - .L_158)
.L_158:
        /*003c*/ 	.word	0x00000000
        /*0040*/ 	.short	0x0006
        /*0042*/ 	.short	0x0028
        /*0044*/ 	.byte	0x00, 0xf0, 0x11, 0x00


	//----- nvinfo : EIATTR_KPARAM_INFO
	.align		4
.L_159:
        /*0048*/ 	.byte	0x04, 0x17
        /*004a*/ 	.short	(.L_161 - .L_160)
.L_160:
        /*004c*/ 	.word	0x00000000
        /*0050*/ 	.short	0x0005
        /*0052*/ 	.short	0x0024
        /*0054*/ 	.byte	0x00, 0xf0, 0x11, 0x00


	//----- nvinfo : EIATTR_KPARAM_INFO
	.align		4
.L_161:
        /*0058*/ 	.byte	0x04, 0x17
        /*005a*/ 	.short	(.L_163 - .L_162)
.L_162:
        /*005c*/ 	.word	0x00000000
        /*0060*/ 	.short	0x0004
        /*0062*/ 	.short	0x0020
        /*0064*/ 	.byte	0x00, 0xf0, 0x11, 0x00


	//----- nvinfo : EIATTR_KPARAM_INFO
	.align		4
.L_163:
        /*0068*/ 	.byte	0x04, 0x17
        /*006a*/ 	.short	(.L_165 - .L_164)
.L_164:
        /*006c*/ 	.word	0x00000000
        /*0070*/ 	.short	0x0003
        /*0072*/ 	.short	0x0018
        /*0074*/ 	.byte	0x00, 0xf5, 0x21, 0x00


	//----- nvinfo : EIATTR_KPARAM_INFO
	.align		4
.L_165:
        /*0078*/ 	.byte	0x04, 0x17
        /*007a*/ 	.short	(.L_167 - .L_166)
.L_166:
        /*007c*/ 	.word	0x00000000
        /*0080*/ 	.short	0x0002
        /*0082*/ 	.short	0x0010
        /*0084*/ 	.byte	0x00, 0xf5, 0x21, 0x00


	//----- nvinfo : EIATTR_KPARAM_INFO
	.align		4
.L_167:
        /*0088*/ 	.byte	0x04, 0x17
        /*008a*/ 	.short	(.L_169 - .L_168)
.L_168:
        /*008c*/ 	.word	0x00000000
        /*0090*/ 	.short	0x0001
        /*0092*/ 	.short	0x0008
        /*0094*/ 	.byte	0x00, 0xf5, 0x21, 0x00


	//----- nvinfo : EIATTR_KPARAM_INFO
	.align		4
.L_169:
        /*0098*/ 	.byte	0x04, 0x17
        /*009a*/ 	.short	(.L_171 - .L_170)
.L_170:
        /*009c*/ 	.word	0x00000000
        /*00a0*/ 	.short	0x0000
        /*00a2*/ 	.short	0x0000
        /*00a4*/ 	.byte	0x00, 0xf5, 0x21, 0x00


	//----- nvinfo : EIATTR_SPARSE_MMA_MASK
	.align		4
.L_171:
        /*00a8*/ 	.byte	0x03, 0x50
        /*00aa*/ 	.short	0x0000


	//----- nvinfo : EIATTR_MAXREG_COUNT
	.align		4
        /*00ac*/ 	.byte	0x03, 0x1b
        /*00ae*/ 	.short	0x00ff


	//----- nvinfo : EIATTR_NUM_BARRIERS
	.align		4
        /*00b0*/ 	.byte	0x02, 0x4c
        /*00b2*/ 	.byte	0x01
	.zero		1


	//----- nvinfo : EIATTR_MERCURY_ISA_VERSION
	.align		4
        /*00b4*/ 	.byte	0x03, 0x5f
        /*00b6*/ 	.short	0x0101


	//----- nvinfo : EIATTR_VRC_CTA_INIT_COUNT
	.align		4
        /*00b8*/ 	.byte	0x02, 0x4a
	.zero		1
	.zero		1


	//----- nvinfo : EIATTR_EXIT_INSTR_OFFSETS
	.align		4
        /*00bc*/ 	.byte	0x04, 0x1c
        /*00be*/ 	.short	(.L_173 - .L_172)


	//   ....[0]....
.L_172:
        /*00c0*/ 	.word	0x000015c0


	//   ....[1]....
        /*00c4*/ 	.word	0x00001970


	//   ....[2]....
        /*00c8*/ 	.word	0x000019c0


	//----- nvinfo : EIATTR_MAX_THREADS
	.align		4
.L_173:
        /*00cc*/ 	.byte	0x04, 0x05
        /*00ce*/ 	.short	(.L_175 - .L_174)
.L_174:
        /*00d0*/ 	.word	0x00000100
        /*00d4*/ 	.word	0x00000001
        /*00d8*/ 	.word	0x00000001


	//----- nvinfo : EIATTR_CRS_STACK_SIZE
	.align		4
.L_175:
        /*00dc*/ 	.byte	0x04, 0x1e
        /*00de*/ 	.short	(.L_177 - .L_176)
.L_176:
        /*00e0*/ 	.word	0x00000000


	//----- nvinfo : EIATTR_CBANK_PARAM_SIZE
	.align		4
.L_177:
        /*00e4*/ 	.byte	0x03, 0x19
        /*00e6*/ 	.short	0x0038


	//----- nvinfo : EIATTR_PARAM_CBANK
	.align		4
        /*00e8*/ 	.byte	0x04, 0x0a
        /*00ea*/ 	.short	(.L_179 - .L_178)
	.align		4
.L_178:
        /*00ec*/ 	.word	index@(.nv.constant0._ZN2at6native30tinygemm_m16n8k16_chunk_kernelINS0_10ALayout_RMILNS0_14KReductionTypeE0EEENS0_15BLayout_TC_int4ILi4ELi256EEES4_Li8ELi8EEEvPKvS8_S8_Pviiiiii)
        /*00f0*/ 	.short	0x0380
        /*00f2*/ 	.short	0x0038


	//----- nvinfo : EIATTR_SW_WAR
	.align		4
.L_179:
        /*00f4*/ 	.byte	0x04, 0x36
        /*00f6*/ 	.short	(.L_181 - .L_180)
.L_180:
        /*00f8*/ 	.word	0x00000008
.L_181:


//--------------------- .nv.info._ZN2at6native30tinygemm_m16n8k16_chunk_kernelINS0_10ALayout_RMILNS0_14KReductionTypeE0EEENS0_15BLayout_TC_int4ILi2ELi256EEES4_Li8ELi8EEEvPKvS8_S8_Pviiiiii --------------------------
	.section	.nv.info._ZN2at6native30tinygemm_m16n8k16_chunk_kernelINS0_10ALayout_RMILNS0_14KReductionTypeE0EEENS0_15BLayout_TC_int4ILi2ELi256EEES4_Li8ELi8EEEvPKvS8_S8_Pviiiiii,"",@"SHT_CUDA_INFO"
	.sectionflags	@""
	.align	4


	//----- nvinfo : EIATTR_CUDA_API_VERSION
	.align		4
        /*0000*/ 	.byte	0x04, 0x37
        /*0002*/ 	.short	(.L_183 - .L_182)
.L_182:
        /*0004*/ 	.word	0x00000082


	//----- nvinfo : EIATTR_KPARAM_INFO
	.align		4
.L_183:
        /*0008*/ 	.byte	0x04, 0x17
        /*000a*/ 	.short	(.L_185 - .L_184)
.L_184:
        /*000c*/ 	.word	0x00000000
        /*0010*/ 	.short	0x0009
        /*0012*/ 	.short	0x0034
        /*0014*/ 	.byte	0x00, 0xf0, 0x11, 0x00


	//----- nvinfo : EIATTR_KPARAM_INFO
	.align		4
.L_185:
        /*0018*/ 	.byte	0x04, 0x17
        /*001a*/ 	.short	(.L_187 - .L_186)
.L_186:
        /*001c*/ 	.word	0x00000000
        /*0020*/ 	.short	0x0008
        /*0022*/ 	.short	0x0030
        /*0024*/ 	.byte	0x00, 0xf0, 0x11, 0x00


	//----- nvinfo : EIATTR_KPARAM_INFO
	.align		4
.L_187:
        /*0028*/ 	.byte	0x04, 0x17
        /*002a*/ 	.short	(.L_189 - .L_188)
.L_188:
        /*002c*/ 	.word	0x00000000
        /*0030*/ 	.short	0x0007
        /*0032*/ 	.short	0x002c
        /*0034*/ 	.byte	0x00, 0xf0, 0x11, 0x00


	//----- nvinfo : EIATTR_KPARAM_INFO
	.align		4
.L_189:
        /*0038*/ 	.byte	0x04, 0x17
        /*003a*/ 	.short	(.L_191 - .L_190)
.L_190:
        /*003c*/ 	.word	0x00000000
        /*0040*/ 	.short	0x0006
        /*0042*/ 	.short	0x0028
        /*0044*/ 	.byte	0x00, 0xf0, 0x11, 0x00


	//----- nvinfo : EIATTR_KPARAM_INFO
	.align		4
.L_191:
        /*0048*/ 	.byte	0x04, 0x17
        /*004a*/ 	.short	(.L_193 - .L_192)
.L_192:
        /*004c*/ 	.word	0x00000000
        /*0050*/ 	.short	0x0005
        /*0052*/ 	.short	0x0024
        /*0054*/ 	.byte	0x00, 0xf0, 0x11, 0x00


	//----- nvinfo : EIATTR_KPARAM_INFO
	.align		4
.L_193:
        /*0058*/ 	.byte	0x04, 0x17
        /*005a*/ 	.short	(.L_195 - .L_194)
.L_194:
        /*005c*/ 	.word	0x00000000
        /*0060*/ 	.short	0x0004
        /*0062*/ 	.short	0x0020
        /*0064*/ 	.byte	0x00, 0xf0, 0x11, 0x00


	//----- nvinfo : EIATTR_KPARAM_INFO
	.align		4
.L_195:
        /*0068*/ 	.byte	0x04, 0x17
        /*006a*/ 	.short	(.L_197 - .L_196)
.L_196:
        /*006c*/ 	.word	0x00000000
        /*0070*/ 	.short	0x0003
        /*0072*/ 	.short	0x0018
        /*0074*/ 	.byte	0x00, 0xf5, 0x21, 0x00


	//----- nvinfo : EIATTR_KPARAM_INFO
	.align		4
.L_197:
        /*0078*/ 	.byte	0x04, 0x17
        /*007a*/ 	.short	(.L_199 - .L_198)
.L_198:
        /*007c*/ 	.word	0x00000000
        /*0080*/ 	.short	0x0002
        /*0082*/ 	.short	0x0010
        /*0084*/ 	.byte	0x00, 0xf5, 0x21, 0x00


	//----- nvinfo : EIATTR_KPARAM_INFO
	.align		4
.L_199:
        /*0088*/ 	.byte	0x04, 0x17
        /*008a*/ 	.short	(.L_201 - .L_200)
.L_200:
        /*008c*/ 	.word	0x00000000
        /*0090*/ 	.short	0x0001
        /*0092*/ 	.short	0x0008
        /*0094*/ 	.byte	0x00, 0xf5, 0x21, 0x00


	//----- nvinfo : EIATTR_KPARAM_INFO
	.align		4
.L_201:
        /*0098*/ 	.byte	0x04, 0x17
        /*009a*/ 	.short	(.L_203 - .L_202)
.L_202:
        /*009c*/ 	.word	0x00000000
        /*00a0*/ 	.short	0x0000
        /*00a2*/ 	.short	0x0000
        /*00a4*/ 	.byte	0x00, 0xf5, 0x21, 0x00


	//----- nvinfo : EIATTR_SPARSE_MMA_MASK
	.align		4
.L_203:
        /*00a8*/ 	.byte	0x03, 0x50
        /*00aa*/ 	.short	0x0000


	//----- nvinfo : EIATTR_MAXREG_COUNT
	.align		4
        /*00ac*/ 	.byte	0x03, 0x1b
        /*00ae*/ 	.short	0x00ff


	//----- nvinfo : EIATTR_NUM_BARRIERS
	.align		4
        /*00b0*/ 	.byte	0x02, 0x4c
        /*00b2*/ 	.byte	0x01
	.zero		1


	//----- nvinfo : EIATTR_MERCURY_ISA_VERSION
	.align		4
        /*00b4*/ 	.byte	0x03, 0x5f
        /*00b6*/ 	.short	0x0101


	//----- nvinfo : EIATTR_VRC_CTA_INIT_COUNT
	.align		4
        /*00b8*/ 	.byte	0x02, 0x4a
	.zero		1
	.zero		1


	//----- nvinfo : EIATTR_EXIT_INSTR_OFFSETS
	.align		4
        /*00bc*/ 	.byte	0x04, 0x1c
        /*00be*/ 	.short	(.L_205 - .L_204)


	//   ....[0]....
.L_204:
        /*00c0*/ 	.word	0x00001380


	//   ....[1]....
        /*00c4*/ 	.word	0x00001730


	//   ....[2]....
        /*00c8*/ 	.word	0x00001780


	//----- nvinfo : EIATTR_MAX_THREADS
	.align		4
.L_205:
        /*00cc*/ 	.byte	0x04, 0x05
        /*00ce*/ 	.short	(.L_207 - .L_206)
.L_206:
        /*00d0*/ 	.word	0x00000100
        /*00d4*/ 	.word	0x00000001
        /*00d8*/ 	.word	0x00000001


	//----- nvinfo : EIATTR_CRS_STACK_SIZE
	.align		4
.L_207:
        /*00dc*/ 	.byte	0x04, 0x1e
        /*00de*/ 	.short	(.L_209 - .L_208)
.L_208:
        /*00e0*/ 	.word	0x00000000


	//----- nvinfo : EIATTR_CBANK_PARAM_SIZE
	.align		4
.L_209:
        /*00e4*/ 	.byte	0x03, 0x19
        /*00e6*/ 	.short	0x0038


	//----- nvinfo : EIATTR_PARAM_CBANK
	.align		4
        /*00e8*/ 	.byte	0x04, 0x0a
        /*00ea*/ 	.short	(.L_211 - .L_210)
	.align		4
.L_210:
        /*00ec*/ 	.word	index@(.nv.constant0._ZN2at6native30tinygemm_m16n8k16_chunk_kernelINS0_10ALayout_RMILNS0_14KReductionTypeE0EEENS0_15BLayout_TC_int4ILi2ELi256EEES4_Li8ELi8EEEvPKvS8_S8_Pviiiiii)
        /*00f0*/ 	.short	0x0380
        /*00f2*/ 	.short	0x0038


	//----- nvinfo : EIATTR_SW_WAR
	.align		4
.L_211:
        /*00f4*/ 	.byte	0x04, 0x36
        /*00f6*/ 	.short	(.L_213 - .L_212)
.L_212:
        /*00f8*/ 	.word	0x00000008
.L_213:


//--------------------- .nv.info._ZN2at6native30tinygemm_m16n8k16_chunk_kernelINS0_10ALayout_RMILNS0_14KReductionTypeE0EEENS0_15BLayout_TC_int4ILi8ELi128EEES4_Li8ELi8EEEvPKvS8_S8_Pviiiiii --------------------------
	.section	.nv.info._ZN2at6native30tinygemm_m16n8k16_chunk_kernelINS0_10ALayout_RMILNS0_14KReductionTypeE0EEENS0_15BLayout_TC_int4ILi8ELi128EEES4_Li8ELi8EEEvPKvS8_S8_Pviiiiii,"",@"SHT_CUDA_INFO"
	.sectionflags	@""
	.align	4


	//----- nvinfo : EIATTR_CUDA_API_VERSION
	.align		4
        /*0000*/ 	.byte	0x04, 0x37
        /*0002*/ 	.short	(.L_215 - .L_214)
.L_214:
        /*0004*/ 	.word	0x00000082


	//----- nvinfo : EIATTR_KPARAM_INFO
	.align		4
.L_215:
        /*0008*/ 	.byte	0x04, 0x17
        /*000a*/ 	.short	(.L_217 - .L_216)
.L_216:
        /*000c*/ 	.word	0x00000000
        /*0010*/ 	.short	0x0009
        /*0012*/ 	.short	0x0034
        /*0014*/ 	.byte	0x00, 0xf0, 0x11, 0x00


	//----- nvinfo : EIATTR_KPARAM_INFO
	.align		4
.L_217:
        /*0018*/ 	.byte	0x04, 0x17
        /*001a*/ 	.short	(.L_219 - .L_218)
.L_218:
        /*001c*/ 	.word	0x00000000
        /*0020*/ 	.short	0x0008
        /*0022*/ 	.short	0x0030
        /*0024*/ 	.byte	0x00, 0xf0, 0x11, 0x00


	//----- nvinfo : EIATTR_KPARAM_INFO
	.align		4
.L_219:
        /*0028*/ 	.byte	0x04, 0x17
        /*002a*/ 	.short	(.L_221 - .L_220)
.L_220:
        /*002c*/ 	.word	0x00000000
        /*0030*/ 	.short	0x0007
        /*0032*/ 	.short	0x002c
        /*0034*/ 	.byte	0x00, 0xf0, 0x11, 0x00


	//----- nvinfo : EIATTR_KPARAM_INFO
	.align		4
.L_221:
        /*0038*/ 	.byte	0x04, 0x17
        /*003a*/ 	.short	(.L_223 - .L_222)
.L_222:
        /*003c*/ 	.word	0x00000000
        /*0040*/ 	.short	0x0006
        /*0042*/ 	.short	0x0028
        /*0044*/ 	.byte	0x00, 0xf0, 0x11, 0x00


	//----- nvinfo : EIATTR_KPARAM_INFO
	.align		4
.L_223:
        /*0048*/ 	.byte	0x04, 0x17
        /*004a*/ 	.short	(.L_225 - .L_224)
.L_224:
        /*004c*/ 	.word	0x00000000
        /*0050*/ 	.short	0x0005
        /*0052*/ 	.short	0x0024
        /*0054*/ 	.byte	0x00, 0xf0, 0x11, 0x00


	//----- nvinfo : EIATTR_KPARAM_INFO
	.align		4
.L_225:
        /*0058*/ 	.byte	0x04, 0x17
        /*005a*/ 	.short	(.L_227 - .L_226)
.L_226:
        /*005c*/ 	.word	0x00000000
        /*0060*/ 	.short	0x0004
        /*0062*/ 	.short	0x0020
        /*0064*/ 	.byte	0x00, 0xf0, 0x11, 0x00


	//----- nvinfo : EIATTR_KPARAM_INFO
	.align		4
.L_227:
        /*0068*/ 	.byte	0x04, 0x17
        /*006a*/ 	.short	(.L_229 - .L_228)
.L_228:
        /*006c*/ 	.word	0x00000000
        /*0070*/ 	.short	0x0003
        /*0072*/ 	.short	0x0018
        /*0074*/ 	.byte	0x00, 0xf5, 0x21, 0x00


	//----- nvinfo : EIATTR_KPARAM_INFO
	.align		4
.L_229:
        /*0078*/ 	.byte	0x04, 0x17
        /*007a*/ 	.short	(.L_231 - .L_230)
.L_230:
        /*007c*/ 	.word	0x00000000
        /*0080*/ 	.short	0x0002
        /*0082*/ 	.short	0x0010
        /*0084*/ 	.byte	0x00, 0xf5, 0x21, 0x00


	//----- nvinfo : EIATTR_KPARAM_INFO
	.align		4
.L_231:
        /*0088*/ 	.byte	0x04, 0x17
        /*008a*/ 	.short	(.L_233 - .L_232)
.L_232:
        /*008c*/ 	.word	0x00000000
        /*0090*/ 	.short	0x0001
        /*0092*/ 	.short	0x0008
        /*0094*/ 	.byte	0x00, 0xf5, 0x21, 0x00


	//----- nvinfo : EIATTR_KPARAM_INFO
	.align		4
.L_233:
        /*0098*/ 	.byte	0x04, 0x17
        /*009a*/ 	.short	(.L_235 - .L_234)
.L_234:
        /*009c*/ 	.word	0x00000000
        /*00a0*/ 	.short	0x0000
        /*00a2*/ 	.short	0x0000
        /*00a4*/ 	.byte	0x00, 0xf5, 0x21, 0x00


	//----- nvinfo : EIATTR_SPARSE_MMA_MASK
	.align		4
.L_235:
        /*00a8*/ 	.byte	0x03, 0x50
        /*00aa*/ 	.short	0x0000


	//----- nvinfo : EIATTR_MAXREG_COUNT
	.align		4
        /*00ac*/ 	.byte	0x03, 0x1b
        /*00ae*/ 	.short	0x00ff


	//----- nvinfo : EIATTR_NUM_BARRIERS
	.align		4
        /*00b0*/ 	.byte	0x02, 0x4c
        /*00b2*/ 	.byte	0x01
	.zero		1


	//----- nvinfo : EIATTR_MERCURY_ISA_VERSION
	.align		4
        /*00b4*/ 	.byte	0x03, 0x5f
        /*00b6*/ 	.short	0x0101


	//----- nvinfo : EIATTR_VRC_CTA_INIT_COUNT
	.align		4
        /*00b8*/ 	.byte	0x02, 0x4a
	.zero		1
	.zero		1


	//----- nvinfo : EIATTR_EXIT_INSTR_OFFSETS
	.align		4
        /*00bc*/ 	.byte	0x04, 0x1c
        /*00be*/ 	.short	(.L_237 - .L_236)


	//   ....[0]....
.L_236:
        /*00c0*/ 	.word	0x00001a10


	//   ....[1]....
        /*00c4*/ 	.word	0x00001dc0


	//   ....[2]....
        /*00c8*/ 	.word	0x00001e10


	//----- nvinfo : EIATTR_MAX_THREADS
	.align		4
.L_237:
        /*00cc*/ 	.byte	0x04, 0x05
        /*00ce*/ 	.short	(.L_239 - .L_238)
.L_238:
        /*00d0*/ 	.word	0x00000100
        /*00d4*/ 	.word	0x00000001
        /*00d8*/ 	.word	0x00000001


	//----- nvinfo : EIATTR_CRS_STACK_SIZE
	.align		4
.L_239:
        /*00dc*/ 	.byte	0x04, 0x1e
        /*00de*/ 	.short	(.L_241 - .L_240)
.L_240:
        /*00e0*/ 	.word	0x00000000


	//----- nvinfo : EIATTR_CBANK_PARAM_SIZE
	.align		4
.L_241:
        /*00e4*/ 	.byte	0x03, 0x19
        /*00e6*/ 	.short	0x0038


	//----- nvinfo : EIATTR_PARAM_CBANK
	.align		4
        /*00e8*/ 	.byte	0x04, 0x0a
        /*00ea*/ 	.short	(.L_243 - .L_242)
	.align		4
.L_242:
        /*00ec*/ 	.word	index@(.nv.constant0._ZN2at6native30tinygemm_m16n8k16_chunk_kernelINS0_10ALayout_RMILNS0_14KReductionTypeE0EEENS0_15BLayout_TC_int4ILi8ELi128EEES4_Li8ELi8EEEvPKvS8_S8_Pviiiiii)
        /*00f0*/ 	.short	0x0380
        /*00f2*/ 	.short	0x0038


	//----- nvinfo : EIATTR_SW_WAR
	.align		4
.L_243:
        /*00f4*/ 	.byte	0x04, 0x36
        /*00f6*/ 	.short	(.L_245 - .L_244)
.L_244:
        /*00f8*/ 	.word	0x00000008
.L_245:


//--------------------- .nv.info._ZN2at6native30tinygemm_m16n8k16_chunk_kernelINS0_10ALayout_RMILNS0_14KReductionTypeE0EEENS0_15BLayout_TC_int4ILi4ELi128EEES4_Li8ELi8EEEvPKvS8_S8_Pviiiiii --------------------------
	.section	.nv.info._ZN2at6native30tinygemm_m16n8k16_chunk_kernelINS0_10ALayout_RMILNS0_14KReductionTypeE0EEENS0_15BLayout_TC_int4ILi4ELi128EEES4_Li8ELi8EEEvPKvS8_S8_Pviiiiii,"",@"SHT_CUDA_INFO"
	.sectionflags	@""
	.align	4


	//----- nvinfo : EIATTR_CUDA_API_VERSION
	.align		4
        /*0000*/ 	.byte	0x04, 0x37
        /*0002*/ 	.short	(.L_247 - .L_246)
.L_246:
        /*0004*/ 	.word	0x00000082


	//----- nvinfo : EIATTR_KPARAM_INFO
	.align		4
.L_247:
        /*0008*/ 	.byte	0x04, 0x17
        /*000a*/ 	.short	(.L_249 - .L_248)
.L_248:
        /*000c*/ 	.word	0x00000000
        /*0010*/ 	.short	0x0009
        /*0012*/ 	.short	0x0034
        /*0014*/ 	.byte	0x00, 0xf0, 0x11, 0x00


	//----- nvinfo : EIATTR_KPARAM_INFO
	.align		4
.L_249:
        /*0018*/ 	.byte	0x04, 0x17
        /*001a*/ 	.short	(.L_251 - .L_250)
.L_250:
        /*001c*/ 	.word	0x00000000
        /*0020*/ 	.short	0x0008
        /*0022*/ 	.short	0x0030
        /*0024*/ 	.byte	0x00, 0xf0, 0x11, 0x00


	//----- nvinfo : EIATTR_KPARAM_INFO
	.align		4
.L_251:
        /*0028*/ 	.byte	0x04, 0x17
        /*002a*/ 	.short	(.L_253 - .L_252)
.L_252:
        /*002c*/ 	.word	0x00000000
        /*0030*/ 	.short	0x0007
        /*0032*/ 	.short	0x002c
        /*0034*/ 	.byte	0x00, 0xf0, 0x11, 0x00


	//----- nvinfo : EIATTR_KPARAM_INFO
	.align		4
.L_253:
        /*0038*/ 	.byte	0x04, 0x17
        /*003a*/ 	.short	(.L_255 - .L_254)
.L_254:
        /*003c*/ 	.word	0x00000000
        /*0040*/ 	.short	0x0006
        /*0042*/ 	.short	0x0028
        /*0044*/ 	.byte	0x00, 0xf0, 0x11, 0x00


	//----- nvinfo : EIATTR_KPARAM_INFO
	.align		4
.L_255:
        /*0048*/ 	.byte	0x04, 0x17
        /*004a*/ 	.short	(.L_257 - .L_256)
.L_256:
        /*004c*/ 	.word	0x00000000
        /*0050*/ 	.short	0x0005
        /*0052*/ 	.short	0x0024
        /*0054*/ 	.byte	0x00, 0xf0, 0x11, 0x00


	//----- nvinfo : EIATTR_KPARAM_INFO
	.align		4
.L_257:
        /*0058*/ 	.byte	0x04, 0x17
        /*005a*/ 	.short	(.L_259 - .L_258)
.L_258:
        /*005c*/ 	.word	0x00000000
        /*0060*/ 	.short	0x0004
        /*0062*/ 	.short	0x0020
        /*0064*/ 	.byte	0x00, 0xf0, 0x11, 0x00


	//----- nvinfo : EIATTR_KPARAM_INFO
	.align		4
.L_259:
        /*0068*/ 	.byte	0x04, 0x17
        /*006a*/ 	.short	(.L_261 - .L_260)
.L_260:
        /*006c*/ 	.word	0x00000000
        /*0070*/ 	.short	0x0003
        /*0072*/ 	.short	0x0018
        /*0074*/ 	.byte	0x00, 0xf5, 0x21, 0x00


	//----- nvinfo : EIATTR_KPARAM_INFO
	.align		4
.L_261:
        /*0078*/ 	.byte	0x04, 0x17
        /*007a*/ 	.short	(.L_263 - .L_262)
.L_262:
        /*007c*/ 	.word	0x00000000
        /*0080*/ 	.short	0x0002
        /*0082*/ 	.short	0x0010
        /*0084*/ 	.byte	0x00, 0xf5, 0x21, 0x00


	//----- nvinfo : EIATTR_KPARAM_INFO
	.align		4
.L_263:
        /*0088*/ 	.byte	0x04, 0x17
        /*008a*/ 	.short	(.L_265 - .L_264)
.L_264:
        /*008c*/ 	.word	0x00000000
        /*0090*/ 	.short	0x0001
        /*0092*/ 	.short	0x0008
        /*0094*/ 	.byte	0x00, 0xf5, 0x21, 0x00


	//----- nvinfo : EIATTR_KPARAM_INFO
	.align		4
.L_265:
        /*0098*/ 	.byte	0x04, 0x17
        /*009a*/ 	.short	(.L_267 - .L_266)
.L_266:
        /*009c*/ 	.word	0x00000000
        /*00a0*/ 	.short	0x0000
        /*00a2*/ 	.short	0x0000
        /*00a4*/ 	.byte	0x00, 0xf5, 0x21, 0x00


	//----- nvinfo : EIATTR_SPARSE_MMA_MASK
	.align		4
.L_267:
        /*00a8*/ 	.byte	0x03, 0x50
        /*00aa*/ 	.short	0x0000


	//----- nvinfo : EIATTR_MAXREG_COUNT
	.align		4
        /*00ac*/ 	.byte	0x03, 0x1b
        /*00ae*/ 	.short	0x00ff


	//----- nvinfo : EIATTR_NUM_BARRIERS
	.align		4
        /*00b0*/ 	.byte	0x02, 0x4c
        /*00b2*/ 	.byte	0x01
	.zero		1


	//----- nvinfo : EIATTR_MERCURY_ISA_VERSION
	.align		4
        /*00b4*/ 	.byte	0x03, 0x5f
        /*00b6*/ 	.short	0x0101


	//----- nvinfo : EIATTR_VRC_CTA_INIT_COUNT
	.align		4
        /*00b8*/ 	.byte	0x02, 0x4a
	.zero		1
	.zero		1


	//----- nvinfo : EIATTR_EXIT_INSTR_OFFSETS
	.align		4
        /*00bc*/ 	.byte	0x04, 0x1c
        /*00be*/ 	.short	(.L_269 - .L_268)


	//   ....[0]....
.L_268:
        /*00c0*/ 	.word	0x000015a0


	//   ....[1]....
        /*00c4*/ 	.word	0x00001950


	//   ....[2]....
        /*00c8*/ 	.word	0x000019a0


	//----- nvinfo : EIATTR_MAX_THREADS
	.align		4
.L_269:
        /*00cc*/ 	.byte	0x04, 0x05
        /*00ce*/ 	.short	(.L_271 - .L_270)
.L_270:
        /*00d0*/ 	.word	0x00000100
        /*00d4*/ 	.word	0x00000001
        /*00d8*/ 	.word	0x00000001


	//----- nvinfo : EIATTR_CRS_STACK_SIZE
	.align		4
.L_271:
        /*00dc*/ 	.byte	0x04, 0x1e
        /*00de*/ 	.short	(.L_273 - .L_272)
.L_272:
        /*00e0*/ 	.word	0x00000000


	//----- nvinfo : EIATTR_CBANK_PARAM_SIZE
	.align		4
.L_273:
        /*00e4*/ 	.byte	0x03, 0x19
        /*00e6*/ 	.short	0x0038


	//----- nvinfo : EIATTR_PARAM_CBANK
	.align		4
        /*00e8*/ 	.byte	0x04, 0x0a
        /*00ea*/ 	.short	(.L_275 - .L_274)
	.align		4
.L_274:
        /*00ec*/ 	.word	index@(.nv.constant0._ZN2at6native30tinygemm_m16n8k16_chunk_kernelINS0_10ALayout_RMILNS0_14KReductionTypeE0EEENS0_15BLayout_TC_int4ILi4ELi128EEES4_Li8ELi8EEEvPKvS8_S8_Pviiiiii)
        /*00f0*/ 	.short	0x0380
        /*00f2*/ 	.short	0x0038


	//----- nvinfo : EIATTR_SW_WAR
	.align		4
.L_275:
        /*00f4*/ 	.byte	0x04, 0x36
        /*00f6*/ 	.short	(.L_277 - .L_276)
.L_276:
        /*00f8*/ 	.word	0x00000008
.L_277:


//--------------------- .nv.info._ZN2at6native30tinygemm_m16n8k16_chunk_kernelINS0_10ALayout_RMILNS0_14KReductionTypeE0EEENS0_15BLayout_TC_int4ILi2ELi128EEES4_Li8ELi8EEEvPKvS8_S8_Pviiiiii --------------------------
	.section	.nv.info._ZN2at6native30tinygemm_m16n8k16_chunk_kernelINS0_10ALayout_RMILNS0_14KReductionTypeE0EEENS0_15BLayout_TC_int4ILi2ELi128EEES4_Li8ELi8EEEvPKvS8_S8_Pviiiiii,"",@"SHT_CUDA_INFO"
	.sectionflags	@""
	.align	4


	//----- nvinfo : EIATTR_CUDA_API_VERSION
	.align		4
        /*0000*/ 	.byte	0x04, 0x37
        /*0002*/ 	.short	(.L_279 - .L_278)
.L_278:
        /*0004*/ 	.word	0x00000082


	//----- nvinfo : EIATTR_KPARAM_INFO
	.align		4
.L_279:
        /*0008*/ 	.byte	0x04, 0x17
        /*000a*/ 	.short	(.L_281 - .L_280)
.L_280:
        /*000c*/ 	.word	0x00000000
        /*0010*/ 	.short	0x0009
        /*0012*/ 	.short	0x0034
        /*0014*/ 	.byte	0x00, 0xf0, 0x11, 0x00


	//----- nvinfo : EIATTR_KPARAM_INFO
	.align		4
.L_281:
        /*0018*/ 	.byte	0x04, 0x17
        /*001a*/ 	.short	(.L_283 - .L_282)
.L_282:
        /*001c*/ 	.word	0x00000000
        /*0020*/ 	.short	0x0008
        /*0022*/ 	.short	0x0030
        /*0024*/ 	.byte	0x00, 0xf0, 0x11, 0x00


	//----- nvinfo : EIATTR_KPARAM_INFO
	.align		4
.L_283:
        /*0028*/ 	.byte	0x04, 0x17
        /*002a*/ 	.short	(.L_285 - .L_284)
.L_284:
        /*002c*/ 	.word	0x00000000
        /*0030*/ 	.short	0x0007
        /*0032*/ 	.short	0x002c
        /*0034*/ 	.byte	0x00, 0xf0, 0x11, 0x00


	//----- nvinfo : EIATTR_KPARAM_INFO
	.align		4
.L_285:
        /*0038*/ 	.byte	0x04, 0x17
        /*003a*/ 	.short	(.L_287 - .L_286)
.L_286:
        /*003c*/ 	.word	0x00000000
        /*0040*/ 	.short	0x0006
        /*0042*/ 	.short	0x0028
        /*0044*/ 	.byte	0x00, 0xf0, 0x11, 0x00


	//----- nvinfo : EIATTR_KPARAM_INFO
	.align		4
.L_287:
        /*0048*/ 	.byte	0x04, 0x17
        /*004a*/ 	.short	(.L_289 - .L_288)
.L_288:
        /*004c*/ 	.word	0x00000000
        /*0050*/ 	.short	0x0005
        /*0052*/ 	.short	0x0024
        /*0054*/ 	.byte	0x00, 0xf0, 0x11, 0x00


	//----- nvinfo : EIATTR_KPARAM_INFO
	.align		4
.L_289:
        /*0058*/ 	.byte	0x04, 0x17
        /*005a*/ 	.short	(.L_291 - .L_290)
.L_290:
        /*005c*/ 	.word	0x00000000
        /*0060*/ 	.short	0x0004
        /*0062*/ 	.short	0x0020
        /*0064*/ 	.byte	0x00, 0xf0, 0x11, 0x00


	//----- nvinfo : EIATTR_KPARAM_INFO
	.align		4
.L_291:
        /*0068*/ 	.byte	0x04, 0x17
        /*006a*/ 	.short	(.L_293 - .L_292)
.L_292:
        /*006c*/ 	.word	0x00000000
        /*0070*/ 	.short	0x0003
        /*0072*/ 	.short	0x0018
        /*0074*/ 	.byte	0x00, 0xf5, 0x21, 0x00


	//----- nvinfo : EIATTR_KPARAM_INFO
	.align		4
.L_293:
        /*0078*/ 	.byte	0x04, 0x17
        /*007a*/ 	.short	(.L_295 - .L_294)
.L_294:
        /*007c*/ 	.word	0x00000000
        /*0080*/ 	.short	0x0002
        /*0082*/ 	.short	0x0010
        /*0084*/ 	.byte	0x00, 0xf5, 0x21, 0x00


	//----- nvinfo : EIATTR_KPARAM_INFO
	.align		4
.L_295:
        /*0088*/ 	.byte	0x04, 0x17
        /*008a*/ 	.short	(.L_297 - .L_296)
.L_296:
        /*008c*/ 	.word	0x00000000
        /*0090*/ 	.short	0x0001
        /*0092*/ 	.short	0x0008
        /*0094*/ 	.byte	0x00, 0xf5, 0x21, 0x00


	//----- nvinfo : EIATTR_KPARAM_INFO
	.align		4
.L_297:
        /*0098*/ 	.byte	0x04, 0x17
        /*009a*/ 	.short	(.L_299 - .L_298)
.L_298:
        /*009c*/ 	.word	0x00000000
        /*00a0*/ 	.short	0x0000
        /*00a2*/ 	.short	0x0000
        /*00a4*/ 	.byte	0x00, 0xf5, 0x21, 0x00


	//----- nvinfo : EIATTR_SPARSE_MMA_MASK
	.align		4
.L_299:
        /*00a8*/ 	.byte	0x03, 0x50
        /*00aa*/ 	.short	0x0000


	//----- nvinfo : EIATTR_MAXREG_COUNT
	.align		4
        /*00ac*/ 	.byte	0x03, 0x1b
        /*00ae*/ 	.short	0x00ff


	//----- nvinfo : EIATTR_NUM_BARRIERS
	.align		4
        /*00b0*/ 	.byte	0x02, 0x4c
        /*00b2*/ 	.byte	0x01
	.zero		1


	//----- nvinfo : EIATTR_MERCURY_ISA_VERSION
	.align		4
        /*00b4*/ 	.byte	0x03, 0x5f
        /*00b6*/ 	.short	0x0101


	//----- nvinfo : EIATTR_VRC_CTA_INIT_COUNT
	.align		4
        /*00b8*/ 	.byte	0x02, 0x4a
	.zero		1
	.zero		1


	//----- nvinfo : EIATTR_EXIT_INSTR_OFFSETS
	.align		4
        /*00bc*/ 	.byte	0x04, 0x1c
        /*00be*/ 	.short	(.L_301 - .L_300)


	//   ....[0]....
.L_300:
        /*00c0*/ 	.word	0x00001360


	//   ....[1]....
        /*00c4*/ 	.word	0x00001710


	//   ....[2]....
        /*00c8*/ 	.word	0x00001760


	//----- nvinfo : EIATTR_MAX_THREADS
	.align		4
.L_301:
        /*00cc*/ 	.byte	0x04, 0x05
        /*00ce*/ 	.short	(.L_303 - .L_302)
.L_302:
        /*00d0*/ 	.word	0x00000100
        /*00d4*/ 	.word	0x00000001
        /*00d8*/ 	.word	0x00000001


	//----- nvinfo : EIATTR_CRS_STACK_SIZE
	.align		4
.L_303:
        /*00dc*/ 	.byte	0x04, 0x1e
        /*00de*/ 	.short	(.L_305 - .L_304)
.L_304:
        /*00e0*/ 	.word	0x00000000


	//----- nvinfo : EIATTR_CBANK_PARAM_SIZE
	.align		4
.L_305:
        /*00e4*/ 	.byte	0x03, 0x19
        /*00e6*/ 	.short	0x0038


	//----- nvinfo : EIATTR_PARAM_CBANK
	.align		4
        /*00e8*/ 	.byte	0x04, 0x0a
        /*00ea*/ 	.short	(.L_307 - .L_306)
	.align		4
.L_306:
        /*00ec*/ 	.word	index@(.nv.constant0._ZN2at6native30tinygemm_m16n8k16_chunk_kernelINS0_10ALayout_RMILNS0_14KReductionTypeE0EEENS0_15BLayout_TC_int4ILi2ELi128EEES4_Li8ELi8EEEvPKvS8_S8_Pviiiiii)
        /*00f0*/ 	.short	0x0380
        /*00f2*/ 	.short	0x0038


	//----- nvinfo : EIATTR_SW_WAR
	.align		4
.L_307:
        /*00f4*/ 	.byte	0x04, 0x36
        /*00f6*/ 	.short	(.L_309 - .L_308)
.L_308:
        /*00f8*/ 	.word	0x00000008
.L_309:


//--------------------- .nv.info._ZN2at6native30tinygemm_m16n8k16_chunk_kernelINS0_10ALayout_RMILNS0_14KReductionTypeE0EEENS0_15BLayout_TC_int4ILi8ELi64EEES4_Li8ELi8EEEvPKvS8_S8_Pviiiiii --------------------------
	.section	.nv.info._ZN2at6native30tinygemm_m16n8k16_chunk_kernelINS0_10ALayout_RMILNS0_14KReductionTypeE0EEENS0_15BLayout_TC_int4ILi8ELi64EEES4_Li8ELi8EEEvPKvS8_S8_Pviiiiii,"",@"SHT_CUDA_INFO"
	.sectionflags	@""
	.align	4


	//----- nvinfo : EIATTR_CUDA_API_VERSION
	.align		4
        /*0000*/ 	.byte	0x04, 0x37
        /*0002*/ 	.short	(.L_311 - .L_310)
.L_310:
        /*0004*/ 	.word	0x00000082


	//----- nvinfo : EIATTR_KPARAM_INFO
	.align		4
.L_311:
        /*0008*/ 	.byte	0x04, 0x17
        /*000a*/ 	.short	(.L_313 - .L_312)
.L_312:
        /*000c*/ 	.word	0x00000000
        /*0010*/ 	.short	0x0009
        /*0012*/ 	.short	0x0034
        /*0014*/ 	.byte	0x00, 0xf0, 0x11, 0x00


	//----- nvinfo : EIATTR_KPARAM_INFO
	.align		4
.L_313:
        /*0018*/ 	.byte	0x04, 0x17
        /*001a*/ 	.short	(.L_315 - .L_314)
.L_314:
        /*001c*/ 	.word	0x00000000
        /*0020*/ 	.short	0x0008
        /*0022*/ 	.short	0x0030
        /*0024*/ 	.byte	0x00, 0xf0, 0x11, 0x00


	//----- nvinfo : EIATTR_KPARAM_INFO
	.align		4
.L_315:
        /*0028*/ 	.byte	0x04, 0x17
        /*002a*/ 	.short	(.L_317 - .L_316)
.L_316:
        /*002c*/ 	.word	0x00000000
        /*0030*/ 	.short	0x0007
        /*0032*/ 	.short	0x002c
        /*0034*/ 	.byte	0x00, 0xf0, 0x11, 0x00


	//----- nvinfo : EIATTR_KPARAM_INFO
	.align		4
.L_317:
        /*0038*/ 	.byte	0x04, 0x17
        /*003a*/ 	.short	(.L_319 - .L_318)
.L_318:
        /*003c*/ 	.word	0x00000000
        /*0040*/ 	.short	0x0006
        /*0042*/ 	.short	0x0028
        /*0044*/ 	.byte	0x00, 0xf0, 0x11, 0x00


	//----- nvinfo : EIATTR_KPARAM_INFO
	.align		4
.L_319:
        /*0048*/ 	.byte	0x04, 0x17
        /*004a*/ 	.short	(.L_321 - .L_320)
.L_320:
        /*004c*/ 	.word	0x00000000
        /*0050*/ 	.short	0x0005
        /*0052*/ 	.short	0x0024
        /*0054*/ 	.byte	0x00, 0xf0, 0x11, 0x00


	//----- nvinfo : EIATTR_KPARAM_INFO
	.align		4
.L_321:
        /*0058*/ 	.byte	0x04, 0x17
        /*005a*/ 	.short	(.L_323 - .L_322)
.L_322:
        /*005c*/ 	.word	0x00000000
        /*0060*/ 	.short	0x0004
        /*0062*/ 	.short	0x0020
        /*0064*/ 	.byte	0x00, 0xf0, 0x11, 0x00


	//----- nvinfo : EIATTR_KPARAM_INFO
	.align		4
.L_323:
        /*0068*/ 	.byte	0x04, 0x17
        /*006a*/ 	.short	(.L_325 - .L_324)
.L_324:
        /*006c*/ 	.word	0x00000000
        /*0070*/ 	.short	0x0003
        /*0072*/ 	.short	0x0018
        /*0074*/ 	.byte	0x00, 0xf5, 0x21, 0x00


	//----- nvinfo : EIATTR_KPARAM_INFO
	.align		4
.L_325:
        /*0078*/ 	.byte	0x04, 0x17
        /*007a*/ 	.short	(.L_327 - .L_326)
.L_326:
        /*007c*/ 	.word	0x00000000
        /*0080*/ 	.short	0x0002
        /*0082*/ 	.short	0x0010
        /*0084*/ 	.byte	0x00, 0xf5, 0x21, 0x00


	//----- nvinfo : EIATTR_KPARAM_INFO
	.align		4
.L_327:
        /*0088*/ 	.byte	0x04, 0x17
        /*008a*/ 	.short	(.L_329 - .L_328)
.L_328:
        /*008c*/ 	.word	0x00000000
        /*0090*/ 	.short	0x0001
        /*0092*/ 	.short	0x0008
        /*0094*/ 	.byte	0x00, 0xf5, 0x21, 0x00


	//----- nvinfo : EIATTR_KPARAM_INFO
	.align		4
.L_329:
        /*0098*/ 	.byte	0x04, 0x17
        /*009a*/ 	.short	(.L_331 - .L_330)
.L_330:
        /*009c*/ 	.word	0x00000000
        /*00a0*/ 	.short	0x0000
        /*00a2*/ 	.short	0x0000
        /*00a4*/ 	.byte	0x00, 0xf5, 0x21, 0x00


	//----- nvinfo : EIATTR_SPARSE_MMA_MASK
	.align		4
.L_331:
        /*00a8*/ 	.byte	0x03, 0x50
        /*00aa*/ 	.short	0x0000


	//----- nvinfo : EIATTR_MAXREG_COUNT
	.align		4
        /*00ac*/ 	.byte	0x03, 0x1b
        /*00ae*/ 	.short	0x00ff


	//----- nvinfo : EIATTR_NUM_BARRIERS
	.align		4
        /*00b0*/ 	.byte	0x02, 0x4c
        /*00b2*/ 	.byte	0x01
	.zero		1


	//----- nvinfo : EIATTR_MERCURY_ISA_VERSION
	.align		4
        /*00b4*/ 	.byte	0x03, 0x5f
        /*00b6*/ 	.short	0x0101


	//----- nvinfo : EIATTR_VRC_CTA_INIT_COUNT
	.align		4
        /*00b8*/ 	.byte	0x02, 0x4a
	.zero		1
	.zero		1


	//----- nvinfo : EIATTR_EXIT_INSTR_OFFSETS
	.align		4
        /*00bc*/ 	.byte	0x04, 0x1c
        /*00be*/ 	.short	(.L_333 - .L_332)


	//   ....[0]....
.L_332:
        /*00c0*/ 	.word	0x00001a80


	//   ....[1]....
        /*00c4*/ 	.word	0x00001e30


	//   ....[2]....
        /*00c8*/ 	.word	0x00001e80


	//----- nvinfo : EIATTR_MAX_THREADS
	.align		4
.L_333:
        /*00cc*/ 	.byte	0x04, 0x05
        /*00ce*/ 	.short	(.L_335 - .L_334)
.L_334:
        /*00d0*/ 	.word	0x00000100
        /*00d4*/ 	.word	0x00000001
        /*00d8*/ 	.word	0x00000001


	//----- nvinfo : EIATTR_CRS_STACK_SIZE
	.align		4
.L_335:
        /*00dc*/ 	.byte	0x04, 0x1e
        /*00de*/ 	.short	(.L_337 - .L_336)
.L_336:
        /*00e0*/ 	.word	0x00000000


	//----- nvinfo : EIATTR_CBANK_PARAM_SIZE
	.align		4
.L_337:
        /*00e4*/ 	.byte	0x03, 0x19
        /*00e6*/ 	.short	0x0038


	//----- nvinfo : EIATTR_PARAM_CBANK
	.align		4
        /*00e8*/ 	.byte	0x04, 0x0a
        /*00ea*/ 	.short	(.L_339 - .L_338)
	.align		4
.L_338:
        /*00ec*/ 	.word	index@(.nv.constant0._ZN2at6native30tinygemm_m16n8k16_chunk_kernelINS0_10ALayout_RMILNS0_14KReductionTypeE0EEENS0_15BLayout_TC_int4ILi8ELi64EEES4_Li8ELi8EEEvPKvS8_S8_Pviiiiii)
        /*00f0*/ 	.short	0x0380
        /*00f2*/ 	.short	0x0038


	//----- nvinfo : EIATTR_SW_WAR
	.align		4
.L_339:
        /*00f4*/ 	.byte	0x04, 0x36
        /*00f6*/ 	.short	(.L_341 - .L_340)
.L_340:
        /*00f8*/ 	.word	0x00000008
.L_341:


//--------------------- .nv.info._ZN2at6native30tinygemm_m16n8k16_chunk_kernelINS0_10ALayout_RMILNS0_14KReductionTypeE0EEENS0_15BLayout_TC_int4ILi4ELi64EEES4_Li8ELi8EEEvPKvS8_S8_Pviiiiii --------------------------
	.section	.nv.info._ZN2at6native30tinygemm_m16n8k16_chunk_kernelINS0_10ALayout_RMILNS0_14KReductionTypeE0EEENS0_15BLayout_TC_int4ILi4ELi64EEES4_Li8ELi8EEEvPKvS8_S8_Pviiiiii,"",@"SHT_CUDA_INFO"
	.sectionflags	@""
	.align	4


	//----- nvinfo : EIATTR_CUDA_API_VERSION
	.align		4
        /*0000*/ 	.byte	0x04, 0x37
        /*0002*/ 	.short	(.L_343 - .L_342)
.L_342:
        /*0004*/ 	.word	0x00000082


	//----- nvinfo : EIATTR_KPARAM_INFO
	.align		4
.L_343:
        /*0008*/ 	.byte	0x04, 0x17
        /*000a*/ 	.short	(.L_345 - .L_344)
.L_344:
        /*000c*/ 	.word	0x00000000
        /*0010*/ 	.short	0x0009
        /*0012*/ 	.short	0x0034
        /*0014*/ 	.byte	0x00, 0xf0, 0x11, 0x00


	//----- nvinfo : EIATTR_KPARAM_INFO
	.align		4
.L_345:
        /*0018*/ 	.byte	0x04, 0x17
        /*001a*/ 	.short	(.L_347 - .L_346)
.L_346:
        /*001c*/ 	.word	0x00000000
        /*0020*/ 	.short	0x0008
        /*0022*/ 	.short	0x0030
        /*0024*/ 	.byte	0x00, 0xf0, 0x11, 0x00


	//----- nvinfo : EIATTR_KPARAM_INFO
	.align		4
.L_347:
        /*0028*/ 	.byte	0x04, 0x17
        /*002a*/ 	.short	(.L_349 - .L_348)
.L_348:
        /*002c*/ 	.word	0x00000000
        /*0030*/ 	.short	0x0007
        /*0032*/ 	.short	0x002c
        /*0034*/ 	.byte	0x00, 0xf0, 0x11, 0x00


	//----- nvinfo : EIATTR_KPARAM_INFO
	.align		4
.L_349:
        /*0038*/ 	.byte	0x04, 0x17
        /*003a*/ 	.short	(.L_351 - .L_350)
.L_350:
        /*003c*/ 	.word	0x00000000
        /*0040*/ 	.short	0x0006
        /*0042*/ 	.short	0x0028
        /*0044*/ 	.byte	0x00, 0xf0, 0x11, 0x00


	//----- nvinfo : EIATTR_KPARAM_INFO
	.align		4
.L_351:
        /*0048*/ 	.byte	0x04, 0x17
        /*004a*/ 	.short	(.L_353 - .L_352)
.L_352:
        /*004c*/ 	.word	0x00000000
        /*0050*/ 	.short	0x0005
        /*0052*/ 	.short	0x0024
        /*0054*/ 	.byte	0x00, 0xf0, 0x11, 0x00


	//----- nvinfo : EIATTR_KPARAM_INFO
	.align		4
.L_353:
        /*0058*/ 	.byte	0x04, 0x17
        /*005a*/ 	.short	(.L_355 - .L_354)
.L_354:
        /*005c*/ 	.word	0x00000000
        /*0060*/ 	.short	0x0004
        /*0062*/ 	.short	0x0020
        /*0064*/ 	.byte	0x00, 0xf0, 0x11, 0x00


	//----- nvinfo : EIATTR_KPARAM_INFO
	.align		4
.L_355:
        /*0068*/ 	.byte	0x04, 0x17
        /*006a*/ 	.short	(.L_357 - .L_356)
.L_356:
        /*006c*/ 	.word	0x00000000
        /*0070*/ 	.short	0x0003
        /*0072*/ 	.short	0x0018
        /*0074*/ 	.byte	0x00, 0xf5, 0x21, 0x00


	//----- nvinfo : EIATTR_KPARAM_INFO
	.align		4
.L_357:
        /*0078*/ 	.byte	0x04, 0x17
        /*007a*/ 	.short	(.L_359 - .L_358)
.L_358:
        /*007c*/ 	.word	0x00000000
        /*0080*/ 	.short	0x0002
        /*0082*/ 	.short	0x0010
        /*0084*/ 	.byte	0x00, 0xf5, 0x21, 0x00


	//----- nvinfo : EIATTR_KPARAM_INFO
	.align		4
.L_359:
        /*0088*/ 	.byte	0x04, 0x17
        /*008a*/ 	.short	(.L_361 - .L_360)
.L_360:
        /*008c*/ 	.word	0x00000000
        /*0090*/ 	.short	0x0001
        /*0092*/ 	.short	0x0008
        /*0094*/ 	.byte	0x00, 0xf5, 0x21, 0x00


	//----- nvinfo : EIATTR_KPARAM_INFO
	.align		4
.L_361:
        /*0098*/ 	.byte	0x04, 0x17
        /*009a*/ 	.short	(.L_363 - .L_362)
.L_362:
        /*009c*/ 	.word	0x00000000
        /*00a0*/ 	.short	0x0000
        /*00a2*/ 	.short	0x0000
        /*00a4*/ 	.byte	0x00, 0xf5, 0x21, 0x00


	//----- nvinfo : EIATTR_SPARSE_MMA_MASK
	.align		4
.L_363:
        /*00a8*/ 	.byte	0x03, 0x50
        /*00aa*/ 	.short	0x0000


	//----- nvinfo : EIATTR_MAXREG_COUNT
	.align		4
        /*00ac*/ 	.byte	0x03, 0x1b
        /*00ae*/ 	.short	0x00ff


	//----- nvinfo : EIATTR_NUM_BARRIERS
	.align		4
        /*00b0*/ 	.byte	0x02, 0x4c
        /*00b2*/ 	.byte	0x01
	.zero		1


	//----- nvinfo : EIATTR_MERCURY_ISA_VERSION
	.align		4
        /*00b4*/ 	.byte	0x03, 0x5f
        /*00b6*/ 	.short	0x0101


	//----- nvinfo : EIATTR_VRC_CTA_INIT_COUNT
	.align		4
        /*00b8*/ 	.byte	0x02, 0x4a
	.zero		1
	.zero		1


	//----- nvinfo : EIATTR_EXIT_INSTR_OFFSETS
	.align		4
        /*00bc*/ 	.byte	0x04, 0x1c
        /*00be*/ 	.short	(.L_365 - .L_364)


	//   ....[0]....
.L_364:
        /*00c0*/ 	.word	0x000015c0


	//   ....[1]....
        /*00c4*/ 	.word	0x00001970


	//   ....[2]....
        /*00c8*/ 	.word	0x000019c0


	//----- nvinfo : EIATTR_MAX_THREADS
	.align		4
.L_365:
        /*00cc*/ 	.byte	0x04, 0x05
        /*00ce*/ 	.short	(.L_367 - .L_366)
.L_366:
        /*00d0*/ 	.word	0x00000100
        /*00d4*/ 	.word	0x00000001
        /*00d8*/ 	.word	0x00000001


	//----- nvinfo : EIATTR_CRS_STACK_SIZE
	.align		4
.L_367:
        /*00dc*/ 	.byte	0x04, 0x1e
        /*00de*/ 	.short	(.L_369 - .L_368)
.L_368:
        /*00e0*/ 	.word	0x00000000


	//----- nvinfo : EIATTR_CBANK_PARAM_SIZE
	.align		4
.L_369:
        /*00e4*/ 	.byte	0x03, 0x19
        /*00e6*/ 	.short	0x0038


	//----- nvinfo : EIATTR_PARAM_CBANK
	.align		4
        /*00e8*/ 	.byte	0x04, 0x0a
        /*00ea*/ 	.short	(.L_371 - .L_370)
	.align		4
.L_370:
        /*00ec*/ 	.word	index@(.nv.constant0._ZN2at6native30tinygemm_m16n8k16_chunk_kernelINS0_10ALayout_RMILNS0_14KReductionTypeE0EEENS0_15BLayout_TC_int4ILi4ELi64EEES4_Li8ELi8EEEvPKvS8_S8_Pviiiiii)
        /*00f0*/ 	.short	0x0380
        /*00f2*/ 	.short	0x0038


	//----- nvinfo : EIATTR_SW_WAR
	.align		4
.L_371:
        /*00f4*/ 	.byte	0x04, 0x36
        /*00f6*/ 	.short	(.L_373 - .L_372)
.L_372:
        /*00f8*/ 	.word	0x00000008
.L_373:


//--------------------- .nv.info._ZN2at6native30tinygemm_m16n8k16_chunk_kernelINS0_10ALayout_RMILNS0_14KReductionTypeE0EEENS0_15BLayout_TC_int4ILi2ELi64EEES4_Li8ELi8EEEvPKvS8_S8_Pviiiiii --------------------------
	.section	.nv.info._ZN2at6native30tinygemm_m16n8k16_chunk_kernelINS0_10ALayout_RMILNS0_14KReductionTypeE0EEENS0_15BLayout_TC_int4ILi2ELi64EEES4_Li8ELi8EEEvPKvS8_S8_Pviiiiii,"",@"SHT_CUDA_INFO"
	.sectionflags	@""
	.align	4


	//----- nvinfo : EIATTR_CUDA_API_VERSION
	.align		4
        /*0000*/ 	.byte	0x04, 0x37
        /*0002*/ 	.short	(.L_375 - .L_374)
.L_374:
        /*0004*/ 	.word	0x00000082


	//----- nvinfo : EIATTR_KPARAM_INFO
	.align		4
.L_375:
        /*0008*/ 	.byte	0x04, 0x17
        /*000a*/ 	.short	(.L_377 - .L_376)
.L_376:
        /*000c*/ 	.word	0x00000000
        /*0010*/ 	.short	0x0009
        /*0012*/ 	.short	0x0034
        /*0014*/ 	.byte	0x00, 0xf0, 0x11, 0x00


	//----- nvinfo : EIATTR_KPARAM_INFO
	.align		4
.L_377:
        /*0018*/ 	.byte	0x04, 0x17
        /*001a*/ 	.short	(.L_379 - .L_378)
.L_378:
        /*001c*/ 	.word	0x00000000
        /*0020*/ 	.short	0x0008
        /*0022*/ 	.short	0x0030
        /*0024*/ 	.byte	0x00, 0xf0, 0x11, 0x00


	//----- nvinfo : EIATTR_KPARAM_INFO
	.align		4
.L_379:
        /*0028*/ 	.byte	0x04, 0x17
        /*002a*/ 	.short	(.L_381 - .L_380)
.L_380:
        /*002c*/ 	.word	0x00000000
        /*0030*/ 	.short	0x0007
        /*0032*/ 	.short	0x002c
        /*0034*/ 	.byte	0x00, 0xf0, 0x11, 0x00


	//----- nvinfo : EIATTR_KPARAM_INFO
	.align		4
.L_381:
        /*0038*/ 	.byte	0x04, 0x17
        /*003a*/ 	.short	(.L_383 - .L_382)
.L_382:
        /*003c*/ 	.word	0x00000000
        /*0040*/ 	.short	0x0006
        /*0042*/ 	.short	0x0028
        /*0044*/ 	.byte	0x00, 0xf0, 0x11, 0x00


	//----- nvinfo : EIATTR_KPARAM_INFO
	.align		4
.L_383:
        /*0048*/ 	.byte	0x04, 0x17
        /*004a*/ 	.short	(.L_385 - .L_384)
.L_384:
        /*004c*/ 	.word	0x00000000
        /*0050*/ 	.short	0x0005
        /*0052*/ 	.short	0x0024
        /*0054*/ 	.byte	0x00, 0xf0, 0x11, 0x00


	//----- nvinfo : EIATTR_KPARAM_INFO
	.align		4
.L_385:
        /*0058*/ 	.byte	0x04, 0x17
        /*005a*/ 	.short	(.L_387 - .L_386)
.L_386:
        /*005c*/ 	.word	0x00000000
        /*0060*/ 	.short	0x0004
        /*0062*/ 	.short	0x0020
        /*0064*/ 	.byte	0x00, 0xf0, 0x11, 0x00


	//----- nvinfo : EIATTR_KPARAM_INFO
	.align		4
.L_387:
        /*0068*/ 	.byte	0x04, 0x17
        /*006a*/ 	.short	(.L_389 - .L_388)
.L_388:
        /*006c*/ 	.word	0x00000000
        /*0070*/ 	.short	0x0003
        /*0072*/ 	.short	0x0018
        /*0074*/ 	.byte	0x00, 0xf5, 0x21, 0x00


	//----- nvinfo : EIATTR_KPARAM_INFO
	.align		4
.L_389:
        /*0078*/ 	.byte	0x04, 0x17
        /*007a*/ 	.short	(.L_391 - .L_390)
.L_390:
        /*007c*/ 	.word	0x00000000
        /*0080*/ 	.short	0x0002
        /*0082*/ 	.short	0x0010
        /*0084*/ 	.byte	0x00, 0xf5, 0x21, 0x00


	//----- nvinfo : EIATTR_KPARAM_INFO
	.align		4
.L_391:
        /*0088*/ 	.byte	0x04, 0x17
        /*008a*/ 	.short	(.L_393 - .L_392)
.L_392:
        /*008c*/ 	.word	0x00000000
        /*0090*/ 	.short	0x0001
        /*0092*/ 	.short	0x0008
        /*0094*/ 	.byte	0x00, 0xf5, 0x21, 0x00


	//----- nvinfo : EIATTR_KPARAM_INFO
	.align		4
.L_393:
        /*0098*/ 	.byte	0x04, 0x17
        /*009a*/ 	.short	(.L_395 - .L_394)
.L_394:
        /*009c*/ 	.word	0x00000000
        /*00a0*/ 	.short	0x0000
        /*00a2*/ 	.short	0x0000
        /*00a4*/ 	.byte	0x00, 0xf5, 0x21, 0x00


	//----- nvinfo : EIATTR_SPARSE_MMA_MASK
	.align		4
.L_395:
        /*00a8*/ 	.byte	0x03, 0x50
        /*00aa*/ 	.short	0x0000


	//----- nvinfo : EIATTR_MAXREG_COUNT
	.align		4
        /*00ac*/ 	.byte	0x03, 0x1b
        /*00ae*/ 	.short	0x00ff


	//----- nvinfo : EIATTR_NUM_BARRIERS
	.align		4
        /*00b0*/ 	.byte	0x02, 0x4c
        /*00b2*/ 	.byte	0x01
	.zero		1


	//----- nvinfo : EIATTR_MERCURY_ISA_VERSION
	.align		4
        /*00b4*/ 	.byte	0x03, 0x5f
        /*00b6*/ 	.short	0x0101


	//----- nvinfo : EIATTR_VRC_CTA_INIT_COUNT
	.align		4
        /*00b8*/ 	.byte	0x02, 0x4a
	.zero		1
	.zero		1


	//----- nvinfo : EIATTR_EXIT_INSTR_OFFSETS
	.align		4
        /*00bc*/ 	.byte	0x04, 0x1c
        /*00be*/ 	.short	(.L_397 - .L_396)


	//   ....[0]....
.L_396:
        /*00c0*/ 	.word	0x000013a0


	//   ....[1]....
        /*00c4*/ 	.word	0x00001750


	//   ....[2]....
        /*00c8*/ 	.word	0x000017a0


	//----- nvinfo : EIATTR_MAX_THREADS
	.align		4
.L_397:
        /*00cc*/ 	.byte	0x04, 0x05
        /*00ce*/ 	.short	(.L_399 - .L_398)
.L_398:
        /*00d0*/ 	.word	0x00000100
        /*00d4*/ 	.word	0x00000001
        /*00d8*/ 	.word	0x00000001


	//----- nvinfo : EIATTR_CRS_STACK_SIZE
	.align		4
.L_399:
        /*00dc*/ 	.byte	0x04, 0x1e
        /*00de*/ 	.short	(.L_401 - .L_400)
.L_400:
        /*00e0*/ 	.word	0x00000000


	//----- nvinfo : EIATTR_CBANK_PARAM_SIZE
	.align		4
.L_401:
        /*00e4*/ 	.byte	0x03, 0x19
        /*00e6*/ 	.short	0x0038


	//----- nvinfo : EIATTR_PARAM_CBANK
	.align		4
        /*00e8*/ 	.byte	0x04, 0x0a
        /*00ea*/ 	.short	(.L_403 - .L_402)
	.align		4
.L_402:
        /*00ec*/ 	.word	index@(.nv.constant0._ZN2at6native30tinygemm_m16n8k16_chunk_kernelINS0_10ALayout_RMILNS0_14KReductionTypeE0EEENS0_15BLayout_TC_int4ILi2ELi64EEES4_Li8ELi8EEEvPKvS8_S8_Pviiiiii)
        /*00f0*/ 	.short	0x0380
        /*00f2*/ 	.short	0x0038


	//----- nvinfo : EIATTR_SW_WAR
	.align		4
.L_403:
        /*00f4*/ 	.byte	0x04, 0x36
        /*00f6*/ 	.short	(.L_405 - .L_404)
.L_404:
        /*00f8*/ 	.word	0x00000008
.L_405:


//--------------------- .nv.info._ZN2at6native30tinygemm_m16n8k16_chunk_kernelINS0_10ALayout_RMILNS0_14KReductionTypeE0EEENS0_15BLayout_TC_int4ILi8ELi32EEES4_Li8ELi8EEEvPKvS8_S8_Pviiiiii --------------------------
	.section	.nv.info._ZN2at6native30tinygemm_m16n8k16_chunk_kernelINS0_10ALayout_RMILNS0_14KReductionTypeE0EEENS0_15BLayout_TC_int4ILi8ELi32EEES4_Li8ELi8EEEvPKvS8_S8_Pviiiiii,"",@"SHT_CUDA_INFO"
	.sectionflags	@""
	.align	4


	//----- nvinfo : EIATTR_CUDA_API_VERSION
	.align		4
        /*0000*/ 	.byte	0x04, 0x37
        /*0002*/ 	.short	(.L_407 - .L_406)
.L_406:
        /*0004*/ 	.word	0x00000082


	//----- nvinfo : EIATTR_KPARAM_INFO
	.align		4
.L_407:
        /*0008*/ 	.byte	0x04, 0x17
        /*000a*/ 	.short	(.L_409 - .L_408)
.L_408:
        /*000c*/ 	.word	0x00000000
        /*0010*/ 	.short	0x0009
        /*0012*/ 	.short	0x0034
        /*0014*/ 	.byte	0x00, 0xf0, 0x11, 0x00


	//----- nvinfo : EIATTR_KPARAM_INFO
	.align		4
.L_409:
        /*0018*/ 	.byte	0x04, 0x17
        /*001a*/ 	.short	(.L_411 - .L_410)
.L_410:
        /*001c*/ 	.word	0x00000000
        /*0020*/ 	.short	0x0008
        /*0022*/ 	.short	0x0030
        /*0024*/ 	.byte	0x00, 0xf0, 0x11, 0x00


	//----- nvinfo : EIATTR_KPARAM_INFO
	.align		4
.L_411:
        /*0028*/ 	.byte	0x04, 0x17
        /*002a*/ 	.short	(.L_413 - .L_412)
.L_412:
        /*002c*/ 	.word	0x00000000
        /*0030*/ 	.short	0x0007
        /*0032*/ 	.short	0x002c
        /*0034*/ 	.byte	0x00, 0xf0, 0x11, 0x00


	//----- nvinfo : EIATTR_KPARAM_INFO
	.align		4
.L_413:
        /*0038*/ 	.byte	0x04, 0x17
        /*003a*/ 	.short	(.L_415 - .L_414)
.L_414:
        /*003c*/ 	.word	0x00000000
        /*0040*/ 	.short	0x0006
        /*0042*/ 	.short	0x0028
        /*0044*/ 	.byte	0x00, 0xf0, 0x11, 0x00


	//----- nvinfo : EIATTR_KPARAM_INFO
	.align		4
.L_415:
        /*0048*/ 	.byte	0x04, 0x17
        /*004a*/ 	.short	(.L_417 - .L_416)
.L_416:
        /*004c*/ 	.word	0x00000000
        /*0050*/ 	.short	0x0005
        /*0052*/ 	.short	0x0024
        /*0054*/ 	.byte	0x00, 0xf0, 0x11, 0x00


	//----- nvinfo : EIATTR_KPARAM_INFO
	.align		4
.L_417:
        /*0058*/ 	.byte	0x04, 0x17
        /*005a*/ 	.short	(.L_419 - .L_418)
.L_418:
        /*005c*/ 	.word	0x00000000
        /*0060*/ 	.short	0x0004
        /*0062*/ 	.short	0x0020
        /*0064*/ 	.byte	0x00, 0xf0, 0x11, 0x00


	//----- nvinfo : EIATTR_KPARAM_INFO
	.align		4
.L_419:
        /*0068*/ 	.byte	0x04, 0x17
        /*006a*/ 	.short	(.L_421 - .L_420)
.L_420:
        /*006c*/ 	.word	0x00000000
        /*0070*/ 	.short	0x0003
        /*0072*/ 	.short	0x0018
        /*0074*/ 	.byte	0x00, 0xf5, 0x21, 0x00


	//----- nvinfo : EIATTR_KPARAM_INFO
	.align		4
.L_421:
        /*0078*/ 	.byte	0x04, 0x17
        /*007a*/ 	.short	(.L_423 - .L_422)
.L_422:
        /*007c*/ 	.word	0x00000000
        /*0080*/ 	.short	0x0002
        /*0082*/ 	.short	0x0010
        /*0084*/ 	.byte	0x00, 0xf5, 0x21, 0x00


	//----- nvinfo : EIATTR_KPARAM_INFO
	.align		4
.L_423:
        /*0088*/ 	.byte	0x04, 0x17
        /*008a*/ 	.short	(.L_425 - .L_424)
.L_424:
        /*008c*/ 	.word	0x00000000
        /*0090*/ 	.short	0x0001
        /*0092*/ 	.short	0x0008
        /*0094*/ 	.byte	0x00, 0xf5, 0x21, 0x00


	//----- nvinfo : EIATTR_KPARAM_INFO
	.align		4
.L_425:
        /*0098*/ 	.byte	0x04, 0x17
        /*009a*/ 	.short	(.L_427 - .L_426)
.L_426:
        /*009c*/ 	.word	0x00000000
        /*00a0*/ 	.short	0x0000
        /*00a2*/ 	.short	0x0000
        /*00a4*/ 	.byte	0x00, 0xf5, 0x21, 0x00


	//----- nvinfo : EIATTR_SPARSE_MMA_MASK
	.align		4
.L_427:
        /*00a8*/ 	.byte	0x03, 0x50
        /*00aa*/ 	.short	0x0000


	//----- nvinfo : EIATTR_MAXREG_COUNT
	.align		4
        /*00ac*/ 	.byte	0x03, 0x1b
        /*00ae*/ 	.short	0x00ff


	//----- nvinfo : EIATTR_NUM_BARRIERS
	.align		4
        /*00b0*/ 	.byte	0x02, 0x4c
        /*00b2*/ 	.byte	0x01
	.zero		1


	//----- nvinfo : EIATTR_MERCURY_ISA_VERSION
	.align		4
        /*00b4*/ 	.byte	0x03, 0x5f
        /*00b6*/ 	.short	0x0101


	//----- nvinfo : EIATTR_VRC_CTA_INIT_COUNT
	.align		4
        /*00b8*/ 	.byte	0x02, 0x4a
	.zero		1
	.zero		1


	//----- nvinfo : EIATTR_EXIT_INSTR_OFFSETS
	.align		4
        /*00bc*/ 	.byte	0x04, 0x1c
        /*00be*/ 	.short	(.L_429 - .L_428)


	//   ....[0]....
.L_428:
        /*00c0*/ 	.word	0x00001b50


	//   ....[1]....
        /*00c4*/ 	.word	0x00001f00


	//   ....[2]....
        /*00c8*/ 	.word	0x00001f50


	//----- nvinfo : EIATTR_MAX_THREADS
	.align		4
.L_429:
        /*00cc*/ 	.byte	0x04, 0x05
        /*00ce*/ 	.short	(.L_431 - .L_430)
.L_430:
        /*00d0*/ 	.word	0x00000100
        /*00d4*/ 	.word	0x00000001
        /*00d8*/ 	.word	0x00000001


	//----- nvinfo : EIATTR_CRS_STACK_SIZE
	.align		4
.L_431:
        /*00dc*/ 	.byte	0x04, 0x1e
        /*00de*/ 	.short	(.L_433 - .L_432)
.L_432:
        /*00e0*/ 	.word	0x00000000


	//----- nvinfo : EIATTR_CBANK_PARAM_SIZE
	.align		4
.L_433:
        /*00e4*/ 	.byte	0x03, 0x19
        /*00e6*/ 	.short	0x0038


	//----- nvinfo : EIATTR_PARAM_CBANK
	.align		4
        /*00e8*/ 	.byte	0x04, 0x0a
        /*00ea*/ 	.short	(.L_435 - .L_434)
	.align		4
.L_434:
        /*00ec*/ 	.word	index@(.nv.constant0._ZN2at6native30tinygemm_m16n8k16_chunk_kernelINS0_10ALayout_RMILNS0_14KReductionTypeE0EEENS0_15BLayout_TC_int4ILi8ELi32EEES4_Li8ELi8EEEvPKvS8_S8_Pviiiiii)
        /*00f0*/ 	.short	0x0380
        /*00f2*/ 	.short	0x0038


	//----- nvinfo : EIATTR_SW_WAR
	.align		4
.L_435:
        /*00f4*/ 	.byte	0x04, 0x36
        /*00f6*/ 	.short	(.L_437 - .L_436)
.L_436:
        /*00f8*/ 	.word	0x00000008
.L_437:


//--------------------- .nv.info._ZN2at6native30tinygemm_m16n8k16_chunk_kernelINS0_10ALayout_RMILNS0_14KReductionTypeE0EEENS0_15BLayout_TC_int4ILi4ELi32EEES4_Li8ELi8EEEvPKvS8_S8_Pviiiiii --------------------------
	.section	.nv.info._ZN2at6native30tinygemm_m16n8k16_chunk_kernelINS0_10ALayout_RMILNS0_14KReductionTypeE0EEENS0_15BLayout_TC_int4ILi4ELi32EEES4_Li8ELi8EEEvPKvS8_S8_Pviiiiii,"",@"SHT_CUDA_INFO"
	.sectionflags	@""
	.align	4


	//----- nvinfo : EIATTR_CUDA_API_VERSION
	.align		4
        /*0000*/ 	.byte	0x04, 0x37
        /*0002*/ 	.short	(.L_439 - .L_438)
.L_438:
        /*0004*/ 	.word	0x00000082


	//----- nvinfo : EIATTR_KPARAM_INFO
	.align		4
.L_439:
        /*0008*/ 	.byte	0x04, 0x17
        /*000a*/ 	.short	(.L_441 - .L_440)
.L_440:
        /*000c*/ 	.word	0x00000000
        /*0010*/ 	.short	0x0009
        /*0012*/ 	.short	0x0034
        /*0014*/ 	.byte	0x00, 0xf0, 0x11, 0x00


	//----- nvinfo : EIATTR_KPARAM_INFO
	.align		4
.L_441:
        /*0018*/ 	.byte	0x04, 0x17
        /*001a*/ 	.short	(.L_443 - .L_442)
.L_442:
        /*001c*/ 	.word	0x00000000
        /*0020*/ 	.short	0x0008
        /*0022*/ 	.short	0x0030
        /*0024*/ 	.byte	0x00, 0xf0, 0x11, 0x00


	//----- nvinfo : EIATTR_KPARAM_INFO
	.align		4
.L_443:
        /*0028*/ 	.byte	0x04, 0x17
        /*002a*/ 	.short	(.L_445 - .L_444)
.L_444:
        /*002c*/ 	.word	0x00000000
        /*0030*/ 	.short	0x0007
        /*0032*/ 	.short	0x002c
        /*0034*/ 	.byte	0x00, 0xf0, 0x11, 0x00


	//----- nvinfo : EIATTR_KPARAM_INFO
	.align		4
.L_445:
        /*0038*/ 	.byte	0x04, 0x17
        /*003a*/ 	.short	(.L_447 - .L_446)
.L_446:
        /*003c*/ 	.word	0x00000000
        /*0040*/ 	.short	0x0006
        /*0042*/ 	.short	0x0028
        /*0044*/ 	.byte	0x00, 0xf0, 0x11, 0x00


	//----- nvinfo : EIATTR_KPARAM_INFO
	.align		4
.L_447:
        /*0048*/ 	.byte	0x04, 0x17
        /*004a*/ 	.short	(.L_449 - .L_448)
.L_448:
        /*004c*/ 	.word	0x00000000
        /*0050*/ 	.short	0x0005
        /*0052*/ 	.short	0x0024
        /*0054*/ 	.byte	0x00, 0xf0, 0x11, 0x00


	//----- nvinfo : EIATTR_KPARAM_INFO
	.align		4
.L_449:
        /*0058*/ 	.byte	0x04, 0x17
        /*005a*/ 	.short	(.L_451 - .L_450)
.L_450:
        /*005c*/ 	.word	0x00000000
        /*0060*/ 	.short	0x0004
        /*0062*/ 	.short	0x0020
        /*0064*/ 	.byte	0x00, 0xf0, 0x11, 0x00


	//----- nvinfo : EIATTR_KPARAM_INFO
	.align		4
.L_451:
        /*0068*/ 	.byte	0x04, 0x17
        /*006a*/ 	.short	(.L_453 - .L_452)
.L_452:
        /*006c*/ 	.word	0x00000000
        /*0070*/ 	.short	0x0003
        /*0072*/ 	.short	0x0018
        /*0074*/ 	.byte	0x00, 0xf5, 0x21, 0x00


	//----- nvinfo : EIATTR_KPARAM_INFO
	.align		4
.L_453:
        /*0078*/ 	.byte	0x04, 0x17
        /*007a*/ 	.short	(.L_455 - .L_454)
.L_454:
        /*007c*/ 	.word	0x00000000
        /*0080*/ 	.short	0x0002
        /*0082*/ 	.short	0x0010
        /*0084*/ 	.byte	0x00, 0xf5, 0x21, 0x00


	//----- nvinfo : EIATTR_KPARAM_INFO
	.align		4
.L_455:
        /*0088*/ 	.byte	0x04, 0x17
        /*008a*/ 	.short	(.L_457 - .L_456)
.L_456:
        /*008c*/ 	.word	0x00000000
        /*0090*/ 	.short	0x0001
        /*0092*/ 	.short	0x0008
        /*0094*/ 	.byte	0x00, 0xf5, 0x21, 0x00


	//----- nvinfo : EIATTR_KPARAM_INFO
	.align		4
.L_457:
        /*0098*/ 	.byte	0x04, 0x17
        /*009a*/ 	.short	(.L_459 - .L_458)
.L_458:
        /*009c*/ 	.word	0x00000000
        /*00a0*/ 	.short	0x0000
        /*00a2*/ 	.short	0x0000
        /*00a4*/ 	.byte	0x00, 0xf5, 0x21, 0x00


	//----- nvinfo : EIATTR_SPARSE_MMA_MASK
	.align		4
.L_459:
        /*00a8*/ 	.byte	0x03, 0x50
        /*00aa*/ 	.short	0x0000


	//----- nvinfo : EIATTR_MAXREG_COUNT
	.align		4
        /*00ac*/ 	.byte	0x03, 0x1b
        /*00ae*/ 	.short	0x00ff


	//----- nvinfo : EIATTR_NUM_BARRIERS
	.align		4
        /*00b0*/ 	.byte	0x02, 0x4c
        /*00b2*/ 	.byte	0x01
	.zero		1


	//----- nvinfo : EIATTR_MERCURY_ISA_VERSION
	.align		4
        /*00b4*/ 	.byte	0x03, 0x5f
        /*00b6*/ 	.short	0x0101


	//----- nvinfo : EIATTR_VRC_CTA_INIT_COUNT
	.align		4
        /*00b8*/ 	.byte	0x02, 0x4a
	.zero		1
	.zero		1


	//----- nvinfo : EIATTR_EXIT_INSTR_OFFSETS
	.align		4
        /*00bc*/ 	.byte	0x04, 0x1c
        /*00be*/ 	.short	(.L_461 - .L_460)


	//   ....[0]....
.L_460:
        /*00c0*/ 	.word	0x00001670


	//   ....[1]....
        /*00c4*/ 	.word	0x00001a20


	//   ....[2]....
        /*00c8*/ 	.word	0x00001a70


	//----- nvinfo : EIATTR_MAX_THREADS
	.align		4
.L_461:
        /*00cc*/ 	.byte	0x04, 0x05
        /*00ce*/ 	.short	(.L_463 - .L_462)
.L_462:
        /*00d0*/ 	.word	0x00000100
        /*00d4*/ 	.word	0x00000001
        /*00d8*/ 	.word	0x00000001


	//----- nvinfo : EIATTR_CRS_STACK_SIZE
	.align		4
.L_463:
        /*00dc*/ 	.byte	0x04, 0x1e
        /*00de*/ 	.short	(.L_465 - .L_464)
.L_464:
        /*00e0*/ 	.word	0x00000000


	//----- nvinfo : EIATTR_CBANK_PARAM_SIZE
	.align		4
.L_465:
        /*00e4*/ 	.byte	0x03, 0x19
        /*00e6*/ 	.short	0x0038


	//----- nvinfo : EIATTR_PARAM_CBANK
	.align		4
        /*00e8*/ 	.byte	0x04, 0x0a
        /*00ea*/ 	.short	(.L_467 - .L_466)
	.align		4
.L_466:
        /*00ec*/ 	.word	index@(.nv.constant0._ZN2at6native30tinygemm_m16n8k16_chunk_kernelINS0_10ALayout_RMILNS0_14KReductionTypeE0EEENS0_15BLayout_TC_int4ILi4ELi32EEES4_Li8ELi8EEEvPKvS8_S8_Pviiiiii)
        /*00f0*/ 	.short	0x0380
        /*00f2*/ 	.short	0x0038


	//----- nvinfo : EIATTR_SW_WAR
	.align		4
.L_467:
        /*00f4*/ 	.byte	0x04, 0x36
        /*00f6*/ 	.short	(.L_469 - .L_468)
.L_468:
        /*00f8*/ 	.word	0x00000008
.L_469:


//--------------------- .nv.info._ZN2at6native30tinygemm_m16n8k16_chunk_kernelINS0_10ALayout_RMILNS0_14KReductionTypeE0EEENS0_15BLayout_TC_int4ILi2ELi32EEES4_Li8ELi8EEEvPKvS8_S8_Pviiiiii --------------------------
	.section	.nv.info._ZN2at6native30tinygemm_m16n8k16_chunk_kernelINS0_10ALayout_RMILNS0_14KReductionTypeE0EEENS0_15BLayout_TC_int4ILi2ELi32EEES4_Li8ELi8EEEvPKvS8_S8_Pviiiiii,"",@"SHT_CUDA_INFO"
	.sectionflags	@""
	.align	4


	//----- nvinfo : EIATTR_CUDA_API_VERSION
	.align		4
        /*0000*/ 	.byte	0x04, 0x37
        /*0002*/ 	.short	(.L_471 - .L_470)
.L_470:
        /*0004*/ 	.word	0x00000082


	//----- nvinfo : EIATTR_KPARAM_INFO
	.align		4
.L_471:
        /*0008*/ 	.byte	0x04, 0x17
        /*000a*/ 	.short	(.L_473 - .L_472)
.L_472:
        /*000c*/ 	.word	0x00000000
        /*0010*/ 	.short	0x0009
        /*0012*/ 	.short	0x0034
        /*0014*/ 	.byte	0x00, 0xf0, 0x11, 0x00


	//----- nvinfo : EIATTR_KPARAM_INFO
	.align		4
.L_473:
        /*0018*/ 	.byte	0x04, 0x17
        /*001a*/ 	.short	(.L_475 - .L_474)
.L_474:
        /*001c*/ 	.word	0x00000000
        /*0020*/ 	.short	0x0008
        /*0022*/ 	.short	0x0030
        /*0024*/ 	.byte	0x00, 0xf0, 0x11, 0x00


	//----- nvinfo : EIATTR_KPARAM_INFO
	.align		4
.L_475:
        /*0028*/ 	.byte	0x04, 0x17
        /*002a*/ 	.short	(.L_477 - .L_476)
.L_476:
        /*002c*/ 	.word	0x00000000
        /*0030*/ 	.short	0x0007
        /*0032*/ 	.short	0x002c
        /*0034*/ 	.byte	0x00, 0xf0, 0x11, 0x00


	//----- nvinfo : EIATTR_KPARAM_INFO
	.align		4
.L_477:
        /*0038*/ 	.byte	0x04, 0x17
        /*003a*/ 	.short	(.L_479 - .L_478)
.L_478:
        /*003c*/ 	.word	0x00000000
        /*0040*/ 	.short	0x0006
        /*0042*/ 	.short	0x0028
        /*0044*/ 	.byte	0x00, 0xf0, 0x11, 0x00


	//----- nvinfo : EIATTR_KPARAM_INFO
	.align		4
.L_479:
        /*0048*/ 	.byte	0x04, 0x17
        /*004a*/ 	.short	(.L_481 - .L_480)
.L_480:
        /*004c*/ 	.word	0x00000000
        /*0050*/ 	.short	0x0005
        /*0052*/ 	.short	0x0024
        /*0054*/ 	.byte	0x00, 0xf0, 0x11, 0x00


	//----- nvinfo : EIATTR_KPARAM_INFO
	.align		4
.L_481:
        /*0058*/ 	.byte	0x04, 0x17
        /*005a*/ 	.short	(.L_483 - .L_482)
.L_482:
        /*005c*/ 	.word	0x00000000
        /*0060*/ 	.short	0x0004
        /*0062*/ 	.short	0x0020
        /*0064*/ 	.byte	0x00, 0xf0, 0x11, 0x00


	//----- nvinfo : EIATTR_KPARAM_INFO
	.align		4
.L_483:
        /*0068*/ 	.byte	0x04, 0x17
        /*006a*/ 	.short	(.L_485 - .L_484)
.L_484:
        /*006c*/ 	.word	0x00000000
        /*0070*/ 	.short	0x0003
        /*0072*/ 	.short	0x0018
        /*0074*/ 	.byte	0x00, 0xf5, 0x21, 0x00


	//----- nvinfo : EIATTR_KPARAM_INFO
	.align		4
.L_485:
        /*0078*/ 	.byte	0x04, 0x17
        /*007a*/ 	.short	(.L_487 - .L_486)
.L_486:
        /*007c*/ 	.word	0x00000000
        /*0080*/ 	.short	0x0002
        /*0082*/ 	.short	0x0010
        /*0084*/ 	.byte	0x00, 0xf5, 0x21, 0x00


	//----- nvinfo : EIATTR_KPARAM_INFO
	.align		4
.L_487:
        /*0088*/ 	.byte	0x04, 0x17
        /*008a*/ 	.short	(.L_489 - .L_488)
.L_488:
        /*008c*/ 	.word	0x00000000
        /*0090*/ 	.short	0x0001
        /*0092*/ 	.short	0x0008
        /*0094*/ 	.byte	0x00, 0xf5, 0x21, 0x00


	//----- nvinfo : EIATTR_KPARAM_INFO
	.align		4
.L_489:
        /*0098*/ 	.byte	0x04, 0x17
        /*009a*/ 	.short	(.L_491 - .L_490)
.L_490:
        /*009c*/ 	.word	0x00000000
        /*00a0*/ 	.short	0x0000
        /*00a2*/ 	.short	0x0000
        /*00a4*/ 	.byte	0x00, 0xf5, 0x21, 0x00


	//----- nvinfo : EIATTR_SPARSE_MMA_MASK
	.align		4
.L_491:
        /*00a8*/ 	.byte	0x03, 0x50
        /*00aa*/ 	.short	0x0000


	//----- nvinfo : EIATTR_MAXREG_COUNT
	.align		4
        /*00ac*/ 	.byte	0x03, 0x1b
        /*00ae*/ 	.short	0x00ff


	//----- nvinfo : EIATTR_NUM_BARRIERS
	.align		4
        /*00b0*/ 	.byte	0x02, 0x4c
        /*00b2*/ 	.byte	0x01
	.zero		1


	//----- nvinfo : EIATTR_MERCURY_ISA_VERSION
	.align		4
        /*00b4*/ 	.byte	0x03, 0x5f
        /*00b6*/ 	.short	0x0101


	//----- nvinfo : EIATTR_VRC_CTA_INIT_COUNT
	.align		4
        /*00b8*/ 	.byte	0x02, 0x4a
	.zero		1
	.zero		1


	//----- nvinfo : EIATTR_EXIT_INSTR_OFFSETS
	.align		4
        /*00bc*/ 	.byte	0x04, 0x1c
        /*00be*/ 	.short	(.L_493 - .L_492)


	//   ....[0]....
.L_492:
        /*00c0*/ 	.word	0x000013f0


	//   ....[1]....
        /*00c4*/ 	.word	0x000017a0


	//   ....[2]....
        /*00c8*/ 	.word	0x000017f0


	//----- nvinfo : EIATTR_MAX_THREADS
	.align		4
.L_493:
        /*00cc*/ 	.byte	0x04, 0x05
        /*00ce*/ 	.short	(.L_495 - .L_494)
.L_494:
        /*00d0*/ 	.word	0x00000100
        /*00d4*/ 	.word	0x00000001
        /*00d8*/ 	.word	0x00000001


	//----- nvinfo : EIATTR_CRS_STACK_SIZE
	.align		4
.L_495:
        /*00dc*/ 	.byte	0x04, 0x1e
        /*00de*/ 	.short	(.L_497 - .L_496)
.L_496:
        /*00e0*/ 	.word	0x00000000


	//----- nvinfo : EIATTR_CBANK_PARAM_SIZE
	.align		4
.L_497:
        /*00e4*/ 	.byte	0x03, 0x19
        /*00e6*/ 	.short	0x0038


	//----- nvinfo : EIATTR_PARAM_CBANK
	.align		4
        /*00e8*/ 	.byte	0x04, 0x0a
        /*00ea*/ 	.short	(.L_499 - .L_498)
	.align		4
.L_498:
        /*00ec*/ 	.word	index@(.nv.constant0._ZN2at6native30tinygemm_m16n8k16_chunk_kernelINS0_10ALayout_RMILNS0_14KReductionTypeE0EEENS0_15BLayout_TC_int4ILi2ELi32EEES4_Li8ELi8EEEvPKvS8_S8_Pviiiiii)
        /*00f0*/ 	.short	0x0380
        /*00f2*/ 	.short	0x0038


	//----- nvinfo : EIATTR_SW_WAR
	.align		4
.L_499:
        /*00f4*/ 	.byte	0x04, 0x36
        /*00f6*/ 	.short	(.L_501 - .L_500)
.L_500:
        /*00f8*/ 	.word	0x00000008
.L_501:


//--------------------- .nv.info._ZN2at6native31matrix_to_m16n8k16_Bint4_layoutILi8EEEvNS_27GenericPackedTensorAccessorIhLm2ENS_17RestrictPtrTraitsEiEENS2_IiLm4ES3_iEE --------------------------
	.section	.nv.info._ZN2at6native31matrix_to_m16n8k16_Bint4_layoutILi8EEEvNS_27GenericPackedTensorAccessorIhLm2ENS_17RestrictPtrTraitsEiEENS2_IiLm4ES3_iEE,"",@"SHT_CUDA_INFO"
	.sectionflags	@""
	.align	4


	//----- nvinfo : EIATTR_CUDA_API_VERSION
	.align		4
        /*0000*/ 	.byte	0x04, 0x37
        /*0002*/ 	.short	(.L_503 - .L_502)
.L_502:
        /*0004*/ 	.word	0x00000082


	//----- nvinfo : EIATTR_KPARAM_INFO
	.align		4
.L_503:
        /*0008*/ 	.byte	0x04, 0x17
        /*000a*/ 	.short	(.L_505 - .L_504)
.L_504:
        /*000c*/ 	.word	0x00000000
        /*0010*/ 	.short	0x0001
        /*0012*/ 	.short	0x0018
        /*0014*/ 	.byte	0x00, 0xf0, 0xa1, 0x00


	//----- nvinfo : EIATTR_KPARAM_INFO
	.align		4
.L_505:
        /*0018*/ 	.byte	0x04, 0x17
        /*001a*/ 	.short	(.L_507 - .L_506)
.L_506:
        /*001c*/ 	.word	0x00000000
        /*0020*/ 	.short	0x0000
        /*0022*/ 	.short	0x0000
        /*0024*/ 	.byte	0x00, 0xf0, 0x61, 0x00


	//----- nvinfo : EIATTR_SPARSE_MMA_MASK
	.align		4
.L_507:
        /*0028*/ 	.byte	0x03, 0x50
        /*002a*/ 	.short	0x0000


	//----- nvinfo : EIATTR_MAXREG_COUNT
	.align		4
        /*002c*/ 	.byte	0x03, 0x1b
        /*002e*/ 	.short	0x00ff


	//----- nvinfo : EIATTR_MERCURY_ISA_VERSION
	.align		4
        /*0030*/ 	.byte	0x03, 0x5f
        /*0032*/ 	.short	0x0101


	//----- nvinfo : EIATTR_VRC_CTA_INIT_COUNT
	.align		4
        /*0034*/ 	.byte	0x02, 0x4a
	.zero		1
	.zero		1


	//----- nvinfo : EIATTR_EXIT_INSTR_OFFSETS
	.align		4
        /*0038*/ 	.byte	0x04, 0x1c
        /*003a*/ 	.short	(.L_509 - .L_508)


	//   ....[0]....
.L_508:
        /*003c*/ 	.word	0x00000cf0


	//----- nvinfo : EIATTR_CBANK_PARAM_SIZE
	.align		4
.L_509:
        /*0040*/ 	.byte	0x03, 0x19
        /*0042*/ 	.short	0x0040


	//----- nvinfo : EIATTR_PARAM_CBANK
	.align		4
        /*0044*/ 	.byte	0x04, 0x0a
        /*0046*/ 	.short	(.L_511 - .L_510)
	.align		4
.L_510:
        /*0048*/ 	.word	index@(.nv.constant0._ZN2at6native31matrix_to_m16n8k16_Bint4_layoutILi8EEEvNS_27GenericPackedTensorAccessorIhLm2ENS_17RestrictPtrTraitsEiEENS2_IiLm4ES3_iEE)
        /*004c*/ 	.short	0x0380
        /*004e*/ 	.short	0x0040


	//----- nvinfo : EIATTR_SW_WAR
	.align		4
.L_511:
        /*0050*/ 	.byte	0x04, 0x36
        /*0052*/ 	.short	(.L_513 - .L_512)
.L_512:
        /*0054*/ 	.word	0x00000008
.L_513:


//--------------------- .nv.info._ZN2at6native31matrix_to_m16n8k16_Bint4_layoutILi4EEEvNS_27GenericPackedTensorAccessorIhLm2ENS_17RestrictPtrTraitsEiEENS2_IiLm4ES3_iEE --------------------------
	.section	.nv.info._ZN2at6native31matrix_to_m16n8k16_Bint4_layoutILi4EEEvNS_27GenericPackedTensorAccessorIhLm2ENS_17RestrictPtrTraitsEiEENS2_IiLm4ES3_iEE,"",@"SHT_CUDA_INFO"
	.sectionflags	@""
	.align	4


	//----- nvinfo : EIATTR_CUDA_API_VERSION
	.align		4
        /*0000*/ 	.byte	0x04, 0x37
        /*0002*/ 	.short	(.L_515 - .L_514)
.L_514:
        /*0004*/ 	.word	0x00000082


	//----- nvinfo : EIATTR_KPARAM_INFO
	.align		4
.L_515:
        /*0008*/ 	.byte	0x04, 0x17
        /*000a*/ 	.short	(.L_517 - .L_516)
.L_516:
        /*000c*/ 	.word	0x00000000
        /*0010*/ 	.short	0x0001
        /*0012*/ 	.short	0x0018
        /*0014*/ 	.byte	0x00, 0xf0, 0xa1, 0x00


	//----- nvinfo : EIATTR_KPARAM_INFO
	.align		4
.L_517:
        /*0018*/ 	.byte	0x04, 0x17
        /*001a*/ 	.short	(.L_519 - .L_518)
.L_518:
        /*001c*/ 	.word	0x00000000
        /*0020*/ 	.short	0x0000
        /*0022*/ 	.short	0x0000
        /*0024*/ 	.byte	0x00, 0xf0, 0x61, 0x00


	//----- nvinfo : EIATTR_SPARSE_MMA_MASK
	.align		4
.L_519:
        /*0028*/ 	.byte	0x03, 0x50
        /*002a*/ 	.short	0x0000


	//----- nvinfo : EIATTR_MAXREG_COUNT
	.align		4
        /*002c*/ 	.byte	0x03, 0x1b
        /*002e*/ 	.short	0x00ff


	//----- nvinfo : EIATTR_MERCURY_ISA_VERSION
	.align		4
        /*0030*/ 	.byte	0x03, 0x5f
        /*0032*/ 	.short	0x0101


	//----- nvinfo : EIATTR_VRC_CTA_INIT_COUNT
	.align		4
        /*0034*/ 	.byte	0x02, 0x4a
	.zero		1
	.zero		1


	//----- nvinfo : EIATTR_EXIT_INSTR_OFFSETS
	.align		4
        /*0038*/ 	.byte	0x04, 0x1c
        /*003a*/ 	.short	(.L_521 - .L_520)


	//   ....[0]....
.L_520:
        /*003c*/ 	.word	0x00000730


	//----- nvinfo : EIATTR_CBANK_PARAM_SIZE
	.align		4
.L_521:
        /*0040*/ 	.byte	0x03, 0x19
        /*0042*/ 	.short	0x0040


	//----- nvinfo : EIATTR_PARAM_CBANK
	.align		4
        /*0044*/ 	.byte	0x04, 0x0a
        /*0046*/ 	.short	(.L_523 - .L_522)
	.align		4
.L_522:
        /*0048*/ 	.word	index@(.nv.constant0._ZN2at6native31matrix_to_m16n8k16_Bint4_layoutILi4EEEvNS_27GenericPackedTensorAccessorIhLm2ENS_17RestrictPtrTraitsEiEENS2_IiLm4ES3_iEE)
        /*004c*/ 	.short	0x0380
        /*004e*/ 	.short	0x0040


	//----- nvinfo : EIATTR_SW_WAR
	.align		4
.L_523:
        /*0050*/ 	.byte	0x04, 0x36
        /*0052*/ 	.short	(.L_525 - .L_524)
.L_524:
        /*0054*/ 	.word	0x00000008
.L_525:


//--------------------- .nv.info._ZN2at6native31matrix_to_m16n8k16_Bint4_layoutILi2EEEvNS_27GenericPackedTensorAccessorIhLm2ENS_17RestrictPtrTraitsEiEENS2_IiLm4ES3_iEE --------------------------
	.section	.nv.info._ZN2at6native31matrix_to_m16n8k16_Bint4_layoutILi2EEEvNS_27GenericPackedTensorAccessorIhLm2ENS_17RestrictPtrTraitsEiEENS2_IiLm4ES3_iEE,"",@"SHT_CUDA_INFO"
	.sectionflags	@""
	.align	4


	//----- nvinfo : EIATTR_CUDA_API_VERSION
	.align		4
        /*0000*/ 	.byte	0x04, 0x37
        /*0002*/ 	.short	(.L_527 - .L_526)
.L_526:
        /*0004*/ 	.word	0x00000082


	//----- nvinfo : EIATTR_KPARAM_INFO
	.align		4
.L_527:
        /*0008*/ 	.byte	0x04, 0x17
        /*000a*/ 	.short	(.L_529 - .L_528)
.L_528:
        /*000c*/ 	.word	0x00000000
        /*0010*/ 	.short	0x0001
        /*0012*/ 	.short	0x0018
        /*0014*/ 	.byte	0x00, 0xf0, 0xa1, 0x00


	//----- nvinfo : EIATTR_KPARAM_INFO
	.align		4
.L_529:
        /*0018*/ 	.byte	0x04, 0x17
        /*001a*/ 	.short	(.L_531 - .L_530)
.L_530:
        /*001c*/ 	.word	0x00000000
        /*0020*/ 	.short	0x0000
        /*0022*/ 	.short	0x0000
        /*0024*/ 	.byte	0x00, 0xf0, 0x61, 0x00


	//----- nvinfo : EIATTR_SPARSE_MMA_MASK
	.align		4
.L_531:
        /*0028*/ 	.byte	0x03, 0x50
        /*002a*/ 	.short	0x0000


	//----- nvinfo : EIATTR_MAXREG_COUNT
	.align		4
        /*002c*/ 	.byte	0x03, 0x1b
        /*002e*/ 	.short	0x00ff


	//----- nvinfo : EIATTR_MERCURY_ISA_VERSION
	.align		4
        /*0030*/ 	.byte	0x03, 0x5f
        /*0032*/ 	.short	0x0101


	//----- nvinfo : EIATTR_VRC_CTA_INIT_COUNT
	.align		4
        /*0034*/ 	.byte	0x02, 0x4a
	.zero		1
	.zero		1


	//----- nvinfo : EIATTR_EXIT_INSTR_OFFSETS
	.align		4
        /*0038*/ 	.byte	0x04, 0x1c
        /*003a*/ 	.short	(.L_533 - .L_532)


	//   ....[0]....
.L_532:
        /*003c*/ 	.word	0x00000450


	//----- nvinfo : EIATTR_CBANK_PARAM_SIZE
	.align		4
.L_533:
        /*0040*/ 	.byte	0x03, 0x19
        /*0042*/ 	.short	0x0040


	//----- nvinfo : EIATTR_PARAM_CBANK
	.align		4
        /*0044*/ 	.byte	0x04, 0x0a
        /*0046*/ 	.short	(.L_535 - .L_534)
	.align		4
.L_534:
        /*0048*/ 	.word	index@(.nv.constant0._ZN2at6native31matrix_to_m16n8k16_Bint4_layoutILi2EEEvNS_27GenericPackedTensorAccessorIhLm2ENS_17RestrictPtrTraitsEiEENS2_IiLm4ES3_iEE)
        /*004c*/ 	.short	0x0380
        /*004e*/ 	.short	0x0040


	//----- nvinfo : EIATTR_SW_WAR
	.align		4
.L_535:
        /*0050*/ 	.byte	0x04, 0x36
        /*0052*/ 	.short	(.L_537 - .L_536)
.L_536:
        /*0054*/ 	.word	0x00000008
.L_537:


//--------------------- .nv.callgraph             --------------------------
	.section	.nv.callgraph,"",@"SHT_CUDA_CALLGRAPH"
	.align	4
	.sectionentsize	8
	.align		4
        /*0000*/ 	.word	0x00000000
	.align		4
        /*0004*/ 	.word	0xffffffff
	.align		4
        /*0008*/ 	.word	0x00000000
	.align		4
        /*000c*/ 	.word	0xfffffffe
	.align		4
        /*0010*/ 	.word	0x00000000
	.align		4
        /*0014*/ 	.word	0xfffffffd
	.align		4
        /*0018*/ 	.word	0x00000000
	.align		4
        /*001c*/ 	.word	0xfffffffc


//--------------------- .nv.constant4             --------------------------
	.section	.nv.constant4,"a",@progbits
	.align	8
	.align		8
.nv.constant4:
        /*0000*/ 	.dword	_ZN39_INTERNAL_8dabe82c_9_int4mm_cu_6587c1614cuda3std3__45__cpo5beginE
	.align		8
        /*0008*/ 	.dword	_ZN39_INTERNAL_8dabe82c_9_int4mm_cu_6587c1614cuda3std3__45__cpo3endE
	.align		8
        /*0010*/ 	.dword	_ZN39_INTERNAL_8dabe82c_9_int4mm_cu_6587c1614cuda3std3__45__cpo6cbeginE
	.align		8
        /*0018*/ 	.dword	_ZN39_INTERNAL_8dabe82c_9_int4mm_cu_6587c1614cuda3std3__45__cpo4cendE
	.align		8
        /*0020*/ 	.dword	_ZN39_INTERNAL_8dabe82c_9_int4mm_cu_6587c1614cuda3std3__45__cpo6rbeginE
	.align		8
        /*0028*/ 	.dword	_ZN39_INTERNAL_8dabe82c_9_int4mm_cu_6587c1614cuda3std3__45__cpo4rendE
	.align		8
        /*0030*/ 	.dword	_ZN39_INTERNAL_8dabe82c_9_int4mm_cu_6587c1614cuda3std3__45__cpo7crbeginE
	.align		8
        /*0038*/ 	.dword	_ZN39_INTERNAL_8dabe82c_9_int4mm_cu_6587c1614cuda3std3__45__cpo5crendE
	.align		8
        /*0040*/ 	.dword	_ZN39_INTERNAL_8dabe82c_9_int4mm_cu_6587c1614cuda3std3__441_GLOBAL__N__8dabe82c_9_int4mm_cu_6587c1616ignoreE
	.align		8
        /*0048*/ 	.dword	_ZN39_INTERNAL_8dabe82c_9_int4mm_cu_6587c1614cuda3std3__419piecewise_constructE
	.align		8
        /*0050*/ 	.dword	_ZN39_INTERNAL_8dabe82c_9_int4mm_cu_6587c1614cuda3std3__48in_placeE
	.align		8
        /*0058*/ 	.dword	_ZN39_INTERNAL_8dabe82c_9_int4mm_cu_6587c1614cuda3std3__420unreachable_sentinelE
	.align		8
        /*0060*/ 	.dword	_ZN39_INTERNAL_8dabe82c_9_int4mm_cu_6587c1614cuda3std6ranges3__45__cpo4swapE
	.align		8
        /*0068*/ 	.dword	_ZN39_INTERNAL_8dabe82c_9_int4mm_cu_6587c1614cuda3std6ranges3__45__cpo9iter_moveE
	.align		8
        /*0070*/ 	.dword	_ZN39_INTERNAL_8dabe82c_9_int4mm_cu_6587c1614cuda3std6ranges3__45__cpo5beginE
	.align		8
        /*0078*/ 	.dword	_ZN39_INTERNAL_8dabe82c_9_int4mm_cu_6587c1614cuda3std6ranges3__45__cpo3endE
	.align		8
        /*0080*/ 	.dword	_ZN39_INTERNAL_8dabe82c_9_int4mm_cu_6587c1614cuda3std6ranges3__45__cpo6cbeginE
	.align		8
        /*0088*/ 	.dword	_ZN39_INTERNAL_8dabe82c_9_int4mm_cu_6587c1614cuda3std6ranges3__45__cpo4cendE
	.align		8
        /*0090*/ 	.dword	_ZN39_INTERNAL_8dabe82c_9_int4mm_cu_6587c1614cuda3std6ranges3__45__cpo7advanceE
	.align		8
        /*0098*/ 	.dword	_ZN39_INTERNAL_8dabe82c_9_int4mm_cu_6587c1614cuda3std6ranges3__45__cpo9iter_swapE
	.align		8
        /*00a0*/ 	.dword	_ZN39_INTERNAL_8dabe82c_9_int4mm_cu_6587c1614cuda3std6ranges3__45__cpo4nextE
	.align		8
        /*00a8*/ 	.dword	_ZN39_INTERNAL_8dabe82c_9_int4mm_cu_6587c1614cuda3std6ranges3__45__cpo4prevE
	.align		8
        /*00b0*/ 	.dword	_ZN39_INTERNAL_8dabe82c_9_int4mm_cu_6587c1614cuda3std6ranges3__45__cpo4dataE
	.align		8
        /*00b8*/ 	.dword	_ZN39_INTERNAL_8dabe82c_9_int4mm_cu_6587c1614cuda3std6ranges3__45__cpo5cdataE
	.align		8
        /*00c0*/ 	.dword	_ZN39_INTERNAL_8dabe82c_9_int4mm_cu_6587c1614cuda3std6ranges3__45__cpo4sizeE
	.align		8
        /*00c8*/ 	.dword	_ZN39_INTERNAL_8dabe82c_9_int4mm_cu_6587c1614cuda3std6ranges3__45__cpo5ssizeE
	.align		8
        /*00d0*/ 	.dword	_ZN39_INTERNAL_8dabe82c_9_int4mm_cu_6587c1614cuda3std6ranges3__45__cpo8distanceE
	.align		8
        /*00d8*/ 	.dword	_ZN39_INTERNAL_8dabe82c_9_int4mm_cu_6587c1616thrust24THRUST_300001_SM_1000_NS6system6detail10sequential3seqE


//--------------------- .text._ZN2at6native30tinygemm_m16n8k16_chunk_kernelINS0_10ALayout_RMILNS0_14KReductionTypeE0EEENS0_15BLayout_TC_int4ILi8ELi256EEES4_Li8ELi8EEEvPKvS8_S8_Pviiiiii --------------------------
	.section	.text._ZN2at6native30tinygemm_m16n8k16_chunk_kernelINS0_10ALayout_RMILNS0_14KReductionTypeE0EEENS0_15BLayout_TC_int4ILi8ELi256EEES4_Li8ELi8EEEvPKvS8_S8_Pviiiiii,"ax",@progbits
	.align	128
        .global         _ZN2at6native30tinygemm_m16n8k16_chunk_kernelINS0_10ALayout_RMILNS0_14KReductionTypeE0EEENS0_15BLayout_TC_int4ILi8ELi256EEES4_Li8ELi8EEEvPKvS8_S8_Pviiiiii
        .type           _ZN2at6native30tinygemm_m16n8k16_chunk_kernelINS0_10ALayout_RMILNS0_14KReductionTypeE0EEENS0_15BLayout_TC_int4ILi8ELi256EEES4_Li8ELi8EEEvPKvS8_S8_Pviiiiii,@function
        .size           _ZN2at6native30tinygemm_m16n8k16_chunk_kernelINS0_10ALayout_RMILNS0_14KReductionTypeE0EEENS0_15BLayout_TC_int4ILi8ELi256EEES4_Li8ELi8EEEvPKvS8_S8_Pviiiiii,(.L_x_51 - _ZN2at6native30tinygemm_m16n8k16_chunk_kernelINS0_10ALayout_RMILNS0_14KReductionTypeE0EEENS0_15BLayout_TC_int4ILi8ELi256EEES4_Li8ELi8EEEvPKvS8_S8_Pviiiiii)
        .other          _ZN2at6native30tinygemm_m16n8k16_chunk_kernelINS0_10ALayout_RMILNS0_14KReductionTypeE0EEENS0_15BLayout_TC_int4ILi8ELi256EEES4_Li8ELi8EEEvPKvS8_S8_Pviiiiii,@"STO_CUDA_ENTRY STV_DEFAULT"
_ZN2at6native30tinygemm_m16n8k16_chunk_kernelINS0_10ALayout_RMILNS0_14KReductionTypeE0EEENS0_15BLayout_TC_int4ILi8ELi256EEES4_Li8ELi8EEEvPKvS8_S8_Pviiiiii:
.text._ZN2at6native30tinygemm_m16n8k16_chunk_kernelINS0_10ALayout_RMILNS0_14KReductionTypeE0EEENS0_15BLayout_TC_int4ILi8ELi256EEES4_Li8ELi8EEEvPKvS8_S8_Pviiiiii:
[----:B------:R-:W-:Y:S01]  /*0000*/  LDC R1, c[0x0][0x37c] ;  /* 0x0000df00ff017b82 */ /* 0x000fe20000000800 */
[----:B------:R-:W0:Y:S01]  /*0010*/  S2R R5, SR_TID.Y ;  /* 0x0000000000057919 */ /* 0x000e220000002200 */
[----:B------:R-:W1:Y:S01]  /*0020*/  LDCU UR5, c[0x0][0x3b4] ;  /* 0x00007680ff0577ac */ /* 0x000e620008000800 */
[----:B------:R-:W-:Y:S02]  /*0030*/  CS2R R16, SRZ ;  /* 0x0000000000107805 */ /* 0x000fe4000001ff00 */
[----:B------:R-:W-:Y:S01]  /*0040*/  CS2R R18, SRZ ;  /* 0x0000000000127805 */ /* 0x000fe2000001ff00 */
[----:B------:R-:W2:Y:S01]  /*0050*/  S2R R6, SR_CTAID.X ;  /* 0x0000000000067919 */ /* 0x000ea20000002500 */
[----:B------:R-:W3:Y:S01]  /*0060*/  LDCU.64 UR6, c[0x0][0x358] ;  /* 0x00006b00ff0677ac */ /* 0x000ee20008000a00 */
[----:B------:R-:W4:Y:S01]  /*0070*/  S2R R2, SR_CTAID.Z ;  /* 0x0000000000027919 */ /* 0x000f220000002700 */
[----:B------:R-:W0:Y:S01]  /*0080*/  LDCU UR12, c[0x0][0x3a0] ;  /* 0x00007400ff0c77ac */ /* 0x000e220008000800 */
[----:B------:R-:W3:Y:S01]  /*0090*/  S2R R3, SR_CTAID.Y ;  /* 0x0000000000037919 */ /* 0x000ee20000002600 */
[----:B------:R-:W0:Y:S01]  /*00a0*/  LDCU.64 UR10, c[0x0][0x380] ;  /* 0x00007000ff0a77ac */ /* 0x000e220008000a00 */
[----:B-1----:R-:W-:-:S04]  /*00b0*/  USHF.R.S32.HI UR4, URZ, 0x1f, UR5 ;  /* 0x0000001fff047899 */ /* 0x002fc80008011405 */
[----:B------:R-:W-:-:S04]  /*00c0*/  ULEA.HI UR4, UR4, UR5, URZ, 0x3 ;  /* 0x0000000504047291 */ /* 0x000fc8000f8f18ff */
[----:B------:R-:W-:Y:S02]  /*00d0*/  ULOP3.LUT UR5, UR4, 0xfffffff8, URZ, 0xc0, !UPT ;  /* 0xfffffff804057892 */ /* 0x000fe4000f8ec0ff */
[----:B------:R-:W-:Y:S01]  /*00e0*/  USHF.R.S32.HI UR4, URZ, 0x3, UR4 ;  /* 0x00000003ff047899 */ /* 0x000fe20008011404 */
[----:B0-----:R-:W-:-:S04]  /*00f0*/  SHF.L.U32 R0, R5, 0x3, RZ ;  /* 0x0000000305007819 */ /* 0x001fc800000006ff */
[----:B--2---:R-:W-:Y:S02]  /*0100*/  LEA R52, R6, R0, 0x6 ;  /* 0x0000000006347211 */ /* 0x004fe400078e30ff */
[----:B------:R-:W0:Y:S02]  /*0110*/  S2R R0, SR_TID.X ;  /* 0x0000000000007919 */ /* 0x000e240000002100 */
[----:B------:R-:W-:-:S13]  /*0120*/  ISETP.GE.AND P0, PT, R52, UR5, PT ;  /* 0x0000000534007c0c */ /* 0x000fda000bf06270 */
[----:B---34-:R-:W-:Y:S05]  /*0130*/  @P0 BRA `(.L_x_0) ;  /* 0x0000000c00140947 */ /* 0x018fea0003800000 */
[----:B------:R-:W1:Y:S01]  /*0140*/  LDC R7, c[0x0][0x3b0] ;  /* 0x0000ec00ff077b82 */ /* 0x000e620000000800 */
[----:B------:R-:W2:Y:S01]  /*0150*/  LDCU UR9, c[0x0][0x3a0] ;  /* 0x00007400ff0977ac */ /* 0x000ea20008000800 */
[----:B0-----:R-:W-:Y:S02]  /*0160*/  SHF.L.U32 R4, R0, 0x1, RZ ;  /* 0x0000000100047819 */ /* 0x001fe400000006ff */
[----:B------:R-:W-:Y:S02]  /*0170*/  CS2R R18, SRZ ;  /* 0x0000000000127805 */ /* 0x000fe4000001ff00 */
[----:B------:R-:W-:Y:S01]  /*0180*/  LEA R6, R6, R5, 0x3 ;  /* 0x0000000506067211 */ /* 0x000fe200078e18ff */
[----:B------:R-:W0:Y:S01]  /*0190*/  LDCU UR8, c[0x0][0x3a8] ;  /* 0x00007500ff0877ac */ /* 0x000e220008000800 */
[----:B------:R-:W-:Y:S02]  /*01a0*/  LOP3.LUT R5, R4, 0x6, RZ, 0xc0, !PT ;  /* 0x0000000604057812 */ /* 0x000fe400078ec0ff */
[----:B------:R-:W-:-:S02]  /*01b0*/  CS2R R16, SRZ ;  /* 0x0000000000107805 */ /* 0x000fc4000001ff00 */
[----:B------:R-:W-:Y:S02]  /*01c0*/  SHF.R.U32.HI R4, RZ, 0x2, R0 ;  /* 0x00000002ff047819 */ /* 0x000fe40000011600 */
[----:B------:R-:W-:Y:S02]  /*01d0*/  LEA R5, R6, R5, 0x7 ;  /* 0x0000000506057211 */ /* 0x000fe400078e38ff */
[-C--:B------:R-:W-:Y:S02]  /*01e0*/  LEA R49, R2, R4.reuse, 0x4 ;  /* 0x0000000402317211 */ /* 0x080fe400078e20ff */
[----:B------:R-:W-:Y:S02]  /*01f0*/  LEA R4, R3, R4, 0x3 ;  /* 0x0000000403047211 */ /* 0x000fe400078e18ff */
[C---:B------:R-:W-:Y:S02]  /*0200*/  IADD3 R6, PT, PT, R49.reuse, 0x8, RZ ;  /* 0x0000000831067810 */ /* 0x040fe40007ffe0ff */
[C---:B--2---:R-:W-:Y:S01]  /*0210*/  ISETP.GE.AND P0, PT, R49.reuse, UR9, PT ;  /* 0x0000000931007c0c */ /* 0x044fe2000bf06270 */
[----:B0-----:R-:W-:Y:S01]  /*0220*/  IMAD R48, R49, UR8, RZ ;  /* 0x0000000831307c24 */ /* 0x001fe2000f8e02ff */
[----:B-1----:R-:W-:-:S11]  /*0230*/  SHF.L.U32 R7, R7, 0x3, RZ ;  /* 0x0000000307077819 */ /* 0x002fd600000006ff */
.L_x_1:
[----:B------:R-:W0:Y:S01]  /*0240*/  LDC.64 R8, c[0x0][0x388] ;  /* 0x0000e200ff087b82 */ /* 0x000e220000000a00 */
[--C-:B------:R-:W-:Y:S02]  /*0250*/  SHF.R.U32.HI R10, RZ, 0x3, R52.reuse ;  /* 0x00000003ff0a7819 */ /* 0x100fe40000011634 */
[----:B------:R-:W-:Y:S02]  /*0260*/  SHF.R.S32.HI R13, RZ, 0x1f, R52 ;  /* 0x0000001fff0d7819 */ /* 0x000fe40000011434 */
[----:B------:R-:W-:Y:S01]  /*0270*/  SHF.R.S32.HI R21, RZ, 0x1f, R5 ;  /* 0x0000001fff157819 */ /* 0x000fe20000011405 */
[----:B------:R-:W-:Y:S01]  /*0280*/  IMAD R11, R3, UR4, R10 ;  /* 0x00000004030b7c24 */ /* 0x000fe2000f8e020a */
[----:B------:R-:W-:Y:S01]  /*0290*/  LEA.HI R13, R13, R52, RZ, 0x4 ;  /* 0x000000340d0d7211 */ /* 0x000fe200078f20ff */
[----:B------:R-:W1:Y:S01]  /*02a0*/  LDC.64 R14, c[0x0][0x390] ;  /* 0x0000e400ff0e7b82 */ /* 0x000e620000000a00 */
[----:B------:R-:W-:Y:S02]  /*02b0*/  IADD3 R10, P1, PT, R48, R5, RZ ;  /* 0x00000005300a7210 */ /* 0x000fe40007f3e0ff */
[----:B------:R-:W-:-:S02]  /*02c0*/  LEA R11, R11, R0, 0x5 ;  /* 0x000000000b0b7211 */ /* 0x000fc400078e28ff */
[----:B------:R-:W-:Y:S02]  /*02d0*/  SHF.R.S32.HI R13, RZ, 0x4, R13 ;  /* 0x00000004ff0d7819 */ /* 0x000fe4000001140d */
[----:B------:R-:W-:Y:S01]  /*02e0*/  SHF.L.U32 R11, R11, 0x2, RZ ;  /* 0x000000020b0b7819 */ /* 0x000fe200000006ff */
[----:B------:R-:W2:Y:S01]  /*02f0*/  LDC R57, c[0x0][0x3a8] ;  /* 0x0000ea00ff397b82 */ /* 0x000ea20000000800 */
[----:B------:R-:W-:Y:S01]  /*0300*/  LEA.HI.X.SX32 R21, R48, R21, 0x1, P1 ;  /* 0x0000001530157211 */ /* 0x000fe200008f0eff */
[----:B------:R-:W-:Y:S01]  /*0310*/  IMAD R13, R7, R13, R4 ;  /* 0x0000000d070d7224 */ /* 0x000fe200078e0204 */
[C---:B------:R-:W-:Y:S02]  /*0320*/  LEA R50, P1, R10.reuse, UR10, 0x1 ;  /* 0x0000000a0a327c11 */ /* 0x040fe4000f8208ff */
[----:B------:R-:W-:Y:S02]  /*0330*/  MOV R12, RZ ;  /* 0x000000ff000c7202 */ /* 0x000fe40000000f00 */
[----:B------:R-:W-:Y:S01]  /*0340*/  LEA.HI.X R51, R10, UR11, R21, 0x1, P1 ;  /* 0x0000000b0a337c11 */ /* 0x000fe200088f0c15 */
[----:B0-----:R-:W-:Y:S01]  /*0350*/  IMAD.WIDE R8, R11, 0x4, R8 ;  /* 0x000000040b087825 */ /* 0x001fe200078e0208 */
[----:B------:R-:W-:-:S02]  /*0360*/  SHF.L.U32 R13, R13, 0x1, RZ ;  /* 0x000000010d0d7819 */ /* 0x000fc400000006ff */
[----:B------:R-:W-:Y:S01]  /*0370*/  ISETP.GE.AND P1, PT, R6, UR12, PT ;  /* 0x0000000c06007c0c */ /* 0x000fe2000bf26270 */
[----:B------:R-:W3:Y:S04]  /*0380*/  @!P0 LDG.E.CONSTANT R12, desc[UR6][R50.64] ;  /* 0x00000006320c8981 */ /* 0x000ee8000c1e9900 */
[----:B------:R-:W4:Y:S01]  /*0390*/  LDG.E.128.CONSTANT R8, desc[UR6][R8.64] ;  /* 0x0000000608087981 */ /* 0x000f22000c1e9d00 */
[----:B------:R-:W-:Y:S01]  /*03a0*/  ISETP.GE.AND P0, PT, R49, UR12, PT ;  /* 0x0000000c31007c0c */ /* 0x000fe2000bf06270 */
[----:B-1----:R-:W-:Y:S01]  /*03b0*/  IMAD.WIDE R20, R13, 0x2, R14 ;  /* 0x000000020d147825 */ /* 0x002fe200078e020e */
[----:B------:R-:W-:Y:S02]  /*03c0*/  MOV R13, RZ ;  /* 0x000000ff000d7202 */ /* 0x000fe40000000f00 */
[----:B------:R-:W-:-:S02]  /*03d0*/  CS2R R14, SRZ ;  /* 0x00000000000e7805 */ /* 0x000fc4000001ff00 */
[----:B------:R0:W5:Y:S01]  /*03e0*/  LDG.E.CONSTANT R53, desc[UR6][R20.64] ;  /* 0x0000000614357981 */ /* 0x000162000c1e9900 */
[----:B--2---:R-:W-:-:S05]  /*03f0*/  SHF.L.U32 R57, R57, 0x3, RZ ;  /* 0x0000000339397819 */ /* 0x004fca00000006ff */
[----:B------:R-:W-:Y:S01]  /*0400*/  IMAD.WIDE R56, R57, 0x2, R50 ;  /* 0x0000000239387825 */ /* 0x000fe200078e0232 */
[----:B------:R-:W3:Y:S04]  /*0410*/  @!P0 LDG.E.CONSTANT R14, desc[UR6][R50.64+0x10] ;  /* 0x00001006320e8981 */ /* 0x000ee8000c1e9900 */
[----:B------:R-:W3:Y:S04]  /*0420*/  @!P1 LDG.E.CONSTANT R13, desc[UR6][R56.64] ;  /* 0x00000006380d9981 */ /* 0x000ee8000c1e9900 */
[----:B------:R-:W3:Y:S01]  /*0430*/  @!P1 LDG.E.CONSTANT R15, desc[UR6][R56.64+0x10] ;  /* 0x00001006380f9981 */ /* 0x000ee2000c1e9900 */
[----:B------:R-:W-:-:S02]  /*0440*/  CS2R R24, SRZ ;  /* 0x0000000000187805 */ /* 0x000fc4000001ff00 */
[----:B------:R-:W-:-:S04]  /*0450*/  CS2R R26, SRZ ;  /* 0x00000000001a7805 */ /* 0x000fc8000001ff00 */
[----:B------:R-:W2:Y:S04]  /*0460*/  @!P1 LDG.E.CONSTANT R25, desc[UR6][R56.64+0x20] ;  /* 0x0000200638199981 */ /* 0x000ea8000c1e9900 */
[----:B------:R-:W2:Y:S04]  /*0470*/  @!P1 LDG.E.CONSTANT R27, desc[UR6][R56.64+0x30] ;  /* 0x00003006381b9981 */ /* 0x000ea8000c1e9900 */
[----:B------:R-:W2:Y:S04]  /*0480*/  @!P0 LDG.E.CONSTANT R24, desc[UR6][R50.64+0x20] ;  /* 0x0000200632188981 */ /* 0x000ea8000c1e9900 */
[----:B------:R-:W2:Y:S01]  /*0490*/  @!P0 LDG.E.CONSTANT R26, desc[UR6][R50.64+0x30] ;  /* 0x00003006321a8981 */ /* 0x000ea2000c1e9900 */
[----:B------:R-:W-:-:S02]  /*04a0*/  CS2R R44, SRZ ;  /* 0x00000000002c7805 */ /* 0x000fc4000001ff00 */
[----:B------:R-:W-:-:S04]  /*04b0*/  CS2R R46, SRZ ;  /* 0x00000000002e7805 */ /* 0x000fc8000001ff00 */
[----:B------:R-:W2:Y:S04]  /*04c0*/  @!P1 LDG.E.CONSTANT R45, desc[UR6][R56.64+0x40] ;  /* 0x00004006382d9981 */ /* 0x000ea8000c1e9900 */
[----:B------:R-:W2:Y:S04]  /*04d0*/  @!P1 LDG.E.CONSTANT R47, desc[UR6][R56.64+0x50] ;  /* 0x00005006382f9981 */ /* 0x000ea8000c1e9900 */
[----:B------:R-:W2:Y:S04]  /*04e0*/  @!P0 LDG.E.CONSTANT R44, desc[UR6][R50.64+0x40] ;  /* 0x00004006322c8981 */ /* 0x000ea8000c1e9900 */
[----:B------:R-:W2:Y:S01]  /*04f0*/  @!P0 LDG.E.CONSTANT R46, desc[UR6][R50.64+0x50] ;  /* 0x00005006322e8981 */ /* 0x000ea2000c1e9900 */
[----:B------:R-:W-:-:S02]  /*0500*/  CS2R R40, SRZ ;  /* 0x0000000000287805 */ /* 0x000fc4000001ff00 */
[----:B------:R-:W-:Y:S02]  /*0510*/  CS2R R42, SRZ ;  /* 0x00000000002a7805 */ /* 0x000fe4000001ff00 */
[----:B------:R-:W-:Y:S02]  /*0520*/  CS2R R36, SRZ ;  /* 0x0000000000247805 */ /* 0x000fe4000001ff00 */
[----:B------:R-:W-:Y:S01]  /*0530*/  CS2R R38, SRZ ;  /* 0x0000000000267805 */ /* 0x000fe2000001ff00 */
[----:B------:R-:W2:Y:S04]  /*0540*/  @!P1 LDG.E.CONSTANT R41, desc[UR6][R56.64+0x60] ;  /* 0x0000600638299981 */ /* 0x000ea8000c1e9900 */
[----:B------:R-:W2:Y:S04]  /*0550*/  @!P1 LDG.E.CONSTANT R43, desc[UR6][R56.64+0x70] ;  /* 0x00007006382b9981 */ /* 0x000ea8000c1e9900 */
[----:B------:R-:W2:Y:S04]  /*0560*/  @!P0 LDG.E.CONSTANT R40, desc[UR6][R50.64+0x60] ;  /* 0x0000600632288981 */ /* 0x000ea8000c1e9900 */
[----:B------:R-:W2:Y:S04]  /*0570*/  @!P0 LDG.E.CONSTANT R42, desc[UR6][R50.64+0x70] ;  /* 0x00007006322a8981 */ /* 0x000ea8000c1e9900 */
[----:B------:R-:W2:Y:S04]  /*0580*/  @!P1 LDG.E.CONSTANT R37, desc[UR6][R56.64+0x80] ;  /* 0x0000800638259981 */ /* 0x000ea8000c1e9900 */
[----:B------:R-:W2:Y:S04]  /*0590*/  @!P1 LDG.E.CONSTANT R39, desc[UR6][R56.64+0x90] ;  /* 0x0000900638279981 */ /* 0x000ea8000c1e9900 */
[----:B------:R-:W2:Y:S04]  /*05a0*/  @!P0 LDG.E.CONSTANT R36, desc[UR6][R50.64+0x80] ;  /* 0x0000800632248981 */ /* 0x000ea8000c1e9900 */
[----:B------:R-:W2:Y:S01]  /*05b0*/  @!P0 LDG.E.CONSTANT R38, desc[UR6][R50.64+0x90] ;  /* 0x0000900632268981 */ /* 0x000ea2000c1e9900 */
[----:B0-----:R-:W-:-:S02]  /*05c0*/  CS2R R20, SRZ ;  /* 0x0000000000147805 */ /* 0x001fc4000001ff00 */
[----:B------:R-:W-:Y:S02]  /*05d0*/  CS2R R22, SRZ ;  /* 0x0000000000167805 */ /* 0x000fe4000001ff00 */
[----:B------:R-:W-:Y:S02]  /*05e0*/  CS2R R32, SRZ ;  /* 0x0000000000207805 */ /* 0x000fe4000001ff00 */
[----:B------:R-:W-:Y:S01]  /*05f0*/  CS2R R34, SRZ ;  /* 0x0000000000227805 */ /* 0x000fe2000001ff00 */
[----:B------:R-:W2:Y:S04]  /*0600*/  @!P1 LDG.E.CONSTANT R21, desc[UR6][R56.64+0xa0] ;  /* 0x0000a00638159981 */ /* 0x000ea8000c1e9900 */
[----:B------:R-:W2:Y:S04]  /*0610*/  @!P1 LDG.E.CONSTANT R23, desc[UR6][R56.64+0xb0] ;  /* 0x0000b00638179981 */ /* 0x000ea8000c1e9900 */
[----:B------:R-:W2:Y:S04]  /*0620*/  @!P0 LDG.E.CONSTANT R20, desc[UR6][R50.64+0xa0] ;  /* 0x0000a00632148981 */ /* 0x000ea8000c1e9900 */
[----:B------:R-:W2:Y:S01]  /*0630*/  @!P0 LDG.E.CONSTANT R22, desc[UR6][R50.64+0xb0] ;  /* 0x0000b00632168981 */ /* 0x000ea2000c1e9900 */
[----:B------:R-:W-:-:S02]  /*0640*/  CS2R R28, SRZ ;  /* 0x00000000001c7805 */ /* 0x000fc4000001ff00 */
[----:B------:R-:W-:Y:S01]  /*0650*/  CS2R R30, SRZ ;  /* 0x00000000001e7805 */ /* 0x000fe2000001ff00 */
[----:B------:R-:W2:Y:S04]  /*0660*/  @!P1 LDG.E.CONSTANT R33, desc[UR6][R56.64+0xc0] ;  /* 0x0000c00638219981 */ /* 0x000ea8000c1e9900 */
[----:B------:R-:W2:Y:S04]  /*0670*/  @!P1 LDG.E.CONSTANT R35, desc[UR6][R56.64+0xd0] ;  /* 0x0000d00638239981 */ /* 0x000ea8000c1e9900 */
[----:B------:R-:W2:Y:S04]  /*0680*/  @!P0 LDG.E.CONSTANT R32, desc[UR6][R50.64+0xc0] ;  /* 0x0000c00632208981 */ /* 0x000ea8000c1e9900 */
[----:B------:R-:W2:Y:S04]  /*0690*/  @!P0 LDG.E.CONSTANT R34, desc[UR6][R50.64+0xd0] ;  /* 0x0000d00632228981 */ /* 0x000ea8000c1e9900 */
[----:B------:R-:W2:Y:S04]  /*06a0*/  @!P0 LDG.E.CONSTANT R28, desc[UR6][R50.64+0xe0] ;  /* 0x0000e006321c8981 */ /* 0x000ea8000c1e9900 */
[----:B------:R0:W2:Y:S04]  /*06b0*/  @!P0 LDG.E.CONSTANT R30, desc[UR6][R50.64+0xf0] ;  /* 0x0000f006321e8981 */ /* 0x0000a8000c1e9900 */
[----:B------:R-:W2:Y:S04]  /*06c0*/  @!P1 LDG.E.CONSTANT R29, desc[UR6][R56.64+0xe0] ;  /* 0x0000e006381d9981 */ /* 0x000ea8000c1e9900 */
[----:B------:R1:W2:Y:S01]  /*06d0*/  @!P1 LDG.E.CONSTANT R31, desc[UR6][R56.64+0xf0] ;  /* 0x0000f006381f9981 */ /* 0x0002a2000c1e9900 */
[----:B------:R-:W-:-:S02]  /*06e0*/  MOV R54, 0x43004300 ;  /* 0x4300430000367802 */ /* 0x000fc40000000f00 */
[----:B------:R-:W-:Y:S01]  /*06f0*/  MOV R55, 0x3f80 ;  /* 0x00003f8000377802 */ /* 0x000fe20000000f00 */
[----:B------:R-:W-:Y:S05]  /*0700*/  WARPSYNC.ALL ;  /* 0x0000000000007948 */ /* 0x000fea0003800000 */
[----:B------:R-:W-:-:S04]  /*0710*/  IADD3 R52, PT, PT, R52, 0x40, RZ ;  /* 0x0000004034347810 */ /* 0x000fc80007ffe0ff */
[----:B------:R-:W-:Y:S02]  /*0720*/  ISETP.GE.AND P1, PT, R52, UR5, PT ;  /* 0x0000000534007c0c */ /* 0x000fe4000bf26270 */
[----:B----4-:R-:W-:Y:S02]  /*0730*/  SHF.R.U32.HI R59, RZ, 0x4, R8 ;  /* 0x00000004ff3b7819 */ /* 0x010fe40000011608 */
[--C-:B------:R-:W-:Y:S02]  /*0740*/  LOP3.LUT R58, R8, 0xf000f, R54.reuse, 0xea, !PT ;  /* 0x000f000f083a7812 */ /* 0x100fe400078eea36 */
[----:B------:R-:W-:-:S03]  /*0750*/  LOP3.LUT R60, R59, 0xf000f, R54, 0xea, !PT ;  /* 0x000f000f3b3c7812 */ /* 0x000fc600078eea36 */
[-C--:B------:R-:W-:Y:S02]  /*0760*/  HFMA2.BF16_V2 R58, R58, R55.reuse.H0_H0, -136, -136 ;  /* 0xc308c3083a3a7431 */ /* 0x080fe40000240037 */
[----:B0-----:R-:W-:Y:S02]  /*0770*/  HFMA2.BF16_V2 R51, R60, R55.H0_H0, -136, -136 ;  /* 0xc308c3083c337431 */ /* 0x001fe40000240037 */
[-CC-:B-----5:R-:W-:Y:S02]  /*0780*/  HFMA2.BF16_V2 R50, R58, R53.reuse.H0_H0, R53.reuse.H1_H1 ;  /* 0x200000353a327231 */ /* 0x1a0fe40000260035 */
[----:B------:R-:W-:Y:S01]  /*0790*/  HFMA2.BF16_V2 R51, R51, R53.H0_H0, R53.H1_H1 ;  /* 0x2000003533337231 */ /* 0x000fe20000260035 */
[----:B-1----:R-:W-:-:S06]  /*07a0*/  SHF.R.U32.HI R57, RZ, 0xc, R8 ;  /* 0x0000000cff397819 */ /* 0x002fcc0000011608 */
[----:B---3--:R-:W-:Y:S01]  /*07b0*/  HMMA.16816.F32.BF16 R12, R12, R50, RZ ;  /* 0x000000320c0c723c */ /* 0x008fe200000418ff */
[----:B------:R-:W-:Y:S02]  /*07c0*/  SHF.R.U32.HI R51, RZ, 0x8, R8 ;  /* 0x00000008ff337819 */ /* 0x000fe40000011608 */
[--C-:B------:R-:W-:Y:S02]  /*07d0*/  LOP3.LUT R50, R57, 0xf000f, R54.reuse, 0xea, !PT ;  /* 0x000f000f39327812 */ /* 0x100fe400078eea36 */
[----:B------:R-:W-:-:S03]  /*07e0*/  LOP3.LUT R8, R51, 0xf000f, R54, 0xea, !PT ;  /* 0x000f000f33087812 */ /* 0x000fc600078eea36 */
[-C--:B------:R-:W-:Y:S02]  /*07f0*/  HFMA2.BF16_V2 R51, R50, R55.reuse.H0_H0, -136, -136 ;  /* 0xc308c30832337431 */ /* 0x080fe40000240037 */
[----:B------:R-:W-:Y:S02]  /*0800*/  HFMA2.BF16_V2 R8, R8, R55.H0_H0, -136, -136 ;  /* 0xc308c30808087431 */ /* 0x000fe40000240037 */
[-CC-:B------:R-:W-:Y:S02]  /*0810*/  HFMA2.BF16_V2 R51, R51, R53.reuse.H0_H0, R53.reuse.H1_H1 ;  /* 0x2000003533337231 */ /* 0x180fe40000260035 */
[----:B------:R-:W-:Y:S01]  /*0820*/  HFMA2.BF16_V2 R50, R8, R53.H0_H0, R53.H1_H1 ;  /* 0x2000003508327231 */ /* 0x000fe20000260035 */
[----:B------:R-:W-:Y:S02]  /*0830*/  SHF.R.U32.HI R57, RZ, 0x4, R9 ;  /* 0x00000004ff397819 */ /* 0x000fe40000011609 */
[----:B------:R-:W-:-:S04]  /*0840*/  LOP3.LUT R8, R9, 0xf000f, R54, 0xea, !PT ;  /* 0x000f000f09087812 */ /* 0x000fc800078eea36 */
[----:B--2---:R-:W-:Y:S01]  /*0850*/  HMMA.16816.F32.BF16 R24, R24, R50, RZ ;  /* 0x000000321818723c */ /* 0x004fe200000418ff */
[----:B------:R-:W-:Y:S01]  /*0860*/  LOP3.LUT R50, R57, 0xf000f, R54, 0xea, !PT ;  /* 0x000f000f39327812 */ /* 0x000fe200078eea36 */
[----:B------:R-:W-:-:S04]  /*0870*/  HFMA2.BF16_V2 R8, R8, R55.H0_H0, -136, -136 ;  /* 0xc308c30808087431 */ /* 0x000fc80000240037 */
[----:B------:R-:W-:Y:S02]  /*0880*/  HFMA2.BF16_V2 R51, R50, R55.H0_H0, -136, -136 ;  /* 0xc308c30832337431 */ /* 0x000fe40000240037 */
[-CC-:B------:R-:W-:Y:S02]  /*0890*/  HFMA2.BF16_V2 R50, R8, R53.reuse.H0_H0, R53.reuse.H1_H1 ;  /* 0x2000003508327231 */ /* 0x180fe40000260035 */
[----:B------:R-:W-:-:S07]  /*08a0*/  HFMA2.BF16_V2 R51, R51, R53.H0_H0, R53.H1_H1 ;  /* 0x2000003533337231 */ /* 0x000fce0000260035 */
[----:B------:R-:W-:Y:S01]  /*08b0*/  HMMA.16816.F32.BF16 R44, R44, R50, RZ ;  /* 0x000000322c2c723c */ /* 0x000fe200000418ff */
[--C-:B------:R-:W-:Y:S02]  /*08c0*/  SHF.R.U32.HI R51, RZ, 0x8, R9.reuse ;  /* 0x00000008ff337819 */ /* 0x100fe40000011609 */
[----:B------:R-:W-:Y:S02]  /*08d0*/  SHF.R.U32.HI R9, RZ, 0xc, R9 ;  /* 0x0000000cff097819 */ /* 0x000fe40000011609 */
[--C-:B------:R-:W-:Y:S02]  /*08e0*/  LOP3.LUT R8, R51, 0xf000f, R54.reuse, 0xea, !PT ;  /* 0x000f000f33087812 */ /* 0x100fe400078eea36 */
[----:B------:R-:W-:Y:S02]  /*08f0*/  LOP3.LUT R50, R9, 0xf000f, R54, 0xea, !PT ;  /* 0x000f000f09327812 */ /* 0x000fe400078eea36 */
[----:B------:R-:W-:Y:S01]  /*0900*/  SHF.R.U32.HI R51, RZ, 0x4, R10 ;  /* 0x00000004ff337819 */ /* 0x000fe2000001160a */
[----:B------:R-:W-:-:S02]  /*0910*/  HFMA2.BF16_V2 R8, R8, R55.H0_H0, -136, -136 ;  /* 0xc308c30808087431 */ /* 0x000fc40000240037 */
[----:B------:R-:W-:Y:S01]  /*0920*/  HFMA2.BF16_V2 R9, R50, R55.H0_H0, -136, -136 ;  /* 0xc308c30832097431 */ /* 0x000fe20000240037 */
[--C-:B------:R-:W-:Y:S01]  /*0930*/  LOP3.LUT R56, R51, 0xf000f, R54.reuse, 0xea, !PT ;  /* 0x000f000f33387812 */ /* 0x100fe200078eea36 */
[-CC-:B------:R-:W-:Y:S01]  /*0940*/  HFMA2.BF16_V2 R8, R8, R53.reuse.H0_H0, R53.reuse.H1_H1 ;  /* 0x2000003508087231 */ /* 0x180fe20000260035 */
[----:B------:R-:W-:Y:S01]  /*0950*/  LOP3.LUT R50, R10, 0xf000f, R54, 0xea, !PT ;  /* 0x000f000f0a327812 */ /* 0x000fe200078eea36 */
[--C-:B------:R-:W-:Y:S02]  /*0960*/  HFMA2.BF16_V2 R9, R9, R53.H0_H0, R53.reuse.H1_H1 ;  /* 0x2000003509097231 */ /* 0x100fe40000260035 */
[-C--:B------:R-:W-:Y:S02]  /*0970*/  HFMA2.BF16_V2 R56, R56, R55.reuse.H0_H0, -136, -136 ;  /* 0xc308c30838387431 */ /* 0x080fe40000240037 */
[----:B------:R-:W-:Y:S01]  /*0980*/  HFMA2.BF16_V2 R50, R50, R55.H0_H0, -136, -136 ;  /* 0xc308c30832327431 */ /* 0x000fe20000240037 */
[--C-:B------:R-:W-:Y:S02]  /*0990*/  SHF.R.U32.HI R51, RZ, 0x8, R10.reuse ;  /* 0x00000008ff337819 */ /* 0x100fe4000001160a */
[----:B------:R-:W-:Y:S01]  /*09a0*/  HMMA.16816.F32.BF16 R40, R40, R8, RZ ;  /* 0x000000082828723c */ /* 0x000fe200000418ff */
[----:B------:R-:W-:Y:S01]  /*09b0*/  SHF.R.U32.HI R57, RZ, 0xc, R10 ;  /* 0x0000000cff397819 */ /* 0x000fe2000001160a */
[----:B------:R-:W-:-:S02]  /*09c0*/  HFMA2.BF16_V2 R8, R50, R53.H0_H0, R53.H1_H1 ;  /* 0x2000003532087231 */ /* 0x000fc40000260035 */
[--C-:B------:R-:W-:Y:S01]  /*09d0*/  HFMA2.BF16_V2 R9, R56, R53.H0_H0, R53.reuse.H1_H1 ;  /* 0x2000003538097231 */ /* 0x100fe20000260035 */
[--C-:B------:R-:W-:Y:S02]  /*09e0*/  LOP3.LUT R50, R51, 0xf000f, R54.reuse, 0xea, !PT ;  /* 0x000f000f33327812 */ /* 0x100fe400078eea36 */
[--C-:B------:R-:W-:Y:S02]  /*09f0*/  LOP3.LUT R56, R57, 0xf000f, R54.reuse, 0xea, !PT ;  /* 0x000f000f39387812 */ /* 0x100fe400078eea36 */
[--C-:B------:R-:W-:Y:S02]  /*0a00*/  SHF.R.U32.HI R51, RZ, 0x4, R11.reuse ;  /* 0x00000004ff337819 */ /* 0x100fe4000001160b */
[----:B------:R-:W-:Y:S01]  /*0a10*/  HMMA.16816.F32.BF16 R36, R36, R8, RZ ;  /* 0x000000082424723c */ /* 0x000fe200000418ff */
[-C--:B------:R-:W-:Y:S02]  /*0a20*/  HFMA2.BF16_V2 R8, R50, R55.reuse.H0_H0, -136, -136 ;  /* 0xc308c30832087431 */ /* 0x080fe40000240037 */
[----:B------:R-:W-:Y:S01]  /*0a30*/  HFMA2.BF16_V2 R9, R56, R55.H0_H0, -136, -136 ;  /* 0xc308c30838097431 */ /* 0x000fe20000240037 */
[--C-:B------:R-:W-:Y:S01]  /*0a40*/  LOP3.LUT R10, R11, 0xf000f, R54.reuse, 0xea, !PT ;  /* 0x000f000f0b0a7812 */ /* 0x100fe200078eea36 */
[-CC-:B------:R-:W-:Y:S01]  /*0a50*/  HFMA2.BF16_V2 R8, R8, R53.reuse.H0_H0, R53.reuse.H1_H1 ;  /* 0x2000003508087231 */ /* 0x180fe20000260035 */
[--C-:B------:R-:W-:Y:S01]  /*0a60*/  LOP3.LUT R56, R51, 0xf000f, R54.reuse, 0xea, !PT ;  /* 0x000f000f33387812 */ /* 0x100fe200078eea36 */
[----:B------:R-:W-:Y:S01]  /*0a70*/  HFMA2.BF16_V2 R9, R9, R53.H0_H0, R53.H1_H1 ;  /* 0x2000003509097231 */ /* 0x000fe20000260035 */
[--C-:B------:R-:W-:Y:S01]  /*0a80*/  SHF.R.U32.HI R57, RZ, 0x8, R11.reuse ;  /* 0x00000008ff397819 */ /* 0x100fe2000001160b */
[-C--:B------:R-:W-:Y:S01]  /*0a90*/  HFMA2.BF16_V2 R10, R10, R55.reuse.H0_H0, -136, -136 ;  /* 0xc308c3080a0a7431 */ /* 0x080fe20000240037 */
[----:B------:R-:W-:Y:S01]  /*0aa0*/  SHF.R.U32.HI R11, RZ, 0xc, R11 ;  /* 0x0000000cff0b7819 */ /* 0x000fe2000001160b */
[----:B------:R-:W-:Y:S01]  /*0ab0*/  HFMA2.BF16_V2 R56, R56, R55.H0_H0, -136, -136 ;  /* 0xc308c30838387431 */ /* 0x000fe20000240037 */
[----:B------:R-:W-:-:S02]  /*0ac0*/  LOP3.LUT R50, R57, 0xf000f, R54, 0xea, !PT ;  /* 0x000f000f39327812 */ /* 0x000fc400078eea36 */
[----:B------:R-:W-:Y:S01]  /*0ad0*/  LOP3.LUT R54, R11, 0xf000f, R54, 0xea, !PT ;  /* 0x000f000f0b367812 */ /* 0x000fe200078eea36 */
[----:B------:R-:W-:Y:S01]  /*0ae0*/  HMMA.16816.F32.BF16 R20, R20, R8, RZ ;  /* 0x000000081414723c */ /* 0x000fe200000418ff */
[-CC-:B------:R-:W-:Y:S02]  /*0af0*/  HFMA2.BF16_V2 R8, R10, R53.reuse.H0_H0, R53.reuse.H1_H1 ;  /* 0x200000350a087231 */ /* 0x180fe40000260035 */
[----:B------:R-:W-:Y:S02]  /*0b00*/  HFMA2.BF16_V2 R9, R56, R53.H0_H0, R53.H1_H1 ;  /* 0x2000003538097231 */ /* 0x000fe40000260035 */
[-C--:B------:R-:W-:Y:S02]  /*0b10*/  HFMA2.BF16_V2 R50, R50, R55.reuse.H0_H0, -136, -136 ;  /* 0xc308c30832327431 */ /* 0x080fe40000240037 */
[----:B------:R-:W-:-:S03]  /*0b20*/  HFMA2.BF16_V2 R54, R54, R55.H0_H0, -136, -136 ;  /* 0xc308c30836367431 */ /* 0x000fc60000240037 */
[----:B------:R-:W-:Y:S01]  /*0b30*/  HMMA.16816.F32.BF16 R32, R32, R8, RZ ;  /* 0x000000082020723c */ /* 0x000fe200000418ff */
[-CC-:B------:R-:W-:Y:S02]  /*0b40*/  HFMA2.BF16_V2 R8, R50, R53.reuse.H0_H0, R53.reuse.H1_H1 ;  /* 0x2000003532087231 */ /* 0x180fe40000260035 */
[----:B------:R-:W-:Y:S02]  /*0b50*/  HFMA2.BF16_V2 R9, R54, R53.H0_H0, R53.H1_H1 ;  /* 0x2000003536097231 */ /* 0x000fe40000260035 */
[----:B------:R-:W-:Y:S01]  /*0b60*/  FADD.FTZ R11, R14, R18 ;  /* 0x000000120e0b7221 */ /* 0x000fe20000010000 */
[----:B------:R-:W-:-:S03]  /*0b70*/  FADD.FTZ R10, R15, R19 ;  /* 0x000000130f0a7221 */ /* 0x000fc60000010000 */
[----:B------:R-:W-:Y:S01]  /*0b80*/  FADD.FTZ R11, R26, R11 ;  /* 0x0000000b1a0b7221 */ /* 0x000fe20000010000 */
[----:B------:R-:W-:Y:S01]  /*0b90*/  FADD.FTZ R10, R27, R10 ;  /* 0x0000000a1b0a7221 */ /* 0x000fe20000010000 */
[----:B------:R-:W-:Y:S01]  /*0ba0*/  HMMA.16816.F32.BF16 R28, R28, R8, RZ ;  /* 0x000000081c1c723c */ /* 0x000fe200000418ff */
[----:B------:R-:W-:Y:S01]  /*0bb0*/  FADD.FTZ R9, R12, R16 ;  /* 0x000000100c097221 */ /* 0x000fe20000010000 */
[----:B------:R-:W-:-:S03]  /*0bc0*/  FADD.FTZ R8, R13, R17 ;  /* 0x000000110d087221 */ /* 0x000fc60000010000 */
[----:B------:R-:W-:Y:S01]  /*0bd0*/  FADD.FTZ R9, R24, R9 ;  /* 0x0000000918097221 */ /* 0x000fe20000010000 */
        /* <DEDUP_REMOVED lines=25> */
[----:B------:R-:W-:Y:S01]  /*0d70*/  IADD3 R5, PT, PT, R5, 0x400, RZ ;  /* 0x0000040005057810 */ /* 0x000fe20007ffe0ff */
[----:B------:R-:W-:Y:S06]  /*0d80*/  @!P1 BRA `(.L_x_1) ;  /* 0xfffffff4002c9947 */ /* 0x000fec000383ffff */
.L_x_0:
[----:B------:R-:W1:Y:S01]  /*0d90*/  S2R R6, SR_TID.Y ;  /* 0x0000000000067919 */ /* 0x000e620000002200 */
[----:B------:R-:W2:Y:S01]  /*0da0*/  LDCU UR8, c[0x0][0x3b4] ;  /* 0x00007680ff0877ac */ /* 0x000ea20008000800 */
[----:B------:R-:W-:Y:S01]  /*0db0*/  MOV R5, 0x400 ;  /* 0x0000040000057802 */ /* 0x000fe20000000f00 */
[----:B------:R-:W3:Y:S01]  /*0dc0*/  S2R R4, SR_CgaCtaId ;  /* 0x0000000000047919 */ /* 0x000ee20000008800 */
[C---:B-1----:R-:W-:Y:S01]  /*0dd0*/  IMAD.SHL.U32 R10, R6.reuse, 0x8, RZ ;  /* 0x00000008060a7824 */ /* 0x042fe200078e00ff */
[----:B------:R-:W-:Y:S02]  /*0de0*/  ISETP.NE.AND P0, PT, R6, RZ, PT ;  /* 0x000000ff0600720c */ /* 0x000fe40003f05270 */
[----:B---3--:R-:W-:Y:S02]  /*0df0*/  LEA R5, R4, R5, 0x18 ;  /* 0x0000000504057211 */ /* 0x008fe400078ec0ff */
[----:B------:R-:W-:Y:S02]  /*0e00*/  IADD3 R10, PT, PT, R10, UR5, RZ ;  /* 0x000000050a0a7c10 */ /* 0x000fe4000fffe0ff */
[----:B------:R-:W-:-:S02]  /*0e10*/  LEA R7, R6, R5, 0x9 ;  /* 0x0000000506077211 */ /* 0x000fc400078e48ff */
[----:B--2---:R-:W-:Y:S02]  /*0e20*/  ISETP.GE.U32.AND P1, PT, R10, UR8, PT ;  /* 0x000000080a007c0c */ /* 0x004fe4000bf26070 */
[----:B0-----:R-:W-:-:S11]  /*0e30*/  LEA R4, R0, R7, 0x4 ;  /* 0x0000000700047211 */ /* 0x001fd600078e20ff */
[----:B------:R-:W-:Y:S05]  /*0e40*/  @P1 BRA `(.L_x_2) ;  /* 0x0000000800f81947 */ /* 0x000fea0003800000 */
[----:B------:R-:W0:Y:S01]  /*0e50*/  LDC R21, c[0x0][0x3a8] ;  /* 0x0000ea00ff157b82 */ /* 0x000e220000000800 */
[----:B------:R-:W1:Y:S01]  /*0e60*/  LDCU UR14, c[0x0][0x3b0] ;  /* 0x00007600ff0e77ac */ /* 0x000e620008000800 */
[--C-:B------:R-:W-:Y:S02]  /*0e70*/  SHF.R.U32.HI R12, RZ, 0x3, R10.reuse ;  /* 0x00000003ff0c7819 */ /* 0x100fe4000001160a */
[----:B------:R-:W-:Y:S01]  /*0e80*/  SHF.R.S32.HI R11, RZ, 0x1f, R10 ;  /* 0x0000001fff0b7819 */ /* 0x000fe2000001140a */
[----:B------:R-:W2:Y:S01]  /*0e90*/  LDCU.64 UR8, c[0x0][0x380] ;  /* 0x00007000ff0877ac */ /* 0x000ea20008000a00 */
[----:B------:R-:W-:Y:S02]  /*0ea0*/  SHF.R.U32.HI R14, RZ, 0x2, R0 ;  /* 0x00000002ff0e7819 */ /* 0x000fe40000011600 */
[----:B------:R-:W3:Y:S01]  /*0eb0*/  LDC.64 R8, c[0x0][0x388] ;  /* 0x0000e200ff087b82 */ /* 0x000ee20000000a00 */
[----:B------:R-:W-:Y:S01]  /*0ec0*/  SHF.L.U32 R6, R0, 0x1, RZ ;  /* 0x0000000100067819 */ /* 0x000fe200000006ff */
[----:B------:R-:W4:Y:S01]  /*0ed0*/  LDCU UR13, c[0x0][0x3a0] ;  /* 0x00007400ff0d77ac */ /* 0x000f220008000800 */
[----:B------:R-:W-:Y:S01]  /*0ee0*/  LEA.HI R13, R11, R10, RZ, 0x4 ;  /* 0x0000000a0b0d7211 */ /* 0x000fe200078f20ff */
[----:B------:R-:W-:Y:S01]  /*0ef0*/  IMAD R11, R3, UR4, R12 ;  /* 0x00000004030b7c24 */ /* 0x000fe2000f8e020c */
[----:B------:R-:W-:-:S02]  /*0f00*/  LOP3.LUT R15, R6, 0x6, RZ, 0xc0, !PT ;  /* 0x00000006060f7812 */ /* 0x000fc400078ec0ff */
[----:B------:R-:W-:Y:S01]  /*0f10*/  LEA R20, R2, R14, 0x4 ;  /* 0x0000000e02147211 */ /* 0x000fe200078e20ff */
[----:B------:R-:W5:Y:S01]  /*0f20*/  LDC.64 R6, c[0x0][0x390] ;  /* 0x0000e400ff067b82 */ /* 0x000f620000000a00 */
[----:B------:R-:W-:Y:S02]  /*0f30*/  LEA R10, R10, R15, 0x4 ;  /* 0x0000000f0a0a7211 */ /* 0x000fe400078e20ff */
[----:B------:R-:W-:Y:S02]  /*0f40*/  LEA R11, R11, R0, 0x5 ;  /* 0x000000000b0b7211 */ /* 0x000fe400078e28ff */
[----:B------:R-:W-:Y:S02]  /*0f50*/  SHF.R.U32.HI R13, RZ, 0x4, R13 ;  /* 0x00000004ff0d7819 */ /* 0x000fe4000001160d */
[----:B------:R-:W-:Y:S01]  /*0f60*/  SHF.R.S32.HI R12, RZ, 0x1f, R10 ;  /* 0x0000001fff0c7819 */ /* 0x000fe2000001140a */
[----:B0-----:R-:W-:Y:S01]  /*0f70*/  IMAD R15, R20, R21, RZ ;  /* 0x00000015140f7224 */ /* 0x001fe200078e02ff */
[----:B------:R-:W-:Y:S01]  /*0f80*/  SHF.L.U32 R11, R11, 0x2, RZ ;  /* 0x000000020b0b7819 */ /* 0x000fe200000006ff */
[----:B-1----:R-:W-:Y:S01]  /*0f90*/  IMAD R13, R13, UR14, RZ ;  /* 0x0000000e0d0d7c24 */ /* 0x002fe2000f8e02ff */
[----:B------:R-:W-:-:S02]  /*0fa0*/  LEA R14, R3, R14, 0x3 ;  /* 0x0000000e030e7211 */ /* 0x000fc400078e18ff */
[----:B------:R-:W-:Y:S02]  /*0fb0*/  IADD3 R10, P1, PT, R15, R10, RZ ;  /* 0x0000000a0f0a7210 */ /* 0x000fe40007f3e0ff */
[----:B------:R-:W-:Y:S01]  /*0fc0*/  LEA R13, R13, R14, 0x3 ;  /* 0x0000000e0d0d7211 */ /* 0x000fe200078e18ff */
[----:B---3--:R-:W-:Y:S01]  /*0fd0*/  IMAD.WIDE R8, R11, 0x4, R8 ;  /* 0x000000040b087825 */ /* 0x008fe200078e0208 */
[----:B------:R-:W-:Y:S02]  /*0fe0*/  LEA.HI.X.SX32 R15, R15, R12, 0x1, P1 ;  /* 0x0000000c0f0f7211 */ /* 0x000fe400008f0eff */
[----:B--2---:R-:W-:Y:S01]  /*0ff0*/  LEA R50, P1, R10, UR8, 0x1 ;  /* 0x000000080a327c11 */ /* 0x004fe2000f8208ff */
[----:B------:R-:W-:Y:S01]  /*1000*/  IMAD.SHL.U32 R13, R13, 0x2, RZ ;  /* 0x000000020d0d7824 */ /* 0x000fe200078e00ff */
[----:B----4-:R-:W-:Y:S02]  /*1010*/  ISETP.GE.AND P2, PT, R20, UR13, PT ;  /* 0x0000000d14007c0c */ /* 0x010fe4000bf46270 */
[----:B------:R-:W-:-:S02]  /*1020*/  LEA.HI.X R51, R10, UR9, R15, 0x1, P1 ;  /* 0x000000090a337c11 */ /* 0x000fc400088f0c0f */
[----:B------:R-:W2:Y:S01]  /*1030*/  LDG.E.128.CONSTANT R8, desc[UR6][R8.64] ;  /* 0x0000000608087981 */ /* 0x000ea2000c1e9d00 */
[----:B------:R-:W-:Y:S01]  /*1040*/  IADD3 R20, PT, PT, R20, 0x8, RZ ;  /* 0x0000000814147810 */ /* 0x000fe20007ffe0ff */
[----:B-----5:R-:W-:Y:S01]  /*1050*/  IMAD.WIDE R6, R13, 0x2, R6 ;  /* 0x000000020d067825 */ /* 0x020fe200078e0206 */
[----:B------:R-:W-:Y:S02]  /*1060*/  SHF.L.U32 R21, R21, 0x3, RZ ;  /* 0x0000000315157819 */ /* 0x000fe400000006ff */
[----:B------:R-:W-:Y:S02]  /*1070*/  ISETP.GE.AND P3, PT, R20, UR13, PT ;  /* 0x0000000d14007c0c */ /* 0x000fe4000bf66270 */
[----:B------:R-:W-:Y:S01]  /*1080*/  SHF.R.S32.HI R13, RZ, 0x1f, R21 ;  /* 0x0000001fff0d7819 */ /* 0x000fe20000011415 */
[----:B------:R0:W3:Y:S01]  /*1090*/  LDG.E.CONSTANT R6, desc[UR6][R6.64] ;  /* 0x0000000606067981 */ /* 0x0000e2000c1e9900 */
[----:B------:R-:W-:Y:S02]  /*10a0*/  LEA R52, P1, R21, R50, 0x1 ;  /* 0x0000003215347211 */ /* 0x000fe400078208ff */
[----:B------:R-:W-:-:S02]  /*10b0*/  CS2R R24, SRZ ;  /* 0x0000000000187805 */ /* 0x000fc4000001ff00 */
[----:B------:R-:W-:Y:S02]  /*10c0*/  CS2R R26, SRZ ;  /* 0x00000000001a7805 */ /* 0x000fe4000001ff00 */
[----:B------:R-:W-:Y:S02]  /*10d0*/  LEA.HI.X R53, R21, R51, R13, 0x1, P1 ;  /* 0x0000003315357211 */ /* 0x000fe400008f0c0d */
[----:B------:R-:W4:Y:S04]  /*10e0*/  @!P2 LDG.E.CONSTANT R24, desc[UR6][R50.64] ;  /* 0x000000063218a981 */ /* 0x000f28000c1e9900 */
[----:B------:R-:W4:Y:S04]  /*10f0*/  @!P2 LDG.E.CONSTANT R26, desc[UR6][R50.64+0x10] ;  /* 0x00001006321aa981 */ /* 0x000f28000c1e9900 */
[----:B------:R-:W4:Y:S04]  /*1100*/  @!P3 LDG.E.CONSTANT R25, desc[UR6][R52.64] ;  /* 0x000000063419b981 */ /* 0x000f28000c1e9900 */
[----:B------:R-:W4:Y:S01]  /*1110*/  @!P3 LDG.E.CONSTANT R27, desc[UR6][R52.64+0x10] ;  /* 0x00001006341bb981 */ /* 0x000f22000c1e9900 */
[----:B------:R-:W-:-:S02]  /*1120*/  CS2R R12, SRZ ;  /* 0x00000000000c7805 */ /* 0x000fc4000001ff00 */
[----:B------:R-:W-:Y:S02]  /*1130*/  CS2R R14, SRZ ;  /* 0x00000000000e7805 */ /* 0x000fe4000001ff00 */
[----:B------:R-:W-:Y:S02]  /*1140*/  CS2R R44, SRZ ;  /* 0x00000000002c7805 */ /* 0x000fe4000001ff00 */
[----:B------:R-:W-:Y:S01]  /*1150*/  CS2R R46, SRZ ;  /* 0x00000000002e7805 */ /* 0x000fe2000001ff00 */
[----:B------:R-:W5:Y:S04]  /*1160*/  @!P2 LDG.E.CONSTANT R12, desc[UR6][R50.64+0x20] ;  /* 0x00002006320ca981 */ /* 0x000f68000c1e9900 */
[----:B------:R-:W5:Y:S04]  /*1170*/  @!P2 LDG.E.CONSTANT R14, desc[UR6][R50.64+0x30] ;  /* 0x00003006320ea981 */ /* 0x000f68000c1e9900 */
[----:B------:R-:W5:Y:S04]  /*1180*/  @!P3 LDG.E.CONSTANT R13, desc[UR6][R52.64+0x20] ;  /* 0x00002006340db981 */ /* 0x000f68000c1e9900 */
[----:B------:R-:W5:Y:S04]  /*1190*/  @!P3 LDG.E.CONSTANT R15, desc[UR6][R52.64+0x30] ;  /* 0x00003006340fb981 */ /* 0x000f68000c1e9900 */
[----:B------:R-:W5:Y:S04]  /*11a0*/  @!P2 LDG.E.CONSTANT R44, desc[UR6][R50.64+0x40] ;  /* 0x00004006322ca981 */ /* 0x000f68000c1e9900 */
[----:B------:R-:W5:Y:S04]  /*11b0*/  @!P2 LDG.E.CONSTANT R46, desc[UR6][R50.64+0x50] ;  /* 0x00005006322ea981 */ /* 0x000f68000c1e9900 */
[----:B------:R-:W5:Y:S04]  /*11c0*/  @!P3 LDG.E.CONSTANT R45, desc[UR6][R52.64+0x40] ;  /* 0x00004006342db981 */ /* 0x000f68000c1e9900 */
[----:B------:R-:W5:Y:S01]  /*11d0*/  @!P3 LDG.E.CONSTANT R47, desc[UR6][R52.64+0x50] ;  /* 0x00005006342fb981 */ /* 0x000f62000c1e9900 */
        /* <DEDUP_REMOVED lines=25> */
[----:B------:R-:W-:-:S04]  /*1370*/  CS2R R30, SRZ ;  /* 0x00000000001e7805 */ /* 0x000fc8000001ff00 */
[----:B------:R-:W5:Y:S04]  /*1380*/  @!P2 LDG.E.CONSTANT R28, desc[UR6][R50.64+0xe0] ;  /* 0x0000e006321ca981 */ /* 0x000f68000c1e9900 */
[----:B------:R1:W5:Y:S04]  /*1390*/  @!P2 LDG.E.CONSTANT R30, desc[UR6][R50.64+0xf0] ;  /* 0x0000f006321ea981 */ /* 0x000368000c1e9900 */
[----:B------:R-:W5:Y:S04]  /*13a0*/  @!P3 LDG.E.CONSTANT R29, desc[UR6][R52.64+0xe0] ;  /* 0x0000e006341db981 */ /* 0x000f68000c1e9900 */
[----:B------:R3:W5:Y:S01]  /*13b0*/  @!P3 LDG.E.CONSTANT R31, desc[UR6][R52.64+0xf0] ;  /* 0x0000f006341fb981 */ /* 0x000762000c1e9900 */
[----:B0-----:R-:W-:-:S02]  /*13c0*/  MOV R7, 0x43004300 ;  /* 0x4300430000077802 */ /* 0x001fc40000000f00 */
[----:B------:R-:W-:Y:S01]  /*13d0*/  MOV R48, 0x3f80 ;  /* 0x00003f8000307802 */ /* 0x000fe20000000f00 */
[----:B------:R-:W-:Y:S05]  /*13e0*/  WARPSYNC.ALL ;  /* 0x0000000000007948 */ /* 0x000fea0003800000 */
[----:B--2---:R-:W-:Y:S02]  /*13f0*/  SHF.R.U32.HI R54, RZ, 0x4, R8 ;  /* 0x00000004ff367819 */ /* 0x004fe40000011608 */
[--C-:B------:R-:W-:Y:S02]  /*1400*/  LOP3.LUT R49, R8, 0xf000f, R7.reuse, 0xea, !PT ;  /* 0x000f000f08317812 */ /* 0x100fe400078eea07 */
[----:B------:R-:W-:-:S03]  /*1410*/  LOP3.LUT R55, R54, 0xf000f, R7, 0xea, !PT ;  /* 0x000f000f36377812 */ /* 0x000fc600078eea07 */
[-C--:B-1----:R-:W-:Y:S02]  /*1420*/  HFMA2.BF16_V2 R51, R49, R48.reuse.H0_H0, -136, -136 ;  /* 0xc308c30831337431 */ /* 0x082fe40000240030 */
[----:B------:R-:W-:Y:S01]  /*1430*/  HFMA2.BF16_V2 R55, R55, R48.H0_H0, -136, -136 ;  /* 0xc308c30837377431 */ /* 0x000fe20000240030 */
[--C-:B------:R-:W-:Y:S01]  /*1440*/  SHF.R.U32.HI R54, RZ, 0x8, R8.reuse ;  /* 0x00000008ff367819 */ /* 0x100fe20000011608 */
[-CC-:B---3--:R-:W-:Y:S01]  /*1450*/  HFMA2.BF16_V2 R50, R51, R6.reuse.H0_H0, R6.reuse.H1_H1 ;  /* 0x2000000633327231 */ /* 0x188fe20000260006 */
[----:B------:R-:W-:Y:S01]  /*1460*/  SHF.R.U32.HI R8, RZ, 0xc, R8 ;  /* 0x0000000cff087819 */ /* 0x000fe20000011608 */
[----:B------:R-:W-:Y:S01]  /*1470*/  HFMA2.BF16_V2 R51, R55, R6.H0_H0, R6.H1_H1 ;  /* 0x2000000637337231 */ /* 0x000fe20000260006 */
[--C-:B------:R-:W-:Y:S02]  /*1480*/  LOP3.LUT R49, R54, 0xf000f, R7.reuse, 0xea, !PT ;  /* 0x000f000f36317812 */ /* 0x100fe400078eea07 */
[----:B------:R-:W-:Y:S02]  /*1490*/  LOP3.LUT R53, R8, 0xf000f, R7, 0xea, !PT ;  /* 0x000f000f08357812 */ /* 0x000fe400078eea07 */
[----:B------:R-:W-:-:S02]  /*14a0*/  SHF.R.U32.HI R8, RZ, 0x4, R9 ;  /* 0x00000004ff087819 */ /* 0x000fc40000011609 */
[----:B----4-:R-:W-:Y:S01]  /*14b0*/  HMMA.16816.F32.BF16 R24, R24, R50, RZ ;  /* 0x000000321818723c */ /* 0x010fe200000418ff */
[-C--:B------:R-:W-:Y:S02]  /*14c0*/  HFMA2.BF16_V2 R50, R49, R48.reuse.H0_H0, -136, -136 ;  /* 0xc308c30831327431 */ /* 0x080fe40000240030 */
[----:B------:R-:W-:Y:S01]  /*14d0*/  HFMA2.BF16_V2 R51, R53, R48.H0_H0, -136, -136 ;  /* 0xc308c30835337431 */ /* 0x000fe20000240030 */
[--C-:B------:R-:W-:Y:S01]  /*14e0*/  LOP3.LUT R49, R9, 0xf000f, R7.reuse, 0xea, !PT ;  /* 0x000f000f09317812 */ /* 0x100fe200078eea07 */
[-CC-:B------:R-:W-:Y:S01]  /*14f0*/  HFMA2.BF16_V2 R50, R50, R6.reuse.H0_H0, R6.reuse.H1_H1 ;  /* 0x2000000632327231 */ /* 0x180fe20000260006 */
[----:B------:R-:W-:Y:S01]  /*1500*/  LOP3.LUT R53, R8, 0xf000f, R7, 0xea, !PT ;  /* 0x000f000f08357812 */ /* 0x000fe200078eea07 */
[----:B------:R-:W-:Y:S02]  /*1510*/  HFMA2.BF16_V2 R51, R51, R6.H0_H0, R6.H1_H1 ;  /* 0x2000000633337231 */ /* 0x000fe40000260006 */
[-C--:B------:R-:W-:Y:S02]  /*1520*/  HFMA2.BF16_V2 R49, R49, R48.reuse.H0_H0, -136, -136 ;  /* 0xc308c30831317431 */ /* 0x080fe40000240030 */
[----:B------:R-:W-:Y:S01]  /*1530*/  HFMA2.BF16_V2 R53, R53, R48.H0_H0, -136, -136 ;  /* 0xc308c30835357431 */ /* 0x000fe20000240030 */
[----:B------:R-:W-:-:S02]  /*1540*/  SHF.R.U32.HI R8, RZ, 0x8, R9 ;  /* 0x00000008ff087819 */ /* 0x000fc40000011609 */
[----:B------:R-:W-:Y:S01]  /*1550*/  SHF.R.U32.HI R52, RZ, 0xc, R9 ;  /* 0x0000000cff347819 */ /* 0x000fe20000011609 */
[----:B-----5:R-:W-:Y:S01]  /*1560*/  HMMA.16816.F32.BF16 R12, R12, R50, RZ ;  /* 0x000000320c0c723c */ /* 0x020fe200000418ff */
[-CC-:B------:R-:W-:Y:S02]  /*1570*/  HFMA2.BF16_V2 R50, R49, R6.reuse.H0_H0, R6.reuse.H1_H1 ;  /* 0x2000000631327231 */ /* 0x180fe40000260006 */
[----:B------:R-:W-:Y:S01]  /*1580*/  HFMA2.BF16_V2 R51, R53, R6.H0_H0, R6.H1_H1 ;  /* 0x2000000635337231 */ /* 0x000fe20000260006 */
[--C-:B------:R-:W-:Y:S02]  /*1590*/  LOP3.LUT R9, R8, 0xf000f, R7.reuse, 0xea, !PT ;  /* 0x000f000f08097812 */ /* 0x100fe400078eea07 */
[----:B------:R-:W-:-:S03]  /*15a0*/  LOP3.LUT R49, R52, 0xf000f, R7, 0xea, !PT ;  /* 0x000f000f34317812 */ /* 0x000fc600078eea07 */
[-C--:B------:R-:W-:Y:S02]  /*15b0*/  HFMA2.BF16_V2 R8, R9, R48.reuse.H0_H0, -136, -136 ;  /* 0xc308c30809087431 */ /* 0x080fe40000240030 */
[----:B------:R-:W-:Y:S01]  /*15c0*/  HFMA2.BF16_V2 R9, R49, R48.H0_H0, -136, -136 ;  /* 0xc308c30831097431 */ /* 0x000fe20000240030 */
[----:B------:R-:W-:Y:S01]  /*15d0*/  HMMA.16816.F32.BF16 R44, R44, R50, RZ ;  /* 0x000000322c2c723c */ /* 0x000fe200000418ff */
[----:B------:R-:W-:Y:S01]  /*15e0*/  SHF.R.U32.HI R50, RZ, 0x4, R10 ;  /* 0x00000004ff327819 */ /* 0x000fe2000001160a */
[-CC-:B------:R-:W-:Y:S01]  /*15f0*/  HFMA2.BF16_V2 R8, R8, R6.reuse.H0_H0, R6.reuse.H1_H1 ;  /* 0x2000000608087231 */ /* 0x180fe20000260006 */
[--C-:B------:R-:W-:Y:S01]  /*1600*/  LOP3.LUT R49, R10, 0xf000f, R7.reuse, 0xea, !PT ;  /* 0x000f000f0a317812 */ /* 0x100fe200078eea07 */
[----:B------:R-:W-:Y:S01]  /*1610*/  HFMA2.BF16_V2 R9, R9, R6.H0_H0, R6.H1_H1 ;  /* 0x2000000609097231 */ /* 0x000fe20000260006 */
[----:B------:R-:W-:-:S03]  /*1620*/  LOP3.LUT R51, R50, 0xf000f, R7, 0xea, !PT ;  /* 0x000f000f32337812 */ /* 0x000fc600078eea07 */
[-C--:B------:R-:W-:Y:S02]  /*1630*/  HFMA2.BF16_V2 R49, R49, R48.reuse.H0_H0, -136, -136 ;  /* 0xc308c30831317431 */ /* 0x080fe40000240030 */
[----:B------:R-:W-:Y:S01]  /*1640*/  HFMA2.BF16_V2 R51, R51, R48.H0_H0, -136, -136 ;  /* 0xc308c30833337431 */ /* 0x000fe20000240030 */
[--C-:B------:R-:W-:Y:S02]  /*1650*/  SHF.R.U32.HI R50, RZ, 0x8, R10.reuse ;  /* 0x00000008ff327819 */ /* 0x100fe4000001160a */
[----:B------:R-:W-:Y:S01]  /*1660*/  SHF.R.U32.HI R10, RZ, 0xc, R10 ;  /* 0x0000000cff0a7819 */ /* 0x000fe2000001160a */
[----:B------:R-:W-:Y:S01]  /*1670*/  HMMA.16816.F32.BF16 R40, R40, R8, RZ ;  /* 0x000000082828723c */ /* 0x000fe200000418ff */
[-CC-:B------:R-:W-:Y:S02]  /*1680*/  HFMA2.BF16_V2 R8, R49, R6.reuse.H0_H0, R6.reuse.H1_H1 ;  /* 0x2000000631087231 */ /* 0x180fe40000260006 */
[----:B------:R-:W-:Y:S01]  /*1690*/  HFMA2.BF16_V2 R9, R51, R6.H0_H0, R6.H1_H1 ;  /* 0x2000000633097231 */ /* 0x000fe20000260006 */
[----:B------:R-:W-:-:S02]  /*16a0*/  LOP3.LUT R49, R10, 0xf000f, R7, 0xea, !PT ;  /* 0x000f000f0a317812 */ /* 0x000fc400078eea07 */
[----:B------:R-:W-:Y:S02]  /*16b0*/  SHF.R.U32.HI R10, RZ, 0x4, R11 ;  /* 0x00000004ff0a7819 */ /* 0x000fe4000001160b */
[----:B------:R-:W-:Y:S02]  /*16c0*/  LOP3.LUT R51, R11, 0xf000f, R7, 0xea, !PT ;  /* 0x000f000f0b337812 */ /* 0x000fe400078eea07 */
[----:B------:R-:W-:Y:S01]  /*16d0*/  SHF.R.U32.HI R52, RZ, 0xc, R11 ;  /* 0x0000000cff347819 */ /* 0x000fe2000001160b */
[----:B------:R-:W-:Y:S01]  /*16e0*/  HMMA.16816.F32.BF16 R36, R36, R8, RZ ;  /* 0x000000082424723c */ /* 0x000fe200000418ff */
[----:B------:R-:W-:Y:S02]  /*16f0*/  LOP3.LUT R9, R50, 0xf000f, R7, 0xea, !PT ;  /* 0x000f000f32097812 */ /* 0x000fe400078eea07 */
[----:B------:R-:W-:Y:S02]  /*1700*/  SHF.R.U32.HI R50, RZ, 0x8, R11 ;  /* 0x00000008ff327819 */ /* 0x000fe4000001160b */
[----:B------:R-:W-:Y:S01]  /*1710*/  LOP3.LUT R11, R10, 0xf000f, R7, 0xea, !PT ;  /* 0x000f000f0a0b7812 */ /* 0x000fe200078eea07 */
[----:B------:R-:W-:-:S02]  /*1720*/  HFMA2.BF16_V2 R8, R9, R48.H0_H0, -136, -136 ;  /* 0xc308c30809087431 */ /* 0x000fc40000240030 */
[-C--:B------:R-:W-:Y:S01]  /*1730*/  HFMA2.BF16_V2 R9, R49, R48.reuse.H0_H0, -136, -136 ;  /* 0xc308c30831097431 */ /* 0x080fe20000240030 */
[--C-:B------:R-:W-:Y:S01]  /*1740*/  LOP3.LUT R49, R50, 0xf000f, R7.reuse, 0xea, !PT ;  /* 0x000f000f32317812 */ /* 0x100fe200078eea07 */
[-C--:B------:R-:W-:Y:S01]  /*1750*/  HFMA2.BF16_V2 R10, R51, R48.reuse.H0_H0, -136, -136 ;  /* 0xc308c308330a7431 */ /* 0x080fe20000240030 */
[----:B------:R-:W-:Y:S01]  /*1760*/  LOP3.LUT R7, R52, 0xf000f, R7, 0xea, !PT ;  /* 0x000f000f34077812 */ /* 0x000fe200078eea07 */
[----:B------:R-:W-:Y:S02]  /*1770*/  HFMA2.BF16_V2 R11, R11, R48.H0_H0, -136, -136 ;  /* 0xc308c3080b0b7431 */ /* 0x000fe40000240030 */
[-CC-:B------:R-:W-:Y:S02]  /*1780*/  HFMA2.BF16_V2 R8, R8, R6.reuse.H0_H0, R6.reuse.H1_H1 ;  /* 0x2000000608087231 */ /* 0x180fe40000260006 */
[-CC-:B------:R-:W-:Y:S02]  /*1790*/  HFMA2.BF16_V2 R9, R9, R6.reuse.H0_H0, R6.reuse.H1_H1 ;  /* 0x2000000609097231 */ /* 0x180fe40000260006 */
[----:B------:R-:W-:-:S02]  /*17a0*/  HFMA2.BF16_V2 R10, R10, R6.H0_H0, R6.H1_H1 ;  /* 0x200000060a0a7231 */ /* 0x000fc40000260006 */
[--C-:B------:R-:W-:Y:S02]  /*17b0*/  HFMA2.BF16_V2 R11, R11, R6.H0_H0, R6.reuse.H1_H1 ;  /* 0x200000060b0b7231 */ /* 0x100fe40000260006 */
[-C--:B------:R-:W-:Y:S02]  /*17c0*/  HFMA2.BF16_V2 R49, R49, R48.reuse.H0_H0, -136, -136 ;  /* 0xc308c30831317431 */ /* 0x080fe40000240030 */
[----:B------:R-:W-:Y:S01]  /*17d0*/  HFMA2.BF16_V2 R7, R7, R48.H0_H0, -136, -136 ;  /* 0xc308c30807077431 */ /* 0x000fe20000240030 */
[----:B------:R-:W-:Y:S01]  /*17e0*/  HMMA.16816.F32.BF16 R20, R20, R8, RZ ;  /* 0x000000081414723c */ /* 0x000fe200000418ff */
[-CC-:B------:R-:W-:Y:S02]  /*17f0*/  HFMA2.BF16_V2 R8, R49, R6.reuse.H0_H0, R6.reuse.H1_H1 ;  /* 0x2000000631087231 */ /* 0x180fe40000260006 */
[----:B------:R-:W-:Y:S02]  /*1800*/  HFMA2.BF16_V2 R9, R7, R6.H0_H0, R6.H1_H1 ;  /* 0x2000000607097231 */ /* 0x000fe40000260006 */
[----:B------:R-:W-:Y:S01]  /*1810*/  FADD.FTZ R6, R17, R25 ;  /* 0x0000001911067221 */ /* 0x000fe20000010000 */
[----:B------:R-:W-:Y:S01]  /*1820*/  FADD.FTZ R7, R16, R24 ;  /* 0x0000001810077221 */ /* 0x000fe20000010000 */
[----:B------:R-:W-:Y:S01]  /*1830*/  FADD.FTZ R17, R18, R26 ;  /* 0x0000001a12117221 */ /* 0x000fe20000010000 */
[----:B------:R-:W-:Y:S01]  /*1840*/  HMMA.16816.F32.BF16 R32, R32, R10, RZ ;  /* 0x0000000a2020723c */ /* 0x000fe200000418ff */
        /* <DEDUP_REMOVED lines=25> */
[----:B------:R-:W-:-:S07]  /*19e0*/  FADD.FTZ R10, R10, R35 ;  /* 0x000000230a0a7221 */ /* 0x000fce0000010000 */
[----:B------:R-:W-:Y:S01]  /*19f0*/  FADD.FTZ R16, R28, R7 ;  /* 0x000000071c107221 */ /* 0x000fe20000010000 */
[----:B------:R-:W-:Y:S01]  /*1a00*/  FADD.FTZ R17, R29, R6 ;  /* 0x000000061d117221 */ /* 0x000fe20000010000 */
[----:B------:R-:W-:Y:S01]  /*1a10*/  FADD.FTZ R18, R30, R9 ;  /* 0x000000091e127221 */ /* 0x000fe20000010000 */
[----:B------:R-:W-:-:S07]  /*1a20*/  FADD.FTZ R19, R31, R10 ;  /* 0x0000000a1f137221 */ /* 0x000fce0000010000 */
.L_x_2:
[----:B------:R0:W-:Y:S01]  /*1a30*/  STS.128 [R4], R16 ;  /* 0x0000001004007388 */ /* 0x0001e20000000c00 */
[----:B------:R-:W-:Y:S05]  /*1a40*/  WARPSYNC.ALL ;  /* 0x0000000000007948 */ /* 0x000fea0003800000 */
[----:B------:R-:W-:Y:S06]  /*1a50*/  BAR.SYNC.DEFER_BLOCKING 0x0 ;  /* 0x0000000000007b1d */ /* 0x000fec0000010000 */
[----:B------:R-:W-:Y:S05]  /*1a60*/  @P0 EXIT ;  /* 0x000000000000094d */ /* 0x000fea0003800000 */
[C---:B------:R-:W-:Y:S01]  /*1a70*/  LEA R38, R0.reuse, R5, 0x4 ;  /* 0x0000000500267211 */ /* 0x040fe200078e20ff */
[----:B------:R-:W1:Y:S01]  /*1a80*/  LDCU.64 UR8, c[0x0][0x398] ;  /* 0x00007300ff0877ac */ /* 0x000e620008000a00 */
[----:B------:R-:W-:Y:S02]  /*1a90*/  SHF.L.U32 R36, R0, 0x1, RZ ;  /* 0x0000000100247819 */ /* 0x000fe400000006ff */
[----:B------:R-:W-:Y:S01]  /*1aa0*/  SHF.R.U32.HI R37, RZ, 0x2, R0 ;  /* 0x00000002ff257819 */ /* 0x000fe20000011600 */
[----:B------:R-:W2:Y:S01]  /*1ab0*/  LDS.128 R12, [R38] ;  /* 0x00000000260c7984 */ /* 0x000ea20000000c00 */
[----:B------:R-:W-:Y:S02]  /*1ac0*/  LOP3.LUT R0, R36, 0x6, RZ, 0xc0, !PT ;  /* 0x0000000624007812 */ /* 0x000fe400078ec0ff */
[----:B------:R-:W-:Y:S01]  /*1ad0*/  LEA R2, R2, R37, 0x4 ;  /* 0x0000002502027211 */ /* 0x000fe200078e20ff */
[----:B0-----:R-:W0:Y:S01]  /*1ae0*/  LDS.128 R16, [R38+0x200] ;  /* 0x0002000026107984 */ /* 0x001e220000000c00 */
[----:B------:R-:W3:Y:S01]  /*1af0*/  LDC.64 R36, c[0x0][0x3a0] ;  /* 0x0000e800ff247b82 */ /* 0x000ee20000000a00 */
[----:B------:R-:W-:-:S02]  /*1b00*/  LEA R3, R3, R0, 0x3 ;  /* 0x0000000003037211 */ /* 0x000fc400078e18ff */
[----:B------:R-:W4:Y:S04]  /*1b10*/  LDS.128 R20, [R38+0x400] ;  /* 0x0004000026147984 */ /* 0x000f280000000c00 */
[----:B------:R-:W5:Y:S04]  /*1b20*/  LDS.128 R24, [R38+0x600] ;  /* 0x0006000026187984 */ /* 0x000f680000000c00 */
[----:B------:R-:W1:Y:S04]  /*1b30*/  LDS.128 R28, [R38+0x800] ;  /* 0x00080000261c7984 */ /* 0x000e680000000c00 */
[----:B------:R-:W1:Y:S04]  /*1b40*/  LDS.128 R32, [R38+0xa00] ;  /* 0x000a000026207984 */ /* 0x000e680000000c00 */
[----:B------:R-:W1:Y:S04]  /*1b50*/  LDS.128 R4, [R38+0xc00] ;  /* 0x000c000026047984 */ /* 0x000e680000000c00 */
[----:B------:R-:W1:Y:S01]  /*1b60*/  LDS.128 R8, [R38+0xe00] ;  /* 0x000e000026087984 */ /* 0x000e620000000c00 */
[C---:B---3--:R-:W-:Y:S01]  /*1b70*/  ISETP.GE.AND P1, PT, R2.reuse, R36, PT ;  /* 0x000000240200720c */ /* 0x048fe20003f26270 */
[----:B--2---:R-:W-:Y:S01]  /*1b80*/  FADD.FTZ R39, RZ, R12 ;  /* 0x0000000cff277221 */ /* 0x004fe20000010000 */
[----:B------:R-:W-:Y:S01]  /*1b90*/  FADD.FTZ R0, RZ, R13 ;  /* 0x0000000dff007221 */ /* 0x000fe20000010000 */
[----:B------:R-:W-:Y:S01]  /*1ba0*/  FADD.FTZ R13, RZ, R14 ;  /* 0x0000000eff0d7221 */ /* 0x000fe20000010000 */
[----:B------:R-:W-:-:S02]  /*1bb0*/  IMAD R14, R2, R37, RZ ;  /* 0x00000025020e7224 */ /* 0x000fc400078e02ff */
[----:B0-----:R-:W-:Y:S01]  /*1bc0*/  FADD.FTZ R39, R39, R16 ;  /* 0x0000001027277221 */ /* 0x001fe20000010000 */
[----:B------:R-:W-:Y:S01]  /*1bd0*/  FADD.FTZ R0, R0, R17 ;  /* 0x0000001100007221 */ /* 0x000fe20000010000 */
[----:B------:R-:W-:Y:S01]  /*1be0*/  FADD.FTZ R12, RZ, R15 ;  /* 0x0000000fff0c7221 */ /* 0x000fe20000010000 */
[----:B------:R-:W-:Y:S01]  /*1bf0*/  FADD.FTZ R13, R13, R18 ;  /* 0x000000120d0d7221 */ /* 0x000fe20000010000 */
[----:B----4-:R-:W-:Y:S01]  /*1c00*/  FADD.FTZ R39, R39, R20 ;  /* 0x0000001427277221 */ /* 0x010fe20000010000 */
[----:B------:R-:W-:Y:S01]  /*1c10*/  FADD.FTZ R0, R0, R21 ;  /* 0x0000001500007221 */ /* 0x000fe20000010000 */
[----:B------:R-:W-:Y:S01]  /*1c20*/  IADD3 R3, P0, PT, R3, R14, RZ ;  /* 0x0000000e03037210 */ /* 0x000fe20007f1e0ff */
[----:B------:R-:W-:Y:S01]  /*1c30*/  FADD.FTZ R12, R12, R19 ;  /* 0x000000130c0c7221 */ /* 0x000fe20000010000 */
[----:B-----5:R-:W-:Y:S01]  /*1c40*/  FADD.FTZ R39, R39, R24 ;  /* 0x0000001827277221 */ /* 0x020fe20000010000 */
[----:B------:R-:W-:Y:S01]  /*1c50*/  FADD.FTZ R0, R0, R25 ;  /* 0x0000001900007221 */ /* 0x000fe20000010000 */
[----:B------:R-:W-:Y:S01]  /*1c60*/  LEA.HI.X.SX32 R14, R14, RZ, 0x1, P0 ;  /* 0x000000ff0e0e7211 */ /* 0x000fe200000f0eff */
[----:B------:R-:W-:Y:S01]  /*1c70*/  FADD.FTZ R13, R13, R22 ;  /* 0x000000160d0d7221 */ /* 0x000fe20000010000 */
[----:B-1----:R-:W-:Y:S01]  /*1c80*/  FADD.FTZ R39, R39, R28 ;  /* 0x0000001c27277221 */ /* 0x002fe20000010000 */
        /* <DEDUP_REMOVED lines=8> */
[----:B------:R-:W-:Y:S01]  /*1d10*/  LEA R4, P0, R3, UR8, 0x1 ;  /* 0x0000000803047c11 */ /* 0x000fe2000f8008ff */
[----:B------:R-:W-:Y:S01]  /*1d20*/  FADD.FTZ R0, R0, R5 ;  /* 0x0000000500007221 */ /* 0x000fe20000010000 */
[----:B------:R-:W-:Y:S01]  /*1d30*/  FADD.FTZ R12, R12, R31 ;  /* 0x0000001f0c0c7221 */ /* 0x000fe20000010000 */
[----:B------:R-:W-:Y:S01]  /*1d40*/  FADD.FTZ R8, R39, R8 ;  /* 0x0000000827087221 */ /* 0x000fe20000010000 */
[----:B------:R-:W-:Y:S01]  /*1d50*/  LEA.HI.X R5, R3, UR9, R14, 0x1, P0 ;  /* 0x0000000903057c11 */ /* 0x000fe200080f0c0e */
[----:B------:R-:W-:Y:S01]  /*1d60*/  FADD.FTZ R9, R0, R9 ;  /* 0x0000000900097221 */ /* 0x000fe20000010000 */
[----:B------:R-:W-:Y:S01]  /*1d70*/  IADD3 R3, PT, PT, R2, 0x8, RZ ;  /* 0x0000000802037810 */ /* 0x000fe20007ffe0ff */
[----:B------:R-:W-:Y:S01]  /*1d80*/  FADD.FTZ R13, R13, R34 ;  /* 0x000000220d0d7221 */ /* 0x000fe20000010000 */
[----:B------:R-:W-:-:S02]  /*1d90*/  FADD.FTZ R12, R12, R35 ;  /* 0x000000230c0c7221 */ /* 0x000fc40000010000 */
[----:B------:R-:W-:Y:S01]  /*1da0*/  ISETP.GE.AND P0, PT, R3, R36, PT ;  /* 0x000000240300720c */ /* 0x000fe20003f06270 */
[----:B------:R-:W-:Y:S01]  /*1db0*/  FADD.FTZ R13, R13, R6 ;  /* 0x000000060d0d7221 */ /* 0x000fe20000010000 */
[----:B------:R-:W-:Y:S01]  /*1dc0*/  F2FP.BF16.F32.PACK_AB R9, R9, R8 ;  /* 0x000000080909723e */ /* 0x000fe200000010ff */
[----:B------:R-:W-:Y:S02]  /*1dd0*/  FADD.FTZ R12, R12, R7 ;  /* 0x000000070c0c7221 */ /* 0x000fe40000010000 */
[----:B------:R-:W-:Y:S02]  /*1de0*/  FADD.FTZ R10, R13, R10 ;  /* 0x0000000a0d0a7221 */ /* 0x000fe40000010000 */
[----:B------:R0:W-:Y:S01]  /*1df0*/  @!P1 STG.E desc[UR6][R4.64], R9 ;  /* 0x0000000904009986 */ /* 0x0001e2000c101906 */
[----:B------:R-:W-:-:S05]  /*1e00*/  FADD.FTZ R11, R12, R11 ;  /* 0x0000000b0c0b7221 */ /* 0x000fca0000010000 */
[----:B------:R-:W-:Y:S05]  /*1e10*/  @P0 EXIT ;  /* 0x000000000000094d */ /* 0x000fea0003800000 */
[----:B------:R-:W-:Y:S02]  /*1e20*/  SHF.L.U32 R37, R37, 0x3, RZ ;  /* 0x0000000325257819 */ /* 0x000fe400000006ff */
[----:B------:R-:W-:-:S03]  /*1e30*/  F2FP.BF16.F32.PACK_AB R11, R11, R10 ;  /* 0x0000000a0b0b723e */ /* 0x000fc600000010ff */
[----:B0-----:R-:W-:-:S05]  /*1e40*/  IMAD.WIDE R4, R37, 0x2, R4 ;  /* 0x0000000225047825 */ /* 0x001fca00078e0204 */
[----:B------:R-:W-:Y:S01]  /*1e50*/  STG.E desc[UR6][R4.64], R11 ;  /* 0x0000000b04007986 */ /* 0x000fe2000c101906 */
[----:B------:R-:W-:Y:S05]  /*1e60*/  EXIT ;  /* 0x000000000000794d */ /* 0x000fea0003800000 */
.L_x_3:
[----:B------:R-:W-:-:S00]  /*1e70*/  BRA `(.L_x_3) ;  /* 0xfffffffc00fc7947 */ /* 0x000fc0000383ffff */
[----:B------:R-:W-:-:S00]  /*1e80*/  NOP ;  /* 0x0000000000007918 */ /* 0x000fc00000000000 */
[----:B------:R-:W-:-:S00]  /*1e90*/  NOP ;  /* 0x0000000000007918 */ /* 0x000fc00000000000 */
[----:B------:R-:W-:-:S00]  /*1ea0*/  NOP ;  /* 0x0000000000007918 */ /* 0x000fc00000000000 */
[----:B------:R-:W-:-:S00]  /*1eb0*/  NOP ;  /* 0x0000000000007918 */ /* 0x000fc00000000000 */
[----:B------:R-:W-:-:S00]  /*1ec0*/  NOP ;  /* 0x0000000000007918 */ /* 0x000fc00000000000 */
[----:B------:R-:W-:-:S00]  /*1ed0*/  NOP ;  /* 0x0000000000007918 */ /* 0x000fc00000000000 */
[----:B------:R-:W-:-:S00]  /*1ee0*/  NOP ;  /* 0x0000000000007918 */ /* 0x000fc00000000000 */
[----:B------:R-:W-:-:S00]  /*1ef0*/  NOP ;  /* 0x0000000000007918 */ /* 0x000fc00000000000 */
.L_x_51:


//--------------------- .text._ZN2at6native30tinygemm_m16n8k16_chunk_kernelINS0_10ALayout_RMILNS0_14KReductionTypeE0EEENS0_15BLayout_TC_int4ILi4ELi256EEES4_Li8ELi8EEEvPKvS8_S8_Pviiiiii --------------------------
	.section	.text._ZN2at6native30tinygemm_m16n8k16_chunk_kernelINS0_10ALayout_RMILNS0_14KReductionTypeE0EEENS0_15BLayout_TC_int4ILi4ELi256EEES4_Li8ELi8EEEvPKvS8_S8_Pviiiiii,"ax",@progbits
	.align	128
        .global         _ZN2at6native30tinygemm_m16n8k16_chunk_kernelINS0_10ALayout_RMILNS0_14KReductionTypeE0EEENS0_15BLayout_TC_int4ILi4ELi256EEES4_Li8ELi8EEEvPKvS8_S8_Pviiiiii
        .type           _ZN2at6native30tinygemm_m16n8k16_chunk_kernelINS0_10ALayout_RMILNS0_14KReductionTypeE0EEENS0_15BLayout_TC_int4ILi4ELi256EEES4_Li8ELi8EEEvPKvS8_S8_Pviiiiii,@function
        .size           _ZN2at6native30tinygemm_m16n8k16_chunk_kernelINS0_10ALayout_RMILNS0_14KReductionTypeE0EEENS0_15BLayout_TC_int4ILi4ELi256EEES4_Li8ELi8EEEvPKvS8_S8_Pviiiiii,(.L_x_52 - _ZN2at6native30tinygemm_m16n8k16_chunk_kernelINS0_10ALayout_RMILNS0_14KReductionTypeE0EEENS0_15BLayout_TC_int4ILi4ELi256EEES4_Li8ELi8EEEvPKvS8_S8_Pviiiiii)
        .other          _ZN2at6native30tinygemm_m16n8k16_chunk_kernelINS0_10ALayout_RMILNS0_14KReductionTypeE0EEENS0_15BLayout_TC_int4ILi4ELi256EEES4_Li8ELi8EEEvPKvS8_S8_Pviiiiii,@"STO_CUDA_ENTRY STV_DEFAULT"
_ZN2at6native30tinygemm_m16n8k16_chunk_kernelINS0_10ALayout_RMILNS0_14KReductionTypeE0EEENS0_15BLayout_TC_int4ILi4ELi256EEES4_Li8ELi8EEEvPKvS8_S8_Pviiiiii:
.text._ZN2at6native30tinygemm_m16n8k16_chunk_kernelINS0_10ALayout_RMILNS0_14KReductionTypeE0EEENS0_15BLayout_TC_int4ILi4ELi256EEES4_Li8ELi8EEEvPKvS8_S8_Pviiiiii:
[----:B------:R-:W-:Y:S01]  /*0000*/  LDC R1, c[0x0][0x37c] ;  /* 0x0000df00ff017b82 */ /* 0x000fe20000000800 */
[----:B------:R-:W0:Y:S01]  /*0010*/  S2R R0, SR_TID.Y ;  /* 0x0000000000007919 */ /* 0x000e220000002200 */
[----:B------:R-:W1:Y:S01]  /*0020*/  LDCU UR7, c[0x0][0x3b4] ;  /* 0x00007680ff0777ac */ /* 0x000e620008000800 */
[----:B------:R-:W-:Y:S02]  /*0030*/  CS2R R8, SRZ ;  /* 0x0000000000087805 */ /* 0x000fe4000001ff00 */
[----:B------:R-:W-:Y:S01]  /*0040*/  CS2R R10, SRZ ;  /* 0x00000000000a7805 */ /* 0x000fe2000001ff00 */
[----:B------:R-:W0:Y:S01]  /*0050*/  S2R R3, SR_CTAID.X ;  /* 0x0000000000037919 */ /* 0x000e220000002500 */
[----:B------:R-:W2:Y:S01]  /*0060*/  LDCU.64 UR8, c[0x0][0x358] ;  /* 0x00006b00ff0877ac */ /* 0x000ea20008000a00 */
[----:B------:R-:W3:Y:S01]  /*0070*/  S2R R2, SR_CTAID.Z ;  /* 0x0000000000027919 */ /* 0x000ee20000002700 */
[----:B------:R-:W4:Y:S01]  /*0080*/  LDCU UR14, c[0x0][0x3a0] ;  /* 0x00007400ff0e77ac */ /* 0x000f220008000800 */
[----:B------:R-:W0:Y:S01]  /*0090*/  LDCU.64 UR12, c[0x0][0x380] ;  /* 0x00007000ff0c77ac */ /* 0x000e220008000a00 */
[----:B-1----:R-:W-:-:S04]  /*00a0*/  USHF.R.S32.HI UR6, URZ, 0x1f, UR7 ;  /* 0x0000001fff067899 */ /* 0x002fc80008011407 */
[----:B------:R-:W-:-:S04]  /*00b0*/  ULEA.HI UR4, UR6, UR7, URZ, 0x3 ;  /* 0x0000000706047291 */ /* 0x000fc8000f8f18ff */
[----:B------:R-:W-:Y:S01]  /*00c0*/  ULOP3.LUT UR4, UR4, 0xfffffff8, URZ, 0xc0, !UPT ;  /* 0xfffffff804047892 */ /* 0x000fe2000f8ec0ff */
[----:B0-----:R-:W-:Y:S02]  /*00d0*/  LEA R5, R3, R0, 0x3 ;  /* 0x0000000003057211 */ /* 0x001fe400078e18ff */
[----:B------:R-:W0:Y:S02]  /*00e0*/  S2R R0, SR_TID.X ;  /* 0x0000000000007919 */ /* 0x000e240000002100 */
[----:B------:R-:W-:Y:S01]  /*00f0*/  SHF.L.U32 R55, R5, 0x3, RZ ;  /* 0x0000000305377819 */ /* 0x000fe200000006ff */
[----:B------:R-:W1:Y:S03]  /*0100*/  S2R R3, SR_CTAID.Y ;  /* 0x0000000000037919 */ /* 0x000e660000002600 */
[----:B------:R-:W-:-:S13]  /*0110*/  ISETP.GE.AND P0, PT, R55, UR4, PT ;  /* 0x0000000437007c0c */ /* 0x000fda000bf06270 */
[----:B--234-:R-:W-:Y:S05]  /*0120*/  @P0 BRA `(.L_x_4) ;  /* 0x0000000c00140947 */ /* 0x01cfea0003800000 */
[----:B------:R-:W2:Y:S01]  /*0130*/  LDC R52, c[0x0][0x3a8] ;  /* 0x0000ea00ff347b82 */ /* 0x000ea20000000800 */
[----:B0-----:R-:W-:Y:S01]  /*0140*/  SHF.L.U32 R4, R0, 0x1, RZ ;  /* 0x0000000100047819 */ /* 0x001fe200000006ff */
[----:B------:R-:W0:Y:S01]  /*0150*/  LDCU UR10, c[0x0][0x3a0] ;  /* 0x00007400ff0a77ac */ /* 0x000e220008000800 */
[----:B------:R-:W-:Y:S02]  /*0160*/  CS2R R10, SRZ ;  /* 0x00000000000a7805 */ /* 0x000fe4000001ff00 */
[----:B------:R-:W-:Y:S02]  /*0170*/  CS2R R8, SRZ ;  /* 0x0000000000087805 */ /* 0x000fe4000001ff00 */
[----:B------:R-:W-:Y:S01]  /*0180*/  LOP3.LUT R4, R4, 0x6, RZ, 0xc0, !PT ;  /* 0x0000000604047812 */ /* 0x000fe200078ec0ff */
[----:B------:R-:W-:Y:S01]  /*0190*/  ULEA.HI UR5, UR6, UR7, URZ, 0x2 ;  /* 0x0000000706057291 */ /* 0x000fe2000f8f10ff */
[----:B------:R-:W3:Y:S02]  /*01a0*/  LDC R47, c[0x0][0x3b0] ;  /* 0x0000ec00ff2f7b82 */ /* 0x000ee40000000800 */
[----:B------:R-:W-:Y:S01]  /*01b0*/  LEA R5, R5, R4, 0x7 ;  /* 0x0000000405057211 */ /* 0x000fe200078e38ff */
[----:B------:R-:W-:Y:S01]  /*01c0*/  USHF.R.S32.HI UR5, URZ, 0x2, UR5 ;  /* 0x00000002ff057899 */ /* 0x000fe20008011405 */
[----:B------:R-:W-:-:S05]  /*01d0*/  SHF.R.U32.HI R4, RZ, 0x2, R0 ;  /* 0x00000002ff047819 */ /* 0x000fca0000011600 */
[----:B------:R-:W-:Y:S01]  /*01e0*/  IMAD R53, R2, 0x10, R4 ;  /* 0x0000001002357824 */ /* 0x000fe200078e0204 */
[C---:B-1----:R-:W-:Y:S01]  /*01f0*/  LEA R4, R3.reuse, R4, 0x3 ;  /* 0x0000000403047211 */ /* 0x042fe200078e18ff */
[----:B------:R-:W-:Y:S02]  /*0200*/  IMAD R46, R3, UR5, RZ ;  /* 0x00000005032e7c24 */ /* 0x000fe4000f8e02ff */
[C---:B------:R-:W-:Y:S01]  /*0210*/  VIADD R48, R53.reuse, 0x8 ;  /* 0x0000000835307836 */ /* 0x040fe20000000000 */
[C---:B0-----:R-:W-:Y:S02]  /*0220*/  ISETP.GE.AND P0, PT, R53.reuse, UR10, PT ;  /* 0x0000000a35007c0c */ /* 0x041fe4000bf06270 */
[----:B--2---:R-:W-:Y:S01]  /*0230*/  SHF.L.U32 R49, R52, 0x3, RZ ;  /* 0x0000000334317819 */ /* 0x004fe200000006ff */
[----:B------:R-:W-:Y:S01]  /*0240*/  IMAD R52, R53, R52, RZ ;  /* 0x0000003435347224 */ /* 0x000fe200078e02ff */
[----:B---3--:R-:W-:-:S09]  /*0250*/  SHF.L.U32 R47, R47, 0x3, RZ ;  /* 0x000000032f2f7819 */ /* 0x008fd200000006ff */
.L_x_5:
[----:B------:R-:W0:Y:S01]  /*0260*/  LDC.64 R6, c[0x0][0x388] ;  /* 0x0000e200ff067b82 */ /* 0x000e220000000a00 */
[----:B------:R-:W-:Y:S02]  /*0270*/  LEA.HI R15, R55, R46, RZ, 0x1e ;  /* 0x0000002e370f7211 */ /* 0x000fe400078ff0ff */
[----:B------:R-:W-:Y:S02]  /*0280*/  SHF.R.S32.HI R14, RZ, 0x1f, R55 ;  /* 0x0000001fff0e7819 */ /* 0x000fe40000011437 */
[----:B------:R-:W-:Y:S02]  /*0290*/  LEA R15, R15, R0, 0x5 ;  /* 0x000000000f0f7211 */ /* 0x000fe400078e28ff */
[----:B------:R-:W-:Y:S01]  /*02a0*/  LEA.HI R14, R14, R55, RZ, 0x4 ;  /* 0x000000370e0e7211 */ /* 0x000fe200078f20ff */
[----:B------:R-:W1:Y:S01]  /*02b0*/  LDC.64 R12, c[0x0][0x390] ;  /* 0x0000e400ff0c7b82 */ /* 0x000e620000000a00 */
[----:B------:R-:W-:Y:S02]  /*02c0*/  SHF.L.U32 R15, R15, 0x1, RZ ;  /* 0x000000010f0f7819 */ /* 0x000fe400000006ff */
[----:B------:R-:W-:-:S02]  /*02d0*/  SHF.R.S32.HI R17, RZ, 0x1f, R5 ;  /* 0x0000001fff117819 */ /* 0x000fc40000011405 */
[C---:B------:R-:W-:Y:S02]  /*02e0*/  IADD3 R16, P1, PT, R52.reuse, R5, RZ ;  /* 0x0000000534107210 */ /* 0x040fe40007f3e0ff */
[----:B------:R-:W-:Y:S02]  /*02f0*/  SHF.R.S32.HI R14, RZ, 0x4, R14 ;  /* 0x00000004ff0e7819 */ /* 0x000fe4000001140e */
[----:B------:R-:W-:Y:S02]  /*0300*/  LEA.HI.X.SX32 R17, R52, R17, 0x1, P1 ;  /* 0x0000001134117211 */ /* 0x000fe400008f0eff */
[----:B------:R-:W-:Y:S01]  /*0310*/  LEA R58, P1, R16, UR12, 0x1 ;  /* 0x0000000c103a7c11 */ /* 0x000fe2000f8208ff */
[----:B------:R-:W-:Y:S02]  /*0320*/  IMAD R14, R47, R14, R4 ;  /* 0x0000000e2f0e7224 */ /* 0x000fe400078e0204 */
[----:B0-----:R-:W-:Y:S01]  /*0330*/  IMAD.WIDE R6, R15, 0x4, R6 ;  /* 0x000000040f067825 */ /* 0x001fe200078e0206 */
[----:B------:R-:W-:-:S02]  /*0340*/  CS2R R36, SRZ ;  /* 0x0000000000247805 */ /* 0x000fc4000001ff00 */
[----:B------:R-:W-:Y:S02]  /*0350*/  LEA.HI.X R59, R16, UR13, R17, 0x1, P1 ;  /* 0x0000000d103b7c11 */ /* 0x000fe400088f0c11 */
[----:B------:R-:W-:Y:S01]  /*0360*/  SHF.L.U32 R15, R14, 0x1, RZ ;  /* 0x000000010e0f7819 */ /* 0x000fe200000006ff */
[----:B------:R-:W2:Y:S01]  /*0370*/  LDG.E.64.CONSTANT R44, desc[UR8][R6.64] ;  /* 0x00000008062c7981 */ /* 0x000ea2000c1e9b00 */
[----:B------:R-:W-:-:S03]  /*0380*/  ISETP.GE.AND P1, PT, R48, UR14, PT ;  /* 0x0000000e30007c0c */ /* 0x000fc6000bf26270 */
[----:B------:R-:W3:Y:S01]  /*0390*/  @!P0 LDG.E.CONSTANT R36, desc[UR8][R58.64] ;  /* 0x000000083a248981 */ /* 0x000ee2000c1e9900 */
[----:B------:R-:W-:Y:S01]  /*03a0*/  ISETP.GE.AND P0, PT, R53, UR14, PT ;  /* 0x0000000e35007c0c */ /* 0x000fe2000bf06270 */
[----:B-1----:R-:W-:Y:S01]  /*03b0*/  IMAD.WIDE R12, R15, 0x2, R12 ;  /* 0x000000020f0c7825 */ /* 0x002fe200078e020c */
[----:B------:R-:W-:-:S03]  /*03c0*/  CS2R R38, SRZ ;  /* 0x0000000000267805 */ /* 0x000fc6000001ff00 */
[----:B------:R-:W-:Y:S01]  /*03d0*/  IMAD.WIDE R50, R49, 0x2, R58 ;  /* 0x0000000231327825 */ /* 0x000fe200078e023a */
[----:B------:R0:W4:Y:S04]  /*03e0*/  LDG.E.CONSTANT R54, desc[UR8][R12.64] ;  /* 0x000000080c367981 */ /* 0x000128000c1e9900 */
[----:B------:R-:W3:Y:S04]  /*03f0*/  @!P1 LDG.E.CONSTANT R37, desc[UR8][R50.64] ;  /* 0x0000000832259981 */ /* 0x000ee8000c1e9900 */
[----:B------:R-:W3:Y:S04]  /*0400*/  @!P1 LDG.E.CONSTANT R39, desc[UR8][R50.64+0x10] ;  /* 0x0000100832279981 */ /* 0x000ee8000c1e9900 */
[----:B------:R-:W3:Y:S01]  /*0410*/  @!P0 LDG.E.CONSTANT R38, desc[UR8][R58.64+0x10] ;  /* 0x000010083a268981 */ /* 0x000ee2000c1e9900 */
[----:B------:R-:W-:-:S02]  /*0420*/  CS2R R40, SRZ ;  /* 0x0000000000287805 */ /* 0x000fc4000001ff00 */
[----:B------:R-:W-:Y:S02]  /*0430*/  CS2R R42, SRZ ;  /* 0x00000000002a7805 */ /* 0x000fe4000001ff00 */
[----:B------:R-:W-:Y:S02]  /*0440*/  CS2R R16, SRZ ;  /* 0x0000000000107805 */ /* 0x000fe4000001ff00 */
[----:B------:R-:W-:Y:S01]  /*0450*/  CS2R R18, SRZ ;  /* 0x0000000000127805 */ /* 0x000fe2000001ff00 */
[----:B------:R-:W5:Y:S04]  /*0460*/  LDG.E.64.CONSTANT R6, desc[UR8][R6.64+0x100] ;  /* 0x0001000806067981 */ /* 0x000f68000c1e9b00 */
[----:B------:R-:W5:Y:S04]  /*0470*/  @!P1 LDG.E.CONSTANT R41, desc[UR8][R50.64+0x20] ;  /* 0x0000200832299981 */ /* 0x000f68000c1e9900 */
[----:B------:R-:W5:Y:S04]  /*0480*/  @!P1 LDG.E.CONSTANT R43, desc[UR8][R50.64+0x30] ;  /* 0x00003008322b9981 */ /* 0x000f68000c1e9900 */
[----:B------:R-:W5:Y:S04]  /*0490*/  @!P0 LDG.E.CONSTANT R40, desc[UR8][R58.64+0x20] ;  /* 0x000020083a288981 */ /* 0x000f68000c1e9900 */
[----:B------:R-:W5:Y:S01]  /*04a0*/  @!P0 LDG.E.CONSTANT R42, desc[UR8][R58.64+0x30] ;  /* 0x000030083a2a8981 */ /* 0x000f62000c1e9900 */
[----:B0-----:R-:W-:-:S02]  /*04b0*/  CS2R R12, SRZ ;  /* 0x00000000000c7805 */ /* 0x001fc4000001ff00 */
        /* <DEDUP_REMOVED lines=16> */
[----:B------:R-:W5:Y:S01]  /*05c0*/  @!P0 LDG.E.CONSTANT R22, desc[UR8][R58.64+0x90] ;  /* 0x000090083a168981 */ /* 0x000f62000c1e9900 */
[----:B------:R-:W-:-:S02]  /*05d0*/  CS2R R28, SRZ ;  /* 0x00000000001c7805 */ /* 0x000fc4000001ff00 */
        /* <DEDUP_REMOVED lines=10> */
[----:B------:R-:W5:Y:S04]  /*0680*/  @!P0 LDG.E.CONSTANT R30, desc[UR8][R58.64+0xd0] ;  /* 0x0000d0083a1e8981 */ /* 0x000f68000c1e9900 */
[----:B------:R-:W5:Y:S04]  /*0690*/  @!P1 LDG.E.CONSTANT R33, desc[UR8][R50.64+0xe0] ;  /* 0x0000e00832219981 */ /* 0x000f68000c1e9900 */
[----:B------:R0:W5:Y:S04]  /*06a0*/  @!P1 LDG.E.CONSTANT R35, desc[UR8][R50.64+0xf0] ;  /* 0x0000f00832239981 */ /* 0x000168000c1e9900 */
[----:B------:R-:W5:Y:S04]  /*06b0*/  @!P0 LDG.E.CONSTANT R32, desc[UR8][R58.64+0xe0] ;  /* 0x0000e0083a208981 */ /* 0x000f68000c1e9900 */
[----:B------:R1:W5:Y:S01]  /*06c0*/  @!P0 LDG.E.CONSTANT R34, desc[UR8][R58.64+0xf0] ;  /* 0x0000f0083a228981 */ /* 0x000362000c1e9900 */
[----:B------:R-:W-:Y:S01]  /*06d0*/  MOV R56, 0x43004300 ;  /* 0x4300430000387802 */ /* 0x000fe20000000f00 */
[----:B------:R-:W-:Y:S01]  /*06e0*/  IMAD.MOV.U32 R57, RZ, RZ, 0x3f80 ;  /* 0x00003f80ff397424 */ /* 0x000fe200078e00ff */
[----:B------:R-:W-:Y:S05]  /*06f0*/  WARPSYNC.ALL ;  /* 0x0000000000007948 */ /* 0x000fea0003800000 */
[----:B------:R-:W-:-:S04]  /*0700*/  IADD3 R55, PT, PT, R55, 0x40, RZ ;  /* 0x0000004037377810 */ /* 0x000fc80007ffe0ff */
[----:B------:R-:W-:Y:S02]  /*0710*/  ISETP.GE.AND P1, PT, R55, UR4, PT ;  /* 0x0000000437007c0c */ /* 0x000fe4000bf26270 */
[----:B--2---:R-:W-:Y:S02]  /*0720*/  SHF.R.U32.HI R61, RZ, 0x4, R44 ;  /* 0x00000004ff3d7819 */ /* 0x004fe4000001162c */
[--C-:B------:R-:W-:Y:S02]  /*0730*/  LOP3.LUT R60, R44, 0xf000f, R56.reuse, 0xea, !PT ;  /* 0x000f000f2c3c7812 */ /* 0x100fe400078eea38 */
[----:B------:R-:W-:-:S03]  /*0740*/  LOP3.LUT R61, R61, 0xf000f, R56, 0xea, !PT ;  /* 0x000f000f3d3d7812 */ /* 0x000fc600078eea38 */
[-C--:B0-----:R-:W-:Y:S02]  /*0750*/  HFMA2.BF16_V2 R50, R60, R57.reuse.H0_H0, -136, -136 ;  /* 0xc308c3083c327431 */ /* 0x081fe40000240039 */
[----:B------:R-:W-:Y:S02]  /*0760*/  HFMA2.BF16_V2 R51, R61, R57.H0_H0, -136, -136 ;  /* 0xc308c3083d337431 */ /* 0x000fe40000240039 */
[-CC-:B----4-:R-:W-:Y:S02]  /*0770*/  HFMA2.BF16_V2 R50, R50, R54.reuse.H0_H0, R54.reuse.H1_H1 ;  /* 0x2000003632327231 */ /* 0x190fe40000260036 */
        /* <DEDUP_REMOVED lines=10> */
[----:B------:R-:W-:-:S06]  /*0820*/  LOP3.LUT R44, R45, 0xf000f, R56, 0xea, !PT ;  /* 0x000f000f2d2c7812 */ /* 0x000fcc00078eea38 */
[----:B-----5:R-:W-:Y:S01]  /*0830*/  HMMA.16816.F32.BF16 R40, R40, R50, RZ ;  /* 0x000000322828723c */ /* 0x020fe200000418ff */
[----:B------:R-:W-:-:S04]  /*0840*/  SHF.R.U32.HI R51, RZ, 0x4, R45 ;  /* 0x00000004ff337819 */ /* 0x000fc8000001162d */
        /* <DEDUP_REMOVED lines=9> */
[----:B------:R-:W-:-:S03]  /*08e0*/  LOP3.LUT R50, R45, 0xf000f, R56, 0xea, !PT ;  /* 0x000f000f2d327812 */ /* 0x000fc600078eea38 */
[-C--:B------:R-:W-:Y:S02]  /*08f0*/  HFMA2.BF16_V2 R44, R44, R57.reuse.H0_H0, -136, -136 ;  /* 0xc308c3082c2c7431 */ /* 0x080fe40000240039 */
[----:B------:R-:W-:Y:S02]  /*0900*/  HFMA2.BF16_V2 R45, R50, R57.H0_H0, -136, -136 ;  /* 0xc308c308322d7431 */ /* 0x000fe40000240039 */
[-CC-:B------:R-:W-:Y:S02]  /*0910*/  HFMA2.BF16_V2 R44, R44, R54.reuse.H0_H0, R54.reuse.H1_H1 ;  /* 0x200000362c2c7231 */ /* 0x180fe40000260036 */
[----:B------:R-:W-:-:S07]  /*0920*/  HFMA2.BF16_V2 R45, R45, R54.H0_H0, R54.H1_H1 ;  /* 0x200000362d2d7231 */ /* 0x000fce0000260036 */
[----:B------:R-:W-:Y:S01]  /*0930*/  HMMA.16816.F32.BF16 R16, R16, R44, RZ ;  /* 0x0000002c1010723c */ /* 0x000fe200000418ff */
[----:B------:R-:W-:Y:S02]  /*0940*/  SHF.R.U32.HI R45, RZ, 0x4, R6 ;  /* 0x00000004ff2d7819 */ /* 0x000fe40000011606 */
[--C-:B------:R-:W-:Y:S02]  /*0950*/  LOP3.LUT R44, R6, 0xf000f, R56.reuse, 0xea, !PT ;  /* 0x000f000f062c7812 */ /* 0x100fe400078eea38 */
[----:B------:R-:W-:Y:S02]  /*0960*/  LOP3.LUT R50, R45, 0xf000f, R56, 0xea, !PT ;  /* 0x000f000f2d327812 */ /* 0x000fe400078eea38 */
[--C-:B------:R-:W-:Y:S01]  /*0970*/  SHF.R.U32.HI R59, RZ, 0x8, R6.reuse ;  /* 0x00000008ff3b7819 */ /* 0x100fe20000011606 */
[-C--:B------:R-:W-:Y:S01]  /*0980*/  HFMA2.BF16_V2 R44, R44, R57.reuse.H0_H0, -136, -136 ;  /* 0xc308c3082c2c7431 */ /* 0x080fe20000240039 */
[----:B------:R-:W-:Y:S01]  /*0990*/  SHF.R.U32.HI R61, RZ, 0xc, R6 ;  /* 0x0000000cff3d7819 */ /* 0x000fe20000011606 */
[----:B------:R-:W-:-:S02]  /*09a0*/  HFMA2.BF16_V2 R45, R50, R57.H0_H0, -136, -136 ;  /* 0xc308c308322d7431 */ /* 0x000fc40000240039 */
[----:B------:R-:W-:Y:S01]  /*09b0*/  FADD.FTZ R51, R36, R8 ;  /* 0x0000000824337221 */ /* 0x000fe20000010000 */
[-CC-:B------:R-:W-:Y:S01]  /*09c0*/  HFMA2.BF16_V2 R44, R44, R54.reuse.H0_H0, R54.reuse.H1_H1 ;  /* 0x200000362c2c7231 */ /* 0x180fe20000260036 */
[--C-:B------:R-:W-:Y:S01]  /*09d0*/  LOP3.LUT R6, R59, 0xf000f, R56.reuse, 0xea, !PT ;  /* 0x000f000f3b067812 */ /* 0x100fe200078eea38 */
[-CC-:B------:R-:W-:Y:S01]  /*09e0*/  HFMA2.BF16_V2 R45, R45, R54.reuse.H0_H0, R54.reuse.H1_H1 ;  /* 0x200000362d2d7231 */ /* 0x180fe20000260036 */
[--C-:B------:R-:W-:Y:S01]  /*09f0*/  LOP3.LUT R36, R61, 0xf000f, R56.reuse, 0xea, !PT ;  /* 0x000f000f3d247812 */ /* 0x100fe200078eea38 */
[----:B------:R-:W-:Y:S01]  /*0a00*/  FADD.FTZ R8, R37, R9 ;  /* 0x0000000925087221 */ /* 0x000fe20000010000 */
[--C-:B------:R-:W-:Y:S01]  /*0a10*/  SHF.R.U32.HI R9, RZ, 0x4, R7.reuse ;  /* 0x00000004ff097819 */ /* 0x100fe20000011607 */
[-C--:B------:R-:W-:Y:S02]  /*0a20*/  HFMA2.BF16_V2 R6, R6, R57.reuse.H0_H0, -136, -136 ;  /* 0xc308c30806067431 */ /* 0x080fe40000240039 */
[----:B------:R-:W-:Y:S01]  /*0a30*/  HFMA2.BF16_V2 R36, R36, R57.H0_H0, -136, -136 ;  /* 0xc308c30824247431 */ /* 0x000fe20000240039 */
[----:B------:R-:W-:Y:S01]  /*0a40*/  HMMA.16816.F32.BF16 R20, R20, R44, RZ ;  /* 0x0000002c1414723c */ /* 0x000fe200000418ff */
[----:B------:R-:W-:Y:S01]  /*0a50*/  LOP3.LUT R44, R7, 0xf000f, R56, 0xea, !PT ;  /* 0x000f000f072c7812 */ /* 0x000fe200078eea38 */
[----:B------:R-:W-:Y:S01]  /*0a60*/  HFMA2.BF16_V2 R6, R6, R54.H0_H0, R54.H1_H1 ;  /* 0x2000003606067231 */ /* 0x000fe20000260036 */
[----:B------:R-:W-:-:S02]  /*0a70*/  SHF.R.U32.HI R37, RZ, 0x8, R7 ;  /* 0x00000008ff257819 */ /* 0x000fc40000011607 */
[----:B------:R-:W-:Y:S01]  /*0a80*/  SHF.R.U32.HI R45, RZ, 0xc, R7 ;  /* 0x0000000cff2d7819 */ /* 0x000fe20000011607 */
[----:B------:R-:W-:Y:S01]  /*0a90*/  HFMA2.BF16_V2 R7, R36, R54.H0_H0, R54.H1_H1 ;  /* 0x2000003624077231 */ /* 0x000fe20000260036 */
[--C-:B------:R-:W-:Y:S01]  /*0aa0*/  LOP3.LUT R50, R9, 0xf000f, R56.reuse, 0xea, !PT ;  /* 0x000f000f09327812 */ /* 0x100fe200078eea38 */
[----:B------:R-:W-:Y:S01]  /*0ab0*/  HFMA2.BF16_V2 R44, R44, R57.H0_H0, -136, -136 ;  /* 0xc308c3082c2c7431 */ /* 0x000fe20000240039 */
[----:B------:R-:W-:-:S03]  /*0ac0*/  LOP3.LUT R36, R37, 0xf000f, R56, 0xea, !PT ;  /* 0x000f000f25247812 */ /* 0x000fc600078eea38 */
[-C--:B------:R-:W-:Y:S01]  /*0ad0*/  HFMA2.BF16_V2 R50, R50, R57.reuse.H0_H0, -136, -136 ;  /* 0xc308c30832327431 */ /* 0x080fe20000240039 */
[----:B------:R-:W-:Y:S01]  /*0ae0*/  LOP3.LUT R56, R45, 0xf000f, R56, 0xea, !PT ;  /* 0x000f000f2d387812 */ /* 0x000fe200078eea38 */
[----:B------:R-:W-:Y:S01]  /*0af0*/  HMMA.16816.F32.BF16 R24, R24, R6, RZ ;  /* 0x000000061818723c */ /* 0x000fe200000418ff */
[-CC-:B------:R-:W-:Y:S02]  /*0b00*/  HFMA2.BF16_V2 R6, R44, R54.reuse.H0_H0, R54.reuse.H1_H1 ;  /* 0x200000362c067231 */ /* 0x180fe40000260036 */
[----:B------:R-:W-:Y:S02]  /*0b10*/  HFMA2.BF16_V2 R7, R50, R54.H0_H0, R54.H1_H1 ;  /* 0x2000003632077231 */ /* 0x000fe40000260036 */
[----:B------:R-:W-:Y:S01]  /*0b20*/  FADD.FTZ R9, R38, R10 ;  /* 0x0000000a26097221 */ /* 0x000fe20000010000 */
[-C--:B------:R-:W-:Y:S02]  /*0b30*/  HFMA2.BF16_V2 R36, R36, R57.reuse.H0_H0, -136, -136 ;  /* 0xc308c30824247431 */ /* 0x080fe40000240039 */
[----:B------:R-:W-:-:S02]  /*0b40*/  HFMA2.BF16_V2 R56, R56, R57.H0_H0, -136, -136 ;  /* 0xc308c30838387431 */ /* 0x000fc40000240039 */
[----:B------:R-:W-:Y:S01]  /*0b50*/  FADD.FTZ R10, R39, R11 ;  /* 0x0000000b270a7221 */ /* 0x000fe20000010000 */
[----:B------:R-:W-:Y:S01]  /*0b60*/  HMMA.16816.F32.BF16 R28, R28, R6, RZ ;  /* 0x000000061c1c723c */ /* 0x000fe200000418ff */
[-CC-:B------:R-:W-:Y:S02]  /*0b70*/  HFMA2.BF16_V2 R6, R36, R54.reuse.H0_H0, R54.reuse.H1_H1 ;  /* 0x2000003624067231 */ /* 0x180fe40000260036 */
[----:B------:R-:W-:Y:S02]  /*0b80*/  HFMA2.BF16_V2 R7, R56, R54.H0_H0, R54.H1_H1 ;  /* 0x2000003638077231 */ /* 0x000fe40000260036 */
        /* <DEDUP_REMOVED lines=25> */
[----:B------:R-:W-:-:S02]  /*0d20*/  IADD3 R5, PT, PT, R5, 0x400, RZ ;  /* 0x0000040005057810 */ /* 0x000fc40007ffe0ff */
[----:B------:R-:W-:Y:S01]  /*0d30*/  FADD.FTZ R8, R32, R51 ;  /* 0x0000003320087221 */ /* 0x000fe20000010000 */
[----:B------:R-:W-:Y:S01]  /*0d40*/  FADD.FTZ R9, R33, R6 ;  /* 0x0000000621097221 */ /* 0x000fe20000010000 */
[----:B------:R-:W-:Y:S01]  /*0d50*/  FADD.FTZ R10, R34, R7 ;  /* 0x00000007220a7221 */ /* 0x000fe20000010000 */
[----:B------:R-:W-:Y:S01]  /*0d60*/  FADD.FTZ R11, R35, R12 ;  /* 0x0000000c230b7221 */ /* 0x000fe20000010000 */
[----:B------:R-:W-:Y:S06]  /*0d70*/  @!P1 BRA `(.L_x_5) ;  /* 0xfffffff400389947 */ /* 0x000fec000383ffff */
.L_x_4:
[----:B------:R-:W2:Y:S01]  /*0d80*/  S2R R6, SR_TID.Y ;  /* 0x0000000000067919 */ /* 0x000ea20000002200 */
[----:B------:R-:W3:Y:S01]  /*0d90*/  LDC R7, c[0x0][0x3b4] ;  /* 0x0000ed00ff077b82 */ /* 0x000ee20000000800 */
[----:B------:R-:W-:Y:S01]  /*0da0*/  MOV R25, 0x400 ;  /* 0x0000040000197802 */ /* 0x000fe20000000f00 */
[----:B------:R-:W4:Y:S01]  /*0db0*/  S2R R4, SR_CgaCtaId ;  /* 0x0000000000047919 */ /* 0x000f220000008800 */
[C---:B--2---:R-:W-:Y:S02]  /*0dc0*/  LEA R12, R6.reuse, UR4, 0x2 ;  /* 0x00000004060c7c11 */ /* 0x044fe4000f8e10ff */
[----:B------:R-:W-:Y:S02]  /*0dd0*/  ISETP.NE.AND P0, PT, R6, RZ, PT ;  /* 0x000000ff0600720c */ /* 0x000fe40003f05270 */
[----:B---3--:R-:W-:Y:S02]  /*0de0*/  ISETP.GE.U32.AND P1, PT, R12, R7, PT ;  /* 0x000000070c00720c */ /* 0x008fe40003f26070 */
[----:B----4-:R-:W-:-:S05]  /*0df0*/  LEA R25, R4, R25, 0x18 ;  /* 0x0000001904197211 */ /* 0x010fca00078ec0ff */
[----:B------:R-:W-:-:S05]  /*0e00*/  IMAD R5, R6, 0x200, R25 ;  /* 0x0000020006057824 */ /* 0x000fca00078e0219 */
[----:B0-----:R-:W-:Y:S01]  /*0e10*/  LEA R24, R0, R5, 0x4 ;  /* 0x0000000500187211 */ /* 0x001fe200078e20ff */
[----:B------:R-:W-:Y:S06]  /*0e20*/  @P1 BRA `(.L_x_6) ;  /* 0x0000000400d81947 */ /* 0x000fec0003800000 */
[----:B------:R-:W-:Y:S01]  /*0e30*/  SHF.R.S32.HI R4, RZ, 0x1f, R7 ;  /* 0x0000001fff047819 */ /* 0x000fe20000011407 */
[----:B------:R-:W0:Y:S01]  /*0e40*/  LDC R19, c[0x0][0x3a8] ;  /* 0x0000ea00ff137b82 */ /* 0x000e220000000800 */
[----:B------:R-:W2:Y:S01]  /*0e50*/  LDCU UR15, c[0x0][0x3b0] ;  /* 0x00007600ff0f77ac */ /* 0x000ea20008000800 */
[--C-:B------:R-:W-:Y:S02]  /*0e60*/  SHF.R.U32.HI R13, RZ, 0x2, R12.reuse ;  /* 0x00000002ff0d7819 */ /* 0x100fe4000001160c */
[----:B------:R-:W-:Y:S01]  /*0e70*/  LEA.HI R14, R4, R7, RZ, 0x2 ;  /* 0x00000007040e7211 */ /* 0x000fe200078f10ff */
[----:B------:R-:W3:Y:S01]  /*0e80*/  LDCU UR5, c[0x0][0x3a0] ;  /* 0x00007400ff0577ac */ /* 0x000ee20008000800 */
[----:B------:R-:W-:Y:S02]  /*0e90*/  SHF.R.S32.HI R15, RZ, 0x1f, R12 ;  /* 0x0000001fff0f7819 */ /* 0x000fe4000001140c */
[----:B------:R-:W4:Y:S01]  /*0ea0*/  LDC.64 R6, c[0x0][0x388] ;  /* 0x0000e200ff067b82 */ /* 0x000f220000000a00 */
[----:B------:R-:W-:Y:S01]  /*0eb0*/  SHF.R.U32.HI R14, RZ, 0x2, R14 ;  /* 0x00000002ff0e7819 */ /* 0x000fe2000001160e */
[----:B------:R-:W5:Y:S01]  /*0ec0*/  LDCU.64 UR10, c[0x0][0x380] ;  /* 0x00007000ff0a77ac */ /* 0x000f620008000a00 */
[----:B------:R-:W-:-:S02]  /*0ed0*/  SHF.L.U32 R20, R0, 0x1, RZ ;  /* 0x0000000100147819 */ /* 0x000fc400000006ff */
[----:B------:R-:W-:Y:S01]  /*0ee0*/  SHF.R.U32.HI R16, RZ, 0x2, R0 ;  /* 0x00000002ff107819 */ /* 0x000fe20000011600 */
[----:B-1----:R-:W-:Y:S01]  /*0ef0*/  IMAD R13, R14, R3, R13 ;  /* 0x000000030e0d7224 */ /* 0x002fe200078e020d */
[----:B------:R-:W-:Y:S01]  /*0f00*/  LEA.HI R15, R15, R12, RZ, 0x4 ;  /* 0x0000000c0f0f7211 */ /* 0x000fe200078f20ff */
[----:B------:R-:W1:Y:S01]  /*0f10*/  LDC.64 R4, c[0x0][0x390] ;  /* 0x0000e400ff047b82 */ /* 0x000e620000000a00 */
[----:B------:R-:W-:Y:S02]  /*0f20*/  LOP3.LUT R17, R20, 0x6, RZ, 0xc0, !PT ;  /* 0x0000000614117812 */ /* 0x000fe400078ec0ff */
[----:B------:R-:W-:Y:S02]  /*0f30*/  LEA R18, R2, R16, 0x4 ;  /* 0x0000001002127211 */ /* 0x000fe400078e20ff */
[----:B------:R-:W-:Y:S01]  /*0f40*/  SHF.R.U32.HI R15, RZ, 0x4, R15 ;  /* 0x00000004ff0f7819 */ /* 0x000fe2000001160f */
[----:B------:R-:W-:Y:S01]  /*0f50*/  IMAD R12, R12, 0x10, R17 ;  /* 0x000000100c0c7824 */ /* 0x000fe200078e0211 */
[----:B------:R-:W-:Y:S01]  /*0f60*/  LEA R13, R13, R20, 0x6 ;  /* 0x000000140d0d7211 */ /* 0x000fe200078e30ff */
[----:B0-----:R-:W-:Y:S01]  /*0f70*/  IMAD R17, R18, R19, RZ ;  /* 0x0000001312117224 */ /* 0x001fe200078e02ff */
[----:B------:R-:W-:Y:S01]  /*0f80*/  LEA R16, R3, R16, 0x3 ;  /* 0x0000001003107211 */ /* 0x000fe200078e18ff */
[----:B--2---:R-:W-:Y:S01]  /*0f90*/  IMAD R15, R15, UR15, RZ ;  /* 0x0000000f0f0f7c24 */ /* 0x004fe2000f8e02ff */
[----:B------:R-:W-:-:S02]  /*0fa0*/  SHF.R.S32.HI R14, RZ, 0x1f, R12 ;  /* 0x0000001fff0e7819 */ /* 0x000fc4000001140c */
[----:B------:R-:W-:Y:S02]  /*0fb0*/  IADD3 R12, P1, PT, R17, R12, RZ ;  /* 0x0000000c110c7210 */ /* 0x000fe40007f3e0ff */
[----:B------:R-:W-:Y:S01]  /*0fc0*/  LEA R15, R15, R16, 0x3 ;  /* 0x000000100f0f7211 */ /* 0x000fe200078e18ff */
[----:B----4-:R-:W-:Y:S01]  /*0fd0*/  IMAD.WIDE R6, R13, 0x4, R6 ;  /* 0x000000040d067825 */ /* 0x010fe200078e0206 */
[C---:B---3--:R-:W-:Y:S02]  /*0fe0*/  ISETP.GE.AND P2, PT, R18.reuse, UR5, PT ;  /* 0x0000000512007c0c */ /* 0x048fe4000bf46270 */
[----:B------:R-:W-:Y:S02]  /*0ff0*/  LEA.HI.X.SX32 R17, R17, R14, 0x1, P1 ;  /* 0x0000000e11117211 */ /* 0x000fe400008f0eff */
[----:B------:R-:W2:Y:S01]  /*1000*/  LDG.E.64.CONSTANT R26, desc[UR8][R6.64] ;  /* 0x00000008061a7981 */ /* 0x000ea2000c1e9b00 */
[----:B------:R-:W-:Y:S01]  /*1010*/  SHF.L.U32 R15, R15, 0x1, RZ ;  /* 0x000000010f0f7819 */ /* 0x000fe200000006ff */
[----:B------:R-:W-:Y:S01]  /*1020*/  IMAD.SHL.U32 R19, R19, 0x8, RZ ;  /* 0x0000000813137824 */ /* 0x000fe200078e00ff */
[----:B------:R-:W-:-:S02]  /*1030*/  IADD3 R18, PT, PT, R18, 0x8, RZ ;  /* 0x0000000812127810 */ /* 0x000fc40007ffe0ff */
[----:B-----5:R-:W-:Y:S01]  /*1040*/  LEA R30, P1, R12, UR10, 0x1 ;  /* 0x0000000a0c1e7c11 */ /* 0x020fe2000f8208ff */
[----:B-1----:R-:W-:Y:S01]  /*1050*/  IMAD.WIDE R4, R15, 0x2, R4 ;  /* 0x000000020f047825 */ /* 0x002fe200078e0204 */
[----:B------:R-:W-:Y:S02]  /*1060*/  ISETP.GE.AND P3, PT, R18, UR5, PT ;  /* 0x0000000512007c0c */ /* 0x000fe4000bf66270 */
[----:B------:R-:W-:Y:S02]  /*1070*/  LEA.HI.X R31, R12, UR11, R17, 0x1, P1 ;  /* 0x0000000b0c1f7c11 */ /* 0x000fe400088f0c11 */
[----:B------:R-:W-:Y:S01]  /*1080*/  SHF.R.S32.HI R13, RZ, 0x1f, R19 ;  /* 0x0000001fff0d7819 */ /* 0x000fe20000011413 */
[----:B------:R0:W3:Y:S01]  /*1090*/  LDG.E.CONSTANT R28, desc[UR8][R4.64] ;  /* 0x00000008041c7981 */ /* 0x0000e2000c1e9900 */
[----:B------:R-:W-:Y:S02]  /*10a0*/  LEA R32, P1, R19, R30, 0x1 ;  /* 0x0000001e13207211 */ /* 0x000fe400078208ff */
[----:B------:R-:W-:-:S02]  /*10b0*/  CS2R R16, SRZ ;  /* 0x0000000000107805 */ /* 0x000fc4000001ff00 */
[----:B------:R-:W-:Y:S02]  /*10c0*/  LEA.HI.X R33, R19, R31, R13, 0x1, P1 ;  /* 0x0000001f13217211 */ /* 0x000fe400008f0c0d */
[----:B------:R-:W-:Y:S02]  /*10d0*/  CS2R R18, SRZ ;  /* 0x0000000000127805 */ /* 0x000fe4000001ff00 */
[----:B------:R-:W4:Y:S01]  /*10e0*/  @!P2 LDG.E.CONSTANT R16, desc[UR8][R30.64] ;  /* 0x000000081e10a981 */ /* 0x000f22000c1e9900 */
[----:B------:R-:W-:-:S03]  /*10f0*/  CS2R R20, SRZ ;  /* 0x0000000000147805 */ /* 0x000fc6000001ff00 */
[----:B------:R-:W4:Y:S01]  /*1100*/  @!P2 LDG.E.CONSTANT R18, desc[UR8][R30.64+0x10] ;  /* 0x000010081e12a981 */ /* 0x000f22000c1e9900 */
[----:B------:R-:W-:-:S03]  /*1110*/  CS2R R22, SRZ ;  /* 0x0000000000167805 */ /* 0x000fc6000001ff00 */
[----:B------:R-:W4:Y:S04]  /*1120*/  @!P3 LDG.E.CONSTANT R17, desc[UR8][R32.64] ;  /* 0x000000082011b981 */ /* 0x000f28000c1e9900 */
[----:B------:R-:W4:Y:S01]  /*1130*/  @!P3 LDG.E.CONSTANT R19, desc[UR8][R32.64+0x10] ;  /* 0x000010082013b981 */ /* 0x000f22000c1e9900 */
[----:B------:R-:W-:Y:S02]  /*1140*/  CS2R R12, SRZ ;  /* 0x00000000000c7805 */ /* 0x000fe4000001ff00 */
[----:B------:R-:W-:Y:S01]  /*1150*/  CS2R R14, SRZ ;  /* 0x00000000000e7805 */ /* 0x000fe2000001ff00 */
        /* <DEDUP_REMOVED lines=14> */
[----:B------:R-:W-:-:S02]  /*1240*/  MOV R38, 0x43004300 ;  /* 0x4300430000267802 */ /* 0x000fc40000000f00 */
[----:B------:R-:W-:Y:S01]  /*1250*/  MOV R29, 0x3f80 ;  /* 0x00003f80001d7802 */ /* 0x000fe20000000f00 */
[----:B------:R-:W-:Y:S05]  /*1260*/  WARPSYNC.ALL ;  /* 0x0000000000007948 */ /* 0x000fea0003800000 */
[----:B--2---:R-:W-:Y:S02]  /*1270*/  SHF.R.U32.HI R35, RZ, 0x4, R26 ;  /* 0x00000004ff237819 */ /* 0x004fe4000001161a */
[--C-:B------:R-:W-:Y:S02]  /*1280*/  LOP3.LUT R34, R26, 0xf000f, R38.reuse, 0xea, !PT ;  /* 0x000f000f1a227812 */ /* 0x100fe400078eea26 */
[----:B------:R-:W-:-:S02]  /*1290*/  LOP3.LUT R36, R35, 0xf000f, R38, 0xea, !PT ;  /* 0x000f000f23247812 */ /* 0x000fc400078eea26 */
[--C-:B0-----:R-:W-:Y:S01]  /*12a0*/  SHF.R.U32.HI R30, RZ, 0x8, R26.reuse ;  /* 0x00000008ff1e7819 */ /* 0x101fe2000001161a */
[-C--:B------:R-:W-:Y:S01]  /*12b0*/  HFMA2.BF16_V2 R34, R34, R29.reuse.H0_H0, -136, -136 ;  /* 0xc308c30822227431 */ /* 0x080fe2000024001d */
[----:B------:R-:W-:Y:S01]  /*12c0*/  SHF.R.U32.HI R26, RZ, 0xc, R26 ;  /* 0x0000000cff1a7819 */ /* 0x000fe2000001161a */
[-C--:B------:R-:W-:Y:S01]  /*12d0*/  HFMA2.BF16_V2 R36, R36, R29.reuse.H0_H0, -136, -136 ;  /* 0xc308c30824247431 */ /* 0x080fe2000024001d */
[--C-:B------:R-:W-:Y:S01]  /*12e0*/  LOP3.LUT R30, R30, 0xf000f, R38.reuse, 0xea, !PT ;  /* 0x000f000f1e1e7812 */ /* 0x100fe200078eea26 */
[-CC-:B---3--:R-:W-:Y:S01]  /*12f0*/  HFMA2.BF16_V2 R34, R34, R28.reuse.H0_H0, R28.reuse.H1_H1 ;  /* 0x2000001c22227231 */ /* 0x188fe2000026001c */
[--C-:B------:R-:W-:Y:S01]  /*1300*/  LOP3.LUT R26, R26, 0xf000f, R38.reuse, 0xea, !PT ;  /* 0x000f000f1a1a7812 */ /* 0x100fe200078eea26 */
[-CC-:B------:R-:W-:Y:S01]  /*1310*/  HFMA2.BF16_V2 R35, R36, R28.reuse.H0_H0, R28.reuse.H1_H1 ;  /* 0x2000001c24237231 */ /* 0x180fe2000026001c */
[--C-:B------:R-:W-:Y:S01]  /*1320*/  SHF.R.U32.HI R31, RZ, 0x4, R27.reuse ;  /* 0x00000004ff1f7819 */ /* 0x100fe2000001161b */
[-C--:B------:R-:W-:Y:S01]  /*1330*/  HFMA2.BF16_V2 R30, R30, R29.reuse.H0_H0, -136, -136 ;  /* 0xc308c3081e1e7431 */ /* 0x080fe2000024001d */
[--C-:B-1----:R-:W-:Y:S01]  /*1340*/  LOP3.LUT R32, R27, 0xf000f, R38.reuse, 0xea, !PT ;  /* 0x000f000f1b207812 */ /* 0x102fe200078eea26 */
[-C--:B------:R-:W-:Y:S01]  /*1350*/  HFMA2.BF16_V2 R26, R26, R29.reuse.H0_H0, -136, -136 ;  /* 0xc308c3081a1a7431 */ /* 0x080fe2000024001d */
[--C-:B------:R-:W-:Y:S01]  /*1360*/  SHF.R.U32.HI R33, RZ, 0x8, R27.reuse ;  /* 0x00000008ff217819 */ /* 0x100fe2000001161b */
[-CC-:B------:R-:W-:Y:S01]  /*1370*/  HFMA2.BF16_V2 R30, R30, R28.reuse.H0_H0, R28.reuse.H1_H1 ;  /* 0x2000001c1e1e7231 */ /* 0x180fe2000026001c */
[----:B------:R-:W-:Y:S01]  /*1380*/  SHF.R.U32.HI R27, RZ, 0xc, R27 ;  /* 0x0000000cff1b7819 */ /* 0x000fe2000001161b */
[----:B----4-:R-:W-:Y:S01]  /*1390*/  HMMA.16816.F32.BF16 R16, R16, R34, RZ ;  /* 0x000000221010723c */ /* 0x010fe200000418ff */
[--C-:B------:R-:W-:Y:S01]  /*13a0*/  LOP3.LUT R34, R31, 0xf000f, R38.reuse, 0xea, !PT ;  /* 0x000f000f1f227812 */ /* 0x100fe200078eea26 */
[----:B------:R-:W-:Y:S01]  /*13b0*/  HFMA2.BF16_V2 R31, R26, R28.H0_H0, R28.H1_H1 ;  /* 0x2000001c1a1f7231 */ /* 0x000fe2000026001c */
[--C-:B------:R-:W-:Y:S01]  /*13c0*/  LOP3.LUT R26, R33, 0xf000f, R38.reuse, 0xea, !PT ;  /* 0x000f000f211a7812 */ /* 0x100fe200078eea26 */
[-C--:B------:R-:W-:Y:S01]  /*13d0*/  HFMA2.BF16_V2 R33, R32, R29.reuse.H0_H0, -136, -136 ;  /* 0xc308c30820217431 */ /* 0x080fe2000024001d */
[----:B------:R-:W-:Y:S01]  /*13e0*/  LOP3.LUT R32, R27, 0xf000f, R38, 0xea, !PT ;  /* 0x000f000f1b207812 */ /* 0x000fe200078eea26 */
[----:B------:R-:W-:-:S02]  /*13f0*/  HFMA2.BF16_V2 R34, R34, R29.H0_H0, -136, -136 ;  /* 0xc308c30822227431 */ /* 0x000fc4000024001d */
[-C--:B------:R-:W-:Y:S02]  /*1400*/  HFMA2.BF16_V2 R26, R26, R29.reuse.H0_H0, -136, -136 ;  /* 0xc308c3081a1a7431 */ /* 0x080fe4000024001d */
[----:B------:R-:W-:Y:S01]  /*1410*/  HFMA2.BF16_V2 R29, R32, R29.H0_H0, -136, -136 ;  /* 0xc308c308201d7431 */ /* 0x000fe2000024001d */
[----:B-----5:R-:W-:Y:S01]  /*1420*/  HMMA.16816.F32.BF16 R20, R20, R30, RZ ;  /* 0x0000001e1414723c */ /* 0x020fe200000418ff */
[-CC-:B------:R-:W-:Y:S02]  /*1430*/  HFMA2.BF16_V2 R30, R33, R28.reuse.H0_H0, R28.reuse.H1_H1 ;  /* 0x2000001c211e7231 */ /* 0x180fe4000026001c */
[-CC-:B------:R-:W-:Y:S02]  /*1440*/  HFMA2.BF16_V2 R31, R34, R28.reuse.H0_H0, R28.reuse.H1_H1 ;  /* 0x2000001c221f7231 */ /* 0x180fe4000026001c */
[-CC-:B------:R-:W-:Y:S02]  /*1450*/  HFMA2.BF16_V2 R26, R26, R28.reuse.H0_H0, R28.reuse.H1_H1 ;  /* 0x2000001c1a1a7231 */ /* 0x180fe4000026001c */
[----:B------:R-:W-:-:S03]  /*1460*/  HFMA2.BF16_V2 R27, R29, R28.H0_H0, R28.H1_H1 ;  /* 0x2000001c1d1b7231 */ /* 0x000fc6000026001c */
[----:B------:R-:W-:Y:S08]  /*1470*/  HMMA.16816.F32.BF16 R12, R12, R30, RZ ;  /* 0x0000001e0c0c723c */ /* 0x000ff000000418ff */
        /* <DEDUP_REMOVED lines=8> */
[----:B------:R-:W-:-:S03]  /*1500*/  FADD.FTZ R10, R23, R10 ;  /* 0x0000000a170a7221 */ /* 0x000fc60000010000 */
[----:B------:R-:W-:Y:S01]  /*1510*/  FADD.FTZ R27, R27, R12 ;  /* 0x0000000c1b1b7221 */ /* 0x000fe20000010000 */
[----:B------:R-:W-:Y:S01]  /*1520*/  FADD.FTZ R12, R8, R13 ;  /* 0x0000000d080c7221 */ /* 0x000fe20000010000 */
[----:B------:R-:W-:Y:S01]  /*1530*/  FADD.FTZ R11, R9, R14 ;  /* 0x0000000e090b7221 */ /* 0x000fe20000010000 */
[----:B------:R-:W-:-:S05]  /*1540*/  FADD.FTZ R14, R10, R15 ;  /* 0x0000000f0a0e7221 */ /* 0x000fca0000010000 */
[----:B------:R-:W-:Y:S01]  /*1550*/  FADD.FTZ R10, R6, R11 ;  /* 0x0000000b060a7221 */ /* 0x000fe20000010000 */
[----:B------:R-:W-:Y:S01]  /*1560*/  FADD.FTZ R8, R4, R27 ;  /* 0x0000001b04087221 */ /* 0x000fe20000010000 */
[----:B------:R-:W-:Y:S01]  /*1570*/  FADD.FTZ R9, R5, R12 ;  /* 0x0000000c05097221 */ /* 0x000fe20000010000 */
[----:B------:R-:W-:-:S07]  /*1580*/  FADD.FTZ R11, R7, R14 ;  /* 0x0000000e070b7221 */ /* 0x000fce0000010000 */
.L_x_6:
[----:B------:R0:W-:Y:S01]  /*1590*/  STS.128 [R24], R8 ;  /* 0x0000000818007388 */ /* 0x0001e20000000c00 */
[----:B------:R-:W-:Y:S05]  /*15a0*/  WARPSYNC.ALL ;  /* 0x0000000000007948 */ /* 0x000fea0003800000 */
[----:B------:R-:W-:Y:S06]  /*15b0*/  BAR.SYNC.DEFER_BLOCKING 0x0 ;  /* 0x0000000000007b1d */ /* 0x000fec0000010000 */
[----:B------:R-:W-:Y:S05]  /*15c0*/  @P0 EXIT ;  /* 0x000000000000094d */ /* 0x000fea0003800000 */
[C---:B------:R-:W-:Y:S01]  /*15d0*/  LEA R38, R0.reuse, R25, 0x4 ;  /* 0x0000001900267211 */ /* 0x040fe200078e20ff */
[----:B------:R-:W-:Y:S01]  /*15e0*/  IMAD.SHL.U32 R36, R0, 0x2, RZ ;  /* 0x0000000200247824 */ /* 0x000fe200078e00ff */
[----:B------:R-:W-:Y:S01]  /*15f0*/  SHF.R.U32.HI R37, RZ, 0x2, R0 ;  /* 0x00000002ff257819 */ /* 0x000fe20000011600 */
[----:B------:R-:W2:Y:S02]  /*1600*/  LDCU.64 UR10, c[0x0][0x398] ;  /* 0x00007300ff0a77ac */ /* 0x000ea40008000a00 */
[----:B------:R-:W3:Y:S01]  /*1610*/  LDS.128 R12, [R38] ;  /* 0x00000000260c7984 */ /* 0x000ee20000000c00 */
[----:B------:R-:W-:Y:S02]  /*1620*/  LOP3.LUT R0, R36, 0x6, RZ, 0xc0, !PT ;  /* 0x0000000624007812 */ /* 0x000fe400078ec0ff */
[----:B------:R-:W-:Y:S01]  /*1630*/  LEA R2, R2, R37, 0x4 ;  /* 0x0000002502027211 */ /* 0x000fe200078e20ff */
[----:B------:R-:W4:Y:S01]  /*1640*/  LDS.128 R16, [R38+0x200] ;  /* 0x0002000026107984 */ /* 0x000f220000000c00 */
[----:B------:R-:W5:Y:S01]  /*1650*/  LDC.64 R36, c[0x0][0x3a0] ;  /* 0x0000e800ff247b82 */ /* 0x000f620000000a00 */
[----:B-1----:R-:W-:-:S02]  /*1660*/  LEA R3, R3, R0, 0x3 ;  /* 0x0000000003037211 */ /* 0x002fc400078e18ff */
[----:B------:R-:W1:Y:S04]  /*1670*/  LDS.128 R20, [R38+0x400] ;  /* 0x0004000026147984 */ /* 0x000e680000000c00 */
[----:B0-----:R-:W0:Y:S04]  /*1680*/  LDS.128 R24, [R38+0x600] ;  /* 0x0006000026187984 */ /* 0x001e280000000c00 */
[----:B------:R-:W2:Y:S04]  /*1690*/  LDS.128 R28, [R38+0x800] ;  /* 0x00080000261c7984 */ /* 0x000ea80000000c00 */
[----:B------:R-:W2:Y:S04]  /*16a0*/  LDS.128 R32, [R38+0xa00] ;  /* 0x000a000026207984 */ /* 0x000ea80000000c00 */
[----:B------:R-:W2:Y:S04]  /*16b0*/  LDS.128 R4, [R38+0xc00] ;  /* 0x000c000026047984 */ /* 0x000ea80000000c00 */
[----:B------:R-:W2:Y:S01]  /*16c0*/  LDS.128 R8, [R38+0xe00] ;  /* 0x000e000026087984 */ /* 0x000ea20000000c00 */
[C---:B-----5:R-:W-:Y:S01]  /*16d0*/  ISETP.GE.AND P1, PT, R2.reuse, R36, PT ;  /* 0x000000240200720c */ /* 0x060fe20003f26270 */
[----:B---3--:R-:W-:Y:S01]  /*16e0*/  FADD.FTZ R39, RZ, R12 ;  /* 0x0000000cff277221 */ /* 0x008fe20000010000 */
[----:B------:R-:W-:Y:S01]  /*16f0*/  FADD.FTZ R0, RZ, R13 ;  /* 0x0000000dff007221 */ /* 0x000fe20000010000 */
[----:B------:R-:W-:Y:S01]  /*1700*/  FADD.FTZ R13, RZ, R14 ;  /* 0x0000000eff0d7221 */ /* 0x000fe20000010000 */
[----:B------:R-:W-:-:S02]  /*1710*/  IMAD R14, R2, R37, RZ ;  /* 0x00000025020e7224 */ /* 0x000fc400078e02ff */
[----:B----4-:R-:W-:Y:S01]  /*1720*/  FADD.FTZ R39, R39, R16 ;  /* 0x0000001027277221 */ /* 0x010fe20000010000 */
[----:B------:R-:W-:Y:S01]  /*1730*/  FADD.FTZ R0, R0, R17 ;  /* 0x0000001100007221 */ /* 0x000fe20000010000 */
[----:B------:R-:W-:Y:S01]  /*1740*/  FADD.FTZ R12, RZ, R15 ;  /* 0x0000000fff0c7221 */ /* 0x000fe20000010000 */
[----:B------:R-:W-:Y:S01]  /*1750*/  FADD.FTZ R13, R13, R18 ;  /* 0x000000120d0d7221 */ /* 0x000fe20000010000 */
[----:B-1----:R-:W-:Y:S01]  /*1760*/  FADD.FTZ R39, R39, R20 ;  /* 0x0000001427277221 */ /* 0x002fe20000010000 */
[----:B------:R-:W-:Y:S01]  /*1770*/  FADD.FTZ R0, R0, R21 ;  /* 0x0000001500007221 */ /* 0x000fe20000010000 */
[----:B------:R-:W-:Y:S01]  /*1780*/  IADD3 R3, P0, PT, R3, R14, RZ ;  /* 0x0000000e03037210 */ /* 0x000fe20007f1e0ff */
[----:B------:R-:W-:Y:S01]  /*1790*/  FADD.FTZ R12, R12, R19 ;  /* 0x000000130c0c7221 */ /* 0x000fe20000010000 */
[----:B0-----:R-:W-:Y:S01]  /*17a0*/  FADD.FTZ R39, R39, R24 ;  /* 0x0000001827277221 */ /* 0x001fe20000010000 */
[----:B------:R-:W-:Y:S01]  /*17b0*/  FADD.FTZ R0, R0, R25 ;  /* 0x0000001900007221 */ /* 0x000fe20000010000 */
[----:B------:R-:W-:Y:S01]  /*17c0*/  LEA.HI.X.SX32 R14, R14, RZ, 0x1, P0 ;  /* 0x000000ff0e0e7211 */ /* 0x000fe200000f0eff */
[----:B------:R-:W-:Y:S01]  /*17d0*/  FADD.FTZ R13, R13, R22 ;  /* 0x000000160d0d7221 */ /* 0x000fe20000010000 */
[----:B--2---:R-:W-:Y:S01]  /*17e0*/  FADD.FTZ R39, R39, R28 ;  /* 0x0000001c27277221 */ /* 0x004fe20000010000 */
        /* <DEDUP_REMOVED lines=30> */
.L_x_7:
        /* <DEDUP_REMOVED lines=11> */
.L_x_52:


//--------------------- .text._ZN2at6native30tinygemm_m16n8k16_chunk_kernelINS0_10ALayout_RMILNS0_14KReductionTypeE0EEENS0_15BLayout_TC_int4ILi2ELi256EEES4_Li8ELi8EEEvPKvS8_S8_Pviiiiii --------------------------
	.section	.text._ZN2at6native30tinygemm_m16n8k16_chunk_kernelINS0_10ALayout_RMILNS0_14KReductionTypeE0EEENS0_15BLayout_TC_int4ILi2ELi256EEES4_Li8ELi8EEEvPKvS8_S8_Pviiiiii,"ax",@progbits
	.align	128
        .global         _ZN2at6native30tinygemm_m16n8k16_chunk_kernelINS0_10ALayout_RMILNS0_14KReductionTypeE0EEENS0_15BLayout_TC_int4ILi2ELi256EEES4_Li8ELi8EEEvPKvS8_S8_Pviiiiii
        .type           _ZN2at6native30tinygemm_m16n8k16_chunk_kernelINS0_10ALayout_RMILNS0_14KReductionTypeE0EEENS0_15BLayout_TC_int4ILi2ELi256EEES4_Li8ELi8EEEvPKvS8_S8_Pviiiiii,@function
        .size           _ZN2at6native30tinygemm_m16n8k16_chunk_kernelINS0_10ALayout_RMILNS0_14KReductionTypeE0EEENS0_15BLayout_TC_int4ILi2ELi256EEES4_Li8ELi8EEEvPKvS8_S8_Pviiiiii,(.L_x_53 - _ZN2at6native30tinygemm_m16n8k16_chunk_kernelINS0_10ALayout_RMILNS0_14KReductionTypeE0EEENS0_15BLayout_TC_int4ILi2ELi256EEES4_Li8ELi8EEEvPKvS8_S8_Pviiiiii)
        .other          _ZN2at6native30tinygemm_m16n8k16_chunk_kernelINS0_10ALayout_RMILNS0_14KReductionTypeE0EEENS0_15BLayout_TC_int4ILi2ELi256EEES4_Li8ELi8EEEvPKvS8_S8_Pviiiiii,@"STO_CUDA_ENTRY STV_DEFAULT"
_ZN2at6native30tinygemm_m16n8k16_chunk_kernelINS0_10ALayout_RMILNS0_14KReductionTypeE0EEENS0_15BLayout_TC_int4ILi2ELi256EEES4_Li8ELi8EEEvPKvS8_S8_Pviiiiii:
.text._ZN2at6native30tinygemm_m16n8k16_chunk_kernelINS0_10ALayout_RMILNS0_14KReductionTypeE0EEENS0_15BLayout_TC_int4ILi2ELi256EEES4_Li8ELi8EEEvPKvS8_S8_Pviiiiii:
        /* <DEDUP_REMOVED lines=20> */
[----:B0-----:R-:W-:Y:S01]  /*0140*/  IMAD.SHL.U32 R4, R0, 0x2, RZ ;  /* 0x0000000200047824 */ /* 0x001fe200078e00ff */
        /* <DEDUP_REMOVED lines=8> */
[----:B------:R-:W-:-:S04]  /*01d0*/  SHF.R.U32.HI R5, RZ, 0x2, R0 ;  /* 0x00000002ff057819 */ /* 0x000fc80000011600 */
[----:B------:R-:W-:Y:S01]  /*01e0*/  LEA R46, R2, R5, 0x4 ;  /* 0x00000005022e7211 */ /* 0x000fe200078e20ff */
[C---:B-1----:R-:W-:Y:S02]  /*01f0*/  IMAD R5, R3.reuse, 0x8, R5 ;  /* 0x0000000803057824 */ /* 0x042fe400078e0205 */
[----:B------:R-:W-:Y:S01]  /*0200*/  IMAD R7, R3, UR5, RZ ;  /* 0x0000000503077c24 */ /* 0x000fe2000f8e02ff */
[C---:B0-----:R-:W-:Y:S01]  /*0210*/  ISETP.GE.AND P0, PT, R46.reuse, UR9, PT ;  /* 0x000000092e007c0c */ /* 0x041fe2000bf06270 */
[C---:B------:R-:W-:Y:S01]  /*0220*/  VIADD R44, R46.reuse, 0x8 ;  /* 0x000000082e2c7836 */ /* 0x040fe20000000000 */
[----:B--2---:R-:W-:Y:S01]  /*0230*/  SHF.L.U32 R45, R47, 0x3, RZ ;  /* 0x000000032f2d7819 */ /* 0x004fe200000006ff */
[----:B------:R-:W-:Y:S01]  /*0240*/  IMAD R47, R46, R47, RZ ;  /* 0x0000002f2e2f7224 */ /* 0x000fe200078e02ff */
[----:B---3--:R-:W-:-:S09]  /*0250*/  SHF.L.U32 R6, R6, 0x3, RZ ;  /* 0x0000000306067819 */ /* 0x008fd200000006ff */
.L_x_9:
[----:B------:R-:W0:Y:S01]  /*0260*/  LDC.64 R26, c[0x0][0x388] ;  /* 0x0000e200ff1a7b82 */ /* 0x000e220000000a00 */
[----:B------:R-:W-:Y:S02]  /*0270*/  SHF.R.S32.HI R17, RZ, 0x1f, R50 ;  /* 0x0000001fff117819 */ /* 0x000fe40000011432 */
[----:B------:R-:W-:Y:S02]  /*0280*/  LEA.HI R15, R50, R7, RZ, 0x1f ;  /* 0x00000007320f7211 */ /* 0x000fe400078ff8ff */
[----:B------:R-:W-:Y:S02]  /*0290*/  LEA.HI R17, R17, R50, RZ, 0x4 ;  /* 0x0000003211117211 */ /* 0x000fe400078f20ff */
[----:B------:R-:W-:Y:S01]  /*02a0*/  LEA R15, R15, R0, 0x5 ;  /* 0x000000000f0f7211 */ /* 0x000fe200078e28ff */
[----:B------:R-:W1:Y:S01]  /*02b0*/  LDC.64 R12, c[0x0][0x390] ;  /* 0x0000e400ff0c7b82 */ /* 0x000e620000000a00 */
[----:B------:R-:W-:Y:S02]  /*02c0*/  SHF.R.S32.HI R14, RZ, 0x1f, R4 ;  /* 0x0000001fff0e7819 */ /* 0x000fe40000011404 */
[----:B------:R-:W-:-:S02]  /*02d0*/  IADD3 R16, P1, PT, R47, R4, RZ ;  /* 0x000000042f107210 */ /* 0x000fc40007f3e0ff */
[----:B------:R-:W-:Y:S02]  /*02e0*/  SHF.R.S32.HI R17, RZ, 0x4, R17 ;  /* 0x00000004ff117819 */ /* 0x000fe40000011411 */
[----:B------:R-:W-:-:S03]  /*02f0*/  CS2R R32, SRZ ;  /* 0x0000000000207805 */ /* 0x000fc6000001ff00 */
[----:B------:R-:W-:Y:S02]  /*0300*/  IMAD R17, R6, R17, R5 ;  /* 0x0000001106117224 */ /* 0x000fe400078e0205 */
[----:B0-----:R-:W-:Y:S01]  /*0310*/  IMAD.WIDE R26, R15, 0x4, R26 ;  /* 0x000000040f1a7825 */ /* 0x001fe200078e021a */
[----:B------:R-:W-:Y:S02]  /*0320*/  LEA.HI.X.SX32 R15, R47, R14, 0x1, P1 ;  /* 0x0000000e2f0f7211 */ /* 0x000fe400008f0eff */
[C---:B------:R-:W-:Y:S02]  /*0330*/  LEA R60, P1, R16.reuse, UR10, 0x1 ;  /* 0x0000000a103c7c11 */ /* 0x040fe4000f8208ff */
[----:B------:R-:W2:Y:S01]  /*0340*/  LDG.E.CONSTANT R59, desc[UR6][R26.64] ;  /* 0x000000061a3b7981 */ /* 0x000ea2000c1e9900 */
[----:B------:R-:W-:Y:S02]  /*0350*/  SHF.L.U32 R17, R17, 0x1, RZ ;  /* 0x0000000111117819 */ /* 0x000fe400000006ff */
[----:B------:R-:W-:-:S02]  /*0360*/  LEA.HI.X R61, R16, UR11, R15, 0x1, P1 ;  /* 0x0000000b103d7c11 */ /* 0x000fc400088f0c0f */
[----:B------:R-:W-:Y:S02]  /*0370*/  CS2R R34, SRZ ;  /* 0x0000000000227805 */ /* 0x000fe4000001ff00 */
[----:B------:R-:W-:Y:S01]  /*0380*/  ISETP.GE.AND P1, PT, R44, UR14, PT ;  /* 0x0000000e2c007c0c */ /* 0x000fe2000bf26270 */
[----:B-1----:R-:W-:Y:S01]  /*0390*/  IMAD.WIDE R12, R17, 0x2, R12 ;  /* 0x00000002110c7825 */ /* 0x002fe200078e020c */
[----:B------:R-:W-:Y:S01]  /*03a0*/  CS2R R36, SRZ ;  /* 0x0000000000247805 */ /* 0x000fe2000001ff00 */
[----:B------:R-:W3:Y:S01]  /*03b0*/  @!P0 LDG.E.CONSTANT R32, desc[UR6][R60.64] ;  /* 0x000000063c208981 */ /* 0x000ee2000c1e9900 */
[----:B------:R-:W-:Y:S01]  /*03c0*/  ISETP.GE.AND P0, PT, R46, UR14, PT ;  /* 0x0000000e2e007c0c */ /* 0x000fe2000bf06270 */
[----:B------:R-:W-:Y:S02]  /*03d0*/  IMAD.WIDE R48, R45, 0x2, R60 ;  /* 0x000000022d307825 */ /* 0x000fe400078e023c */
[----:B------:R0:W4:Y:S01]  /*03e0*/  LDG.E.CONSTANT R51, desc[UR6][R12.64] ;  /* 0x000000060c337981 */ /* 0x000122000c1e9900 */
[----:B------:R-:W-:-:S03]  /*03f0*/  CS2R R38, SRZ ;  /* 0x0000000000267805 */ /* 0x000fc6000001ff00 */
[----:B------:R-:W5:Y:S04]  /*0400*/  LDG.E.CONSTANT R57, desc[UR6][R26.64+0x80] ;  /* 0x000080061a397981 */ /* 0x000f68000c1e9900 */
[----:B------:R-:W3:Y:S04]  /*0410*/  @!P1 LDG.E.CONSTANT R33, desc[UR6][R48.64] ;  /* 0x0000000630219981 */ /* 0x000ee8000c1e9900 */
[----:B------:R-:W3:Y:S04]  /*0420*/  @!P1 LDG.E.CONSTANT R35, desc[UR6][R48.64+0x10] ;  /* 0x0000100630239981 */ /* 0x000ee8000c1e9900 */
[----:B------:R-:W3:Y:S04]  /*0430*/  @!P0 LDG.E.CONSTANT R34, desc[UR6][R60.64+0x10] ;  /* 0x000010063c228981 */ /* 0x000ee8000c1e9900 */
[----:B------:R-:W5:Y:S04]  /*0440*/  @!P1 LDG.E.CONSTANT R37, desc[UR6][R48.64+0x20] ;  /* 0x0000200630259981 */ /* 0x000f68000c1e9900 */
[----:B------:R-:W5:Y:S04]  /*0450*/  @!P1 LDG.E.CONSTANT R39, desc[UR6][R48.64+0x30] ;  /* 0x0000300630279981 */ /* 0x000f68000c1e9900 */
[----:B------:R-:W5:Y:S04]  /*0460*/  @!P0 LDG.E.CONSTANT R36, desc[UR6][R60.64+0x20] ;  /* 0x000020063c248981 */ /* 0x000f68000c1e9900 */
[----:B------:R-:W5:Y:S01]  /*0470*/  @!P0 LDG.E.CONSTANT R38, desc[UR6][R60.64+0x30] ;  /* 0x000030063c268981 */ /* 0x000f62000c1e9900 */
[----:B------:R-:W-:-:S02]  /*0480*/  CS2R R40, SRZ ;  /* 0x0000000000287805 */ /* 0x000fc4000001ff00 */
[----:B------:R-:W-:Y:S01]  /*0490*/  CS2R R42, SRZ ;  /* 0x00000000002a7805 */ /* 0x000fe2000001ff00 */
[----:B------:R-:W5:Y:S04]  /*04a0*/  LDG.E.CONSTANT R55, desc[UR6][R26.64+0x100] ;  /* 0x000100061a377981 */ /* 0x000f68000c1e9900 */
[----:B------:R-:W5:Y:S04]  /*04b0*/  @!P1 LDG.E.CONSTANT R41, desc[UR6][R48.64+0x40] ;  /* 0x0000400630299981 */ /* 0x000f68000c1e9900 */
[----:B------:R-:W5:Y:S04]  /*04c0*/  @!P1 LDG.E.CONSTANT R43, desc[UR6][R48.64+0x50] ;  /* 0x00005006302b9981 */ /* 0x000f68000c1e9900 */
[----:B------:R-:W5:Y:S04]  /*04d0*/  @!P0 LDG.E.CONSTANT R40, desc[UR6][R60.64+0x40] ;  /* 0x000040063c288981 */ /* 0x000f68000c1e9900 */
[----:B------:R-:W5:Y:S01]  /*04e0*/  @!P0 LDG.E.CONSTANT R42, desc[UR6][R60.64+0x50] ;  /* 0x000050063c2a8981 */ /* 0x000f62000c1e9900 */
[----:B0-----:R-:W-:-:S02]  /*04f0*/  CS2R R12, SRZ ;  /* 0x00000000000c7805 */ /* 0x001fc4000001ff00 */
[----:B------:R-:W-:Y:S02]  /*0500*/  CS2R R14, SRZ ;  /* 0x00000000000e7805 */ /* 0x000fe4000001ff00 */
[----:B------:R-:W-:Y:S01]  /*0510*/  CS2R R18, SRZ ;  /* 0x0000000000127805 */ /* 0x000fe2000001ff00 */
[----:B------:R0:W5:Y:S04]  /*0520*/  LDG.E.CONSTANT R53, desc[UR6][R26.64+0x180] ;  /* 0x000180061a357981 */ /* 0x000168000c1e9900 */
[----:B------:R-:W5:Y:S04]  /*0530*/  @!P1 LDG.E.CONSTANT R13, desc[UR6][R48.64+0x60] ;  /* 0x00006006300d9981 */ /* 0x000f68000c1e9900 */
[----:B------:R-:W5:Y:S04]  /*0540*/  @!P1 LDG.E.CONSTANT R15, desc[UR6][R48.64+0x70] ;  /* 0x00007006300f9981 */ /* 0x000f68000c1e9900 */
[----:B------:R-:W5:Y:S04]  /*0550*/  @!P0 LDG.E.CONSTANT R12, desc[UR6][R60.64+0x60] ;  /* 0x000060063c0c8981 */ /* 0x000f68000c1e9900 */
[----:B------:R-:W5:Y:S01]  /*0560*/  @!P0 LDG.E.CONSTANT R14, desc[UR6][R60.64+0x70] ;  /* 0x000070063c0e8981 */ /* 0x000f62000c1e9900 */
[----:B------:R-:W-:-:S03]  /*0570*/  CS2R R16, SRZ ;  /* 0x0000000000107805 */ /* 0x000fc6000001ff00 */
[----:B------:R-:W5:Y:S04]  /*0580*/  @!P1 LDG.E.CONSTANT R19, desc[UR6][R48.64+0x90] ;  /* 0x0000900630139981 */ /* 0x000f68000c1e9900 */
[----:B------:R-:W5:Y:S04]  /*0590*/  @!P1 LDG.E.CONSTANT R17, desc[UR6][R48.64+0x80] ;  /* 0x0000800630119981 */ /* 0x000f68000c1e9900 */
[----:B------:R-:W5:Y:S04]  /*05a0*/  @!P0 LDG.E.CONSTANT R16, desc[UR6][R60.64+0x80] ;  /* 0x000080063c108981 */ /* 0x000f68000c1e9900 */
[----:B------:R-:W5:Y:S01]  /*05b0*/  @!P0 LDG.E.CONSTANT R18, desc[UR6][R60.64+0x90] ;  /* 0x000090063c128981 */ /* 0x000f62000c1e9900 */
[----:B------:R-:W-:-:S02]  /*05c0*/  CS2R R20, SRZ ;  /* 0x0000000000147805 */ /* 0x000fc4000001ff00 */
[----:B------:R-:W-:Y:S02]  /*05d0*/  CS2R R22, SRZ ;  /* 0x0000000000167805 */ /* 0x000fe4000001ff00 */
[----:B------:R-:W-:Y:S02]  /*05e0*/  CS2R R24, SRZ ;  /* 0x0000000000187805 */ /* 0x000fe4000001ff00 */
[----:B0-----:R-:W-:Y:S01]  /*05f0*/  CS2R R26, SRZ ;  /* 0x00000000001a7805 */ /* 0x001fe2000001ff00 */
        /* <DEDUP_REMOVED lines=13> */
[----:B------:R-:W5:Y:S01]  /*06d0*/  @!P0 LDG.E.CONSTANT R30, desc[UR6][R60.64+0xf0] ;  /* 0x0000f0063c1e8981 */ /* 0x000f62000c1e9900 */
[----:B------:R-:W-:Y:S01]  /*06e0*/  MOV R52, 0x43004300 ;  /* 0x4300430000347802 */ /* 0x000fe20000000f00 */
[----:B------:R-:W-:Y:S01]  /*06f0*/  IMAD.MOV.U32 R54, RZ, RZ, 0x3f80 ;  /* 0x00003f80ff367424 */ /* 0x000fe200078e00ff */
[----:B------:R-:W-:Y:S05]  /*0700*/  WARPSYNC.ALL ;  /* 0x0000000000007948 */ /* 0x000fea0003800000 */
[----:B--2---:R-:W-:-:S04]  /*0710*/  SHF.R.U32.HI R56, RZ, 0x4, R59 ;  /* 0x00000004ff387819 */ /* 0x004fc8000001163b */
[--C-:B------:R-:W-:Y:S02]  /*0720*/  LOP3.LUT R58, R56, 0xf000f, R52.reuse, 0xea, !PT ;  /* 0x000f000f383a7812 */ /* 0x100fe400078eea34 */
[----:B------:R-:W-:-:S03]  /*0730*/  LOP3.LUT R56, R59, 0xf000f, R52, 0xea, !PT ;  /* 0x000f000f3b387812 */ /* 0x000fc600078eea34 */
[-C--:B0-----:R-:W-:Y:S02]  /*0740*/  HFMA2.BF16_V2 R49, R58, R54.reuse.H0_H0, -136, -136 ;  /* 0xc308c3083a317431 */ /* 0x081fe40000240036 */
[----:B------:R-:W-:Y:S02]  /*0750*/  HFMA2.BF16_V2 R48, R56, R54.H0_H0, -136, -136 ;  /* 0xc308c30838307431 */ /* 0x000fe40000240036 */
[-CC-:B----4-:R-:W-:Y:S02]  /*0760*/  HFMA2.BF16_V2 R49, R49, R51.reuse.H0_H0, R51.reuse.H1_H1 ;  /* 0x2000003331317231 */ /* 0x190fe40000260033 */
[----:B------:R-:W-:-:S07]  /*0770*/  HFMA2.BF16_V2 R48, R48, R51.H0_H0, R51.H1_H1 ;  /* 0x2000003330307231 */ /* 0x000fce0000260033 */
[----:B---3--:R-:W-:Y:S01]  /*0780*/  HMMA.16816.F32.BF16 R32, R32, R48, RZ ;  /* 0x000000302020723c */ /* 0x008fe200000418ff */
        /* <DEDUP_REMOVED lines=8> */
[----:B-----5:R-:W-:Y:S01]  /*0810*/  HMMA.16816.F32.BF16 R36, R36, R48, RZ ;  /* 0x000000302424723c */ /* 0x020fe200000418ff */
[----:B------:R-:W-:-:S04]  /*0820*/  SHF.R.U32.HI R49, RZ, 0x4, R57 ;  /* 0x00000004ff317819 */ /* 0x000fc80000011639 */
[--C-:B------:R-:W-:Y:S02]  /*0830*/  LOP3.LUT R59, R49, 0xf000f, R52.reuse, 0xea, !PT ;  /* 0x000f000f313b7812 */ /* 0x100fe400078eea34 */
[----:B------:R-:W-:-:S05]  /*0840*/  LOP3.LUT R49, R57, 0xf000f, R52, 0xea, !PT ;  /* 0x000f000f39317812 */ /* 0x000fca00078eea34 */
[-C--:B------:R-:W-:Y:S02]  /*0850*/  HFMA2.BF16_V2 R48, R49, R54.reuse.H0_H0, -136, -136 ;  /* 0xc308c30831307431 */ /* 0x080fe40000240036 */
        /* <DEDUP_REMOVED lines=11> */
[----:B------:R-:W-:Y:S01]  /*0910*/  HFMA2.BF16_V2 R49, R49, R51.H0_H0, R51.H1_H1 ;  /* 0x2000003331317231 */ /* 0x000fe20000260033 */
[----:B------:R-:W-:-:S04]  /*0920*/  SHF.R.U32.HI R57, RZ, 0x4, R55 ;  /* 0x00000004ff397819 */ /* 0x000fc80000011637 */
[--C-:B------:R-:W-:Y:S02]  /*0930*/  LOP3.LUT R57, R57, 0xf000f, R52.reuse, 0xea, !PT ;  /* 0x000f000f39397812 */ /* 0x100fe400078eea34 */
[----:B------:R-:W-:Y:S01]  /*0940*/  HMMA.16816.F32.BF16 R12, R12, R48, RZ ;  /* 0x000000300c0c723c */ /* 0x000fe200000418ff */
        /* <DEDUP_REMOVED lines=12> */
[-C--:B------:R-:W-:Y:S02]  /*0a10*/  HFMA2.BF16_V2 R49, R55, R54.reuse.H0_H0, -136, -136 ;  /* 0xc308c30837317431 */ /* 0x080fe40000240036 */
[----:B------:R-:W-:Y:S01]  /*0a20*/  FADD.FTZ R55, R32, R8 ;  /* 0x0000000820377221 */ /* 0x000fe20000010000 */
[----:B------:R-:W-:Y:S01]  /*0a30*/  FADD.FTZ R32, R33, R9 ;  /* 0x0000000921207221 */ /* 0x000fe20000010000 */
[--C-:B------:R-:W-:Y:S01]  /*0a40*/  LOP3.LUT R9, R53, 0xf000f, R52.reuse, 0xea, !PT ;  /* 0x000f000f35097812 */ /* 0x100fe200078eea34 */
[-CC-:B------:R-:W-:Y:S01]  /*0a50*/  HFMA2.BF16_V2 R48, R48, R51.reuse.H0_H0, R51.reuse.H1_H1 ;  /* 0x2000003330307231 */ /* 0x180fe20000260033 */
[----:B------:R-:W-:Y:S01]  /*0a60*/  LOP3.LUT R57, R57, 0xf000f, R52, 0xea, !PT ;  /* 0x000f000f39397812 */ /* 0x000fe200078eea34 */
[----:B------:R-:W-:Y:S01]  /*0a70*/  HFMA2.BF16_V2 R49, R49, R51.H0_H0, R51.H1_H1 ;  /* 0x2000003331317231 */ /* 0x000fe20000260033 */
[--C-:B------:R-:W-:Y:S01]  /*0a80*/  SHF.R.U32.HI R33, RZ, 0x8, R53.reuse ;  /* 0x00000008ff217819 */ /* 0x100fe20000011635 */
[-C--:B------:R-:W-:Y:S01]  /*0a90*/  HFMA2.BF16_V2 R8, R9, R54.reuse.H0_H0, -136, -136 ;  /* 0xc308c30809087431 */ /* 0x080fe20000240036 */
[----:B------:R-:W-:Y:S01]  /*0aa0*/  SHF.R.U32.HI R53, RZ, 0xc, R53 ;  /* 0x0000000cff357819 */ /* 0x000fe20000011635 */
[----:B------:R-:W-:-:S03]  /*0ab0*/  HFMA2.BF16_V2 R9, R57, R54.H0_H0, -136, -136 ;  /* 0xc308c30839097431 */ /* 0x000fc60000240036 */
[----:B------:R-:W-:Y:S01]  /*0ac0*/  HMMA.16816.F32.BF16 R20, R20, R48, RZ ;  /* 0x000000301414723c */ /* 0x000fe200000418ff */
[--C-:B------:R-:W-:Y:S01]  /*0ad0*/  LOP3.LUT R49, R33, 0xf000f, R52.reuse, 0xea, !PT ;  /* 0x000f000f21317812 */ /* 0x100fe200078eea34 */
[-CC-:B------:R-:W-:Y:S01]  /*0ae0*/  HFMA2.BF16_V2 R8, R8, R51.reuse.H0_H0, R51.reuse.H1_H1 ;  /* 0x2000003308087231 */ /* 0x180fe20000260033 */
[----:B------:R-:W-:Y:S01]  /*0af0*/  LOP3.LUT R53, R53, 0xf000f, R52, 0xea, !PT ;  /* 0x000f000f35357812 */ /* 0x000fe200078eea34 */
[-CC-:B------:R-:W-:Y:S02]  /*0b00*/  HFMA2.BF16_V2 R9, R9, R51.reuse.H0_H0, R51.reuse.H1_H1 ;  /* 0x2000003309097231 */ /* 0x180fe40000260033 */
[----:B------:R-:W-:Y:S01]  /*0b10*/  FADD.FTZ R33, R34, R10 ;  /* 0x0000000a22217221 */ /* 0x000fe20000010000 */
[-C--:B------:R-:W-:Y:S02]  /*0b20*/  HFMA2.BF16_V2 R49, R49, R54.reuse.H0_H0, -136, -136 ;  /* 0xc308c30831317431 */ /* 0x080fe40000240036 */
[----:B------:R-:W-:Y:S02]  /*0b30*/  HFMA2.BF16_V2 R53, R53, R54.H0_H0, -136, -136 ;  /* 0xc308c30835357431 */ /* 0x000fe40000240036 */
[----:B------:R-:W-:Y:S01]  /*0b40*/  FADD.FTZ R10, R35, R11 ;  /* 0x0000000b230a7221 */ /* 0x000fe20000010000 */
[----:B------:R-:W-:Y:S01]  /*0b50*/  HMMA.16816.F32.BF16 R24, R24, R8, RZ ;  /* 0x000000081818723c */ /* 0x000fe200000418ff */
[----:B------:R-:W-:-:S02]  /*0b60*/  HFMA2.BF16_V2 R8, R49, R51.H0_H0, R51.H1_H1 ;  /* 0x2000003331087231 */ /* 0x000fc40000260033 */
        /* <DEDUP_REMOVED lines=10> */
[----:B------:R-:W-:Y:S01]  /*0c10*/  IADD3 R50, PT, PT, R50, 0x40, RZ ;  /* 0x0000004032327810 */ /* 0x000fe20007ffe0ff */
[----:B------:R-:W-:Y:S01]  /*0c20*/  FADD.FTZ R55, R12, R55 ;  /* 0x000000370c377221 */ /* 0x000fe20000010000 */
[----:B------:R-:W-:Y:S01]  /*0c30*/  FADD.FTZ R32, R13, R32 ;  /* 0x000000200d207221 */ /* 0x000fe20000010000 */
[----:B------:R-:W-:Y:S01]  /*0c40*/  FADD.FTZ R33, R14, R33 ;  /* 0x000000210e217221 */ /* 0x000fe20000010000 */
[----:B------:R-:W-:Y:S01]  /*0c50*/  FADD.FTZ R10, R15, R10 ;  /* 0x0000000a0f0a7221 */ /* 0x000fe20000010000 */
[----:B------:R-:W-:Y:S01]  /*0c60*/  ISETP.GE.AND P1, PT, R50, UR4, PT ;  /* 0x0000000432007c0c */ /* 0x000fe2000bf26270 */
        /* <DEDUP_REMOVED lines=16> */
[----:B------:R-:W-:Y:S01]  /*0d70*/  VIADD R4, R4, 0x400 ;  /* 0x0000040004047836 */ /* 0x000fe20000000000 */
[----:B------:R-:W-:Y:S06]  /*0d80*/  @!P1 BRA `(.L_x_9) ;  /* 0xfffffff400349947 */ /* 0x000fec000383ffff */
.L_x_8:
[----:B------:R-:W2:Y:S01]  /*0d90*/  S2R R6, SR_TID.Y ;  /* 0x0000000000067919 */ /* 0x000ea20000002200 */
[----:B------:R-:W3:Y:S01]  /*0da0*/  LDC R7, c[0x0][0x3b4] ;  /* 0x0000ed00ff077b82 */ /* 0x000ee20000000800 */
[----:B------:R-:W-:Y:S01]  /*0db0*/  MOV R17, 0x400 ;  /* 0x0000040000117802 */ /* 0x000fe20000000f00 */
[----:B------:R-:W4:Y:S01]  /*0dc0*/  S2R R4, SR_CgaCtaId ;  /* 0x0000000000047919 */ /* 0x000f220000008800 */
[C---:B--2---:R-:W-:Y:S02]  /*0dd0*/  LEA R12, R6.reuse, UR4, 0x1 ;  /* 0x00000004060c7c11 */ /* 0x044fe4000f8e08ff */
[----:B------:R-:W-:Y:S02]  /*0de0*/  ISETP.NE.AND P0, PT, R6, RZ, PT ;  /* 0x000000ff0600720c */ /* 0x000fe40003f05270 */
[----:B---3--:R-:W-:Y:S02]  /*0df0*/  ISETP.GE.U32.AND P1, PT, R12, R7, PT ;  /* 0x000000070c00720c */ /* 0x008fe40003f26070 */
[----:B----4-:R-:W-:-:S04]  /*0e00*/  LEA R17, R4, R17, 0x18 ;  /* 0x0000001104117211 */ /* 0x010fc800078ec0ff */
[----:B------:R-:W-:-:S04]  /*0e10*/  LEA R5, R6, R17, 0x9 ;  /* 0x0000001106057211 */ /* 0x000fc800078e48ff */
[----:B0-----:R-:W-:-:S03]  /*0e20*/  LEA R16, R0, R5, 0x4 ;  /* 0x0000000500107211 */ /* 0x001fc600078e20ff */
[----:B------:R-:W-:Y:S05]  /*0e30*/  @P1 BRA `(.L_x_10) ;  /* 0x0000000400441947 */ /* 0x000fea0003800000 */
[----:B------:R-:W0:Y:S01]  /*0e40*/  LDC R21, c[0x0][0x3a8] ;  /* 0x0000ea00ff157b82 */ /* 0x000e220000000800 */
[----:B------:R-:W-:Y:S01]  /*0e50*/  LEA.HI R22, R7, R7, RZ, 0x1 ;  /* 0x0000000707167211 */ /* 0x000fe200078f08ff */
[----:B------:R-:W2:Y:S01]  /*0e60*/  LDCU UR9, c[0x0][0x3b0] ;  /* 0x00007600ff0977ac */ /* 0x000ea20008000800 */
[----:B------:R-:W-:Y:S02]  /*0e70*/  SHF.L.U32 R14, R0, 0x1, RZ ;  /* 0x00000001000e7819 */ /* 0x000fe400000006ff */
[----:B------:R-:W-:Y:S01]  /*0e80*/  SHF.R.U32.HI R18, RZ, 0x2, R0 ;  /* 0x00000002ff127819 */ /* 0x000fe20000011600 */
[----:B------:R-:W3:Y:S01]  /*0e90*/  LDCU.64 UR12, c[0x0][0x380] ;  /* 0x00007000ff0c77ac */ /* 0x000ee20008000a00 */
[----:B------:R-:W-:Y:S01]  /*0ea0*/  LOP3.LUT R19, R14, 0x6, RZ, 0xc0, !PT ;  /* 0x000000060e137812 */ /* 0x000fe200078ec0ff */
[----:B------:R-:W4:Y:S01]  /*0eb0*/  LDC.64 R6, c[0x0][0x388] ;  /* 0x0000e200ff067b82 */ /* 0x000f220000000a00 */
[----:B------:R-:W-:Y:S01]  /*0ec0*/  SHF.R.U32.HI R13, RZ, 0x1, R12 ;  /* 0x00000001ff0d7819 */ /* 0x000fe2000001160c */
[----:B------:R-:W-:Y:S01]  /*0ed0*/  IMAD R20, R2, 0x10, R18 ;  /* 0x0000001002147824 */ /* 0x000fe200078e0212 */
[----:B------:R-:W-:Y:S01]  /*0ee0*/  SHF.R.S32.HI R15, RZ, 0x1f, R12 ;  /* 0x0000001fff0f7819 */ /* 0x000fe2000001140c */
[----:B------:R-:W5:Y:S01]  /*0ef0*/  LDCU UR5, c[0x0][0x3a0] ;  /* 0x00007400ff0577ac */ /* 0x000f620008000800 */
[----:B------:R-:W-:-:S02]  /*0f00*/  SHF.R.U32.HI R14, RZ, 0x1, R22 ;  /* 0x00000001ff0e7819 */ /* 0x000fc40000011616 */
[----:B------:R-:W-:Y:S01]  /*0f10*/  LEA.HI R15, R15, R12, RZ, 0x4 ;  /* 0x0000000c0f0f7211 */ /* 0x000fe200078f20ff */
[----:B------:R-:W5:Y:S01]  /*0f20*/  LDC.64 R4, c[0x0][0x390] ;  /* 0x0000e400ff047b82 */ /* 0x000f620000000a00 */
[----:B------:R-:W-:Y:S01]  /*0f30*/  LEA R12, R12, R19, 0x4 ;  /* 0x000000130c0c7211 */ /* 0x000fe200078e20ff */
[----:B-1----:R-:W-:Y:S01]  /*0f40*/  IMAD R13, R14, R3, R13 ;  /* 0x000000030e0d7224 */ /* 0x002fe200078e020d */
[----:B------:R-:W-:Y:S02]  /*0f50*/  SHF.R.U32.HI R15, RZ, 0x4, R15 ;  /* 0x00000004ff0f7819 */ /* 0x000fe4000001160f */
[----:B------:R-:W-:Y:S02]  /*0f60*/  LEA R18, R3, R18, 0x3 ;  /* 0x0000001203127211 */ /* 0x000fe400078e18ff */
[----:B------:R-:W-:Y:S01]  /*0f70*/  LEA R13, R13, R0, 0x5 ;  /* 0x000000000d0d7211 */ /* 0x000fe200078e28ff */
[----:B0-----:R-:W-:Y:S01]  /*0f80*/  IMAD R19, R20, R21, RZ ;  /* 0x0000001514137224 */ /* 0x001fe200078e02ff */
[----:B------:R-:W-:Y:S01]  /*0f90*/  SHF.R.S32.HI R14, RZ, 0x1f, R12 ;  /* 0x0000001fff0e7819 */ /* 0x000fe2000001140c */
[----:B--2---:R-:W-:-:S03]  /*0fa0*/  IMAD R15, R15, UR9, RZ ;  /* 0x000000090f0f7c24 */ /* 0x004fc6000f8e02ff */
[----:B------:R-:W-:Y:S01]  /*0fb0*/  IADD3 R12, P1, PT, R19, R12, RZ ;  /* 0x0000000c130c7210 */ /* 0x000fe20007f3e0ff */
[----:B------:R-:W-:Y:S02]  /*0fc0*/  IMAD R15, R15, 0x8, R18 ;  /* 0x000000080f0f7824 */ /* 0x000fe400078e0212 */
[----:B----4-:R-:W-:Y:S01]  /*0fd0*/  IMAD.WIDE R6, R13, 0x4, R6 ;  /* 0x000000040d067825 */ /* 0x010fe200078e0206 */
[----:B------:R-:W-:Y:S02]  /*0fe0*/  LEA.HI.X.SX32 R19, R19, R14, 0x1, P1 ;  /* 0x0000000e13137211 */ /* 0x000fe400008f0eff */
[C---:B---3--:R-:W-:Y:S02]  /*0ff0*/  LEA R18, P1, R12.reuse, UR12, 0x1 ;  /* 0x0000000c0c127c11 */ /* 0x048fe4000f8208ff */
[----:B------:R0:W2:Y:S01]  /*1000*/  LDG.E.CONSTANT R24, desc[UR6][R6.64] ;  /* 0x0000000606187981 */ /* 0x0000a2000c1e9900 */
[----:B------:R-:W-:Y:S02]  /*1010*/  SHF.L.U32 R15, R15, 0x1, RZ ;  /* 0x000000010f0f7819 */ /* 0x000fe400000006ff */
[----:B------:R-:W-:-:S02]  /*1020*/  LEA.HI.X R19, R12, UR13, R19, 0x1, P1 ;  /* 0x0000000d0c137c11 */ /* 0x000fc400088f0c13 */
[C---:B------:R-:W-:Y:S01]  /*1030*/  IADD3 R12, PT, PT, R20.reuse, 0x8, RZ ;  /* 0x00000008140c7810 */ /* 0x040fe20007ffe0ff */
[----:B-----5:R-:W-:Y:S01]  /*1040*/  IMAD.WIDE R22, R15, 0x2, R4 ;  /* 0x000000020f167825 */ /* 0x020fe200078e0204 */
[----:B------:R-:W-:Y:S02]  /*1050*/  SHF.L.U32 R21, R21, 0x3, RZ ;  /* 0x0000000315157819 */ /* 0x000fe400000006ff */
[----:B------:R-:W-:Y:S02]  /*1060*/  ISETP.GE.AND P2, PT, R20, UR5, PT ;  /* 0x0000000514007c0c */ /* 0x000fe4000bf46270 */
[----:B------:R-:W-:Y:S01]  /*1070*/  ISETP.GE.AND P3, PT, R12, UR5, PT ;  /* 0x000000050c007c0c */ /* 0x000fe2000bf66270 */
[----:B------:R1:W3:Y:S01]  /*1080*/  LDG.E.CONSTANT R22, desc[UR6][R22.64] ;  /* 0x0000000616167981 */ /* 0x0002e2000c1e9900 */
[----:B------:R-:W-:Y:S02]  /*1090*/  SHF.R.S32.HI R5, RZ, 0x1f, R21 ;  /* 0x0000001fff057819 */ /* 0x000fe40000011415 */
[----:B------:R-:W-:-:S02]  /*10a0*/  LEA R20, P1, R21, R18, 0x1 ;  /* 0x0000001215147211 */ /* 0x000fc400078208ff */
[----:B------:R-:W-:Y:S02]  /*10b0*/  CS2R R12, SRZ ;  /* 0x00000000000c7805 */ /* 0x000fe4000001ff00 */
[----:B------:R-:W-:Y:S02]  /*10c0*/  CS2R R14, SRZ ;  /* 0x00000000000e7805 */ /* 0x000fe4000001ff00 */
[----:B------:R-:W-:Y:S02]  /*10d0*/  LEA.HI.X R21, R21, R19, R5, 0x1, P1 ;  /* 0x0000001315157211 */ /* 0x000fe400008f0c05 */
[----:B------:R-:W-:Y:S02]  /*10e0*/  CS2R R4, SRZ ;  /* 0x0000000000047805 */ /* 0x000fe4000001ff00 */
[----:B0-----:R-:W-:Y:S01]  /*10f0*/  CS2R R6, SRZ ;  /* 0x0000000000067805 */ /* 0x001fe2000001ff00 */
[----:B------:R-:W4:Y:S04]  /*1100*/  @!P2 LDG.E.CONSTANT R12, desc[UR6][R18.64] ;  /* 0x00000006120ca981 */ /* 0x000f28000c1e9900 */
[----:B------:R-:W4:Y:S04]  /*1110*/  @!P2 LDG.E.CONSTANT R14, desc[UR6][R18.64+0x10] ;  /* 0x00001006120ea981 */ /* 0x000f28000c1e9900 */
[----:B------:R-:W4:Y:S04]  /*1120*/  @!P3 LDG.E.CONSTANT R13, desc[UR6][R20.64] ;  /* 0x00000006140db981 */ /* 0x000f28000c1e9900 */
[----:B------:R-:W4:Y:S04]  /*1130*/  @!P3 LDG.E.CONSTANT R15, desc[UR6][R20.64+0x10] ;  /* 0x00001006140fb981 */ /* 0x000f28000c1e9900 */
[----:B------:R-:W5:Y:S04]  /*1140*/  @!P2 LDG.E.CONSTANT R4, desc[UR6][R18.64+0x20] ;  /* 0x000020061204a981 */ /* 0x000f68000c1e9900 */
[----:B------:R-:W5:Y:S04]  /*1150*/  @!P2 LDG.E.CONSTANT R6, desc[UR6][R18.64+0x30] ;  /* 0x000030061206a981 */ /* 0x000f68000c1e9900 */
[----:B------:R-:W5:Y:S04]  /*1160*/  @!P3 LDG.E.CONSTANT R5, desc[UR6][R20.64+0x20] ;  /* 0x000020061405b981 */ /* 0x000f68000c1e9900 */
[----:B------:R0:W5:Y:S01]  /*1170*/  @!P3 LDG.E.CONSTANT R7, desc[UR6][R20.64+0x30] ;  /* 0x000030061407b981 */ /* 0x000162000c1e9900 */
[----:B-1----:R-:W-:Y:S01]  /*1180*/  IMAD.MOV.U32 R23, RZ, RZ, 0x3f80 ;  /* 0x00003f80ff177424 */ /* 0x002fe200078e00ff */
[----:B------:R-:W-:-:S04]  /*1190*/  MOV R27, 0x43004300 ;  /* 0x43004300001b7802 */ /* 0x000fc80000000f00 */
[----:B0-----:R-:W-:Y:S01]  /*11a0*/  PRMT R21, R23, 0x7610, R21 ;  /* 0x0000761017157816 */ /* 0x001fe20000000015 */
[----:B------:R-:W-:Y:S05]  /*11b0*/  WARPSYNC.ALL ;  /* 0x0000000000007948 */ /* 0x000fea0003800000 */
[----:B--2---:R-:W-:Y:S02]  /*11c0*/  SHF.R.U32.HI R25, RZ, 0x4, R24 ;  /* 0x00000004ff197819 */ /* 0x004fe40000011618 */
[--C-:B------:R-:W-:Y:S02]  /*11d0*/  LOP3.LUT R23, R24, 0xf000f, R27.reuse, 0xea, !PT ;  /* 0x000f000f18177812 */ /* 0x100fe400078eea1b */
[----:B------:R-:W-:-:S02]  /*11e0*/  LOP3.LUT R25, R25, 0xf000f, R27, 0xea, !PT ;  /* 0x000f000f19197812 */ /* 0x000fc400078eea1b */
[--C-:B------:R-:W-:Y:S02]  /*11f0*/  SHF.R.U32.HI R26, RZ, 0x8, R24.reuse ;  /* 0x00000008ff1a7819 */ /* 0x100fe40000011618 */
[----:B------:R-:W-:Y:S01]  /*1200*/  SHF.R.U32.HI R24, RZ, 0xc, R24 ;  /* 0x0000000cff187819 */ /* 0x000fe20000011618 */
[-C--:B------:R-:W-:Y:S02]  /*1210*/  HFMA2.BF16_V2 R23, R23, R21.reuse.H0_H0, -136, -136 ;  /* 0xc308c30817177431 */ /* 0x080fe40000240015 */
[----:B------:R-:W-:Y:S01]  /*1220*/  HFMA2.BF16_V2 R25, R25, R21.H0_H0, -136, -136 ;  /* 0xc308c30819197431 */ /* 0x000fe20000240015 */
[--C-:B------:R-:W-:Y:S02]  /*1230*/  LOP3.LUT R26, R26, 0xf000f, R27.reuse, 0xea, !PT ;  /* 0x000f000f1a1a7812 */ /* 0x100fe400078eea1b */
[----:B------:R-:W-:Y:S01]  /*1240*/  LOP3.LUT R24, R24, 0xf000f, R27, 0xea, !PT ;  /* 0x000f000f18187812 */ /* 0x000fe200078eea1b */
[-CC-:B---3--:R-:W-:Y:S02]  /*1250*/  HFMA2.BF16_V2 R18, R23, R22.reuse.H0_H0, R22.reuse.H1_H1 ;  /* 0x2000001617127231 */ /* 0x188fe40000260016 */
[----:B------:R-:W-:-:S02]  /*1260*/  HFMA2.BF16_V2 R19, R25, R22.H0_H0, R22.H1_H1 ;  /* 0x2000001619137231 */ /* 0x000fc40000260016 */
[-C--:B------:R-:W-:Y:S02]  /*1270*/  HFMA2.BF16_V2 R26, R26, R21.reuse.H0_H0, -136, -136 ;  /* 0xc308c3081a1a7431 */ /* 0x080fe40000240015 */
[----:B------:R-:W-:Y:S02]  /*1280*/  HFMA2.BF16_V2 R24, R24, R21.H0_H0, -136, -136 ;  /* 0xc308c30818187431 */ /* 0x000fe40000240015 */
[-CC-:B------:R-:W-:Y:S02]  /*1290*/  HFMA2.BF16_V2 R26, R26, R22.reuse.H0_H0, R22.reuse.H1_H1 ;  /* 0x200000161a1a7231 */ /* 0x180fe40000260016 */
[----:B------:R-:W-:Y:S01]  /*12a0*/  HFMA2.BF16_V2 R27, R24, R22.H0_H0, R22.H1_H1 ;  /* 0x20000016181b7231 */ /* 0x000fe20000260016 */
[----:B----4-:R-:W-:Y:S08]  /*12b0*/  HMMA.16816.F32.BF16 R12, R12, R18, RZ ;  /* 0x000000120c0c723c */ /* 0x010ff000000418ff */
[----:B-----5:R-:W-:Y:S11]  /*12c0*/  HMMA.16816.F32.BF16 R4, R4, R26, RZ ;  /* 0x0000001a0404723c */ /* 0x020ff600000418ff */
        /* <DEDUP_REMOVED lines=8> */
.L_x_10:
[----:B------:R0:W-:Y:S01]  /*1350*/  STS.128 [R16], R8 ;  /* 0x0000000810007388 */ /* 0x0001e20000000c00 */
[----:B------:R-:W-:Y:S05]  /*1360*/  WARPSYNC.ALL ;  /* 0x0000000000007948 */ /* 0x000fea0003800000 */
[----:B------:R-:W-:Y:S06]  /*1370*/  BAR.SYNC.DEFER_BLOCKING 0x0 ;  /* 0x0000000000007b1d */ /* 0x000fec0000010000 */
[----:B------:R-:W-:Y:S05]  /*1380*/  @P0 EXIT ;  /* 0x000000000000094d */ /* 0x000fea0003800000 */
[C---:B------:R-:W-:Y:S01]  /*1390*/  LEA R38, R0.reuse, R17, 0x4 ;  /* 0x0000001100267211 */ /* 0x040fe200078e20ff */
[----:B------:R-:W2:Y:S01]  /*13a0*/  LDCU.64 UR12, c[0x0][0x398] ;  /* 0x00007300ff0c77ac */ /* 0x000ea20008000a00 */
[----:B------:R-:W-:Y:S02]  /*13b0*/  SHF.L.U32 R36, R0, 0x1, RZ ;  /* 0x0000000100247819 */ /* 0x000fe400000006ff */
[----:B------:R-:W-:Y:S01]  /*13c0*/  SHF.R.U32.HI R37, RZ, 0x2, R0 ;  /* 0x00000002ff257819 */ /* 0x000fe20000011600 */
[----:B------:R-:W3:Y:S01]  /*13d0*/  LDS.128 R12, [R38] ;  /* 0x00000000260c7984 */ /* 0x000ee20000000c00 */
[----:B------:R-:W-:-:S03]  /*13e0*/  LOP3.LUT R0, R36, 0x6, RZ, 0xc0, !PT ;  /* 0x0000000624007812 */ /* 0x000fc600078ec0ff */
[----:B0-----:R-:W0:Y:S01]  /*13f0*/  LDS.128 R16, [R38+0x200] ;  /* 0x0002000026107984 */ /* 0x001e220000000c00 */
[----:B------:R-:W-:Y:S01]  /*1400*/  IMAD R2, R2, 0x10, R37 ;  /* 0x0000001002027824 */ /* 0x000fe200078e0225 */
[----:B-1----:R-:W-:Y:S01]  /*1410*/  LEA R3, R3, R0, 0x3 ;  /* 0x0000000003037211 */ /* 0x002fe200078e18ff */
[----:B------:R-:W1:Y:S01]  /*1420*/  LDC.64 R36, c[0x0][0x3a0] ;  /* 0x0000e800ff247b82 */ /* 0x000e620000000a00 */
[----:B------:R-:W4:Y:S04]  /*1430*/  LDS.128 R20, [R38+0x400] ;  /* 0x0004000026147984 */ /* 0x000f280000000c00 */
[----:B------:R-:W5:Y:S04]  /*1440*/  LDS.128 R24, [R38+0x600] ;  /* 0x0006000026187984 */ /* 0x000f680000000c00 */
[----:B------:R-:W2:Y:S04]  /*1450*/  LDS.128 R28, [R38+0x800] ;  /* 0x00080000261c7984 */ /* 0x000ea80000000c00 */
[----:B------:R-:W2:Y:S04]  /*1460*/  LDS.128 R32, [R38+0xa00] ;  /* 0x000a000026207984 */ /* 0x000ea80000000c00 */
[----:B------:R-:W2:Y:S04]  /*1470*/  LDS.128 R4, [R38+0xc00] ;  /* 0x000c000026047984 */ /* 0x000ea80000000c00 */
[----:B------:R-:W2:Y:S01]  /*1480*/  LDS.128 R8, [R38+0xe00] ;  /* 0x000e000026087984 */ /* 0x000ea20000000c00 */
[C---:B-1----:R-:W-:Y:S01]  /*1490*/  ISETP.GE.AND P1, PT, R2.reuse, R36, PT ;  /* 0x000000240200720c */ /* 0x042fe20003f26270 */
[----:B---3--:R-:W-:Y:S01]  /*14a0*/  FADD.FTZ R39, RZ, R12 ;  /* 0x0000000cff277221 */ /* 0x008fe20000010000 */
        /* <DEDUP_REMOVED lines=46> */
.L_x_11:
        /* <DEDUP_REMOVED lines=15> */
.L_x_53:


//--------------------- .text._ZN2at6native30tinygemm_m16n8k16_chunk_kernelINS0_10ALayout_RMILNS0_14KReductionTypeE0EEENS0_15BLayout_TC_int4ILi8ELi128EEES4_Li8ELi8EEEvPKvS8_S8_Pviiiiii --------------------------
	.section	.text._ZN2at6native30tinygemm_m16n8k16_chunk_kernelINS0_10ALayout_RMILNS0_14KReductionTypeE0EEENS0_15BLayout_TC_int4ILi8ELi128EEES4_Li8ELi8EEEvPKvS8_S8_Pviiiiii,"ax",@progbits
	.align	128
        .global         _ZN2at6native30tinygemm_m16n8k16_chunk_kernelINS0_10ALayout_RMILNS0_14KReductionTypeE0EEENS0_15BLayout_TC_int4ILi8ELi128EEES4_Li8ELi8EEEvPKvS8_S8_Pviiiiii
        .type           _ZN2at6native30tinygemm_m16n8k16_chunk_kernelINS0_10ALayout_RMILNS0_14KReductionTypeE0EEENS0_15BLayout_TC_int4ILi8ELi128EEES4_Li8ELi8EEEvPKvS8_S8_Pviiiiii,@function
        .size           _ZN2at6native30tinygemm_m16n8k16_chunk_kernelINS0_10ALayout_RMILNS0_14KReductionTypeE0EEENS0_15BLayout_TC_int4ILi8ELi128EEES4_Li8ELi8EEEvPKvS8_S8_Pviiiiii,(.L_x_54 - _ZN2at6native30tinygemm_m16n8k16_chunk_kernelINS0_10ALayout_RMILNS0_14KReductionTypeE0EEENS0_15BLayout_TC_int4ILi8ELi128EEES4_Li8ELi8EEEvPKvS8_S8_Pviiiiii)
        .other          _ZN2at6native30tinygemm_m16n8k16_chunk_kernelINS0_10ALayout_RMILNS0_14KReductionTypeE0EEENS0_15BLayout_TC_int4ILi8ELi128EEES4_Li8ELi8EEEvPKvS8_S8_Pviiiiii,@"STO_CUDA_ENTRY STV_DEFAULT"
_ZN2at6native30tinygemm_m16n8k16_chunk_kernelINS0_10ALayout_RMILNS0_14KReductionTypeE0EEENS0_15BLayout_TC_int4ILi8ELi128EEES4_Li8ELi8EEEvPKvS8_S8_Pviiiiii:
.text._ZN2at6native30tinygemm_m16n8k16_chunk_kernelINS0_10ALayout_RMILNS0_14KReductionTypeE0EEENS0_15BLayout_TC_int4ILi8ELi128EEES4_Li8ELi8EEEvPKvS8_S8_Pviiiiii:
        /* <DEDUP_REMOVED lines=36> */
.L_x_13:
[----:B------:R-:W0:Y:S01]  /*0240*/  LDC.64 R8, c[0x0][0x388] ;  /* 0x0000e200ff087b82 */ /* 0x000e220000000a00 */
[----:B------:R-:W-:Y:S02]  /*0250*/  SHF.R.U32.HI R10, RZ, 0x3, R52 ;  /* 0x00000003ff0a7819 */ /* 0x000fe40000011634 */
[----:B------:R-:W-:Y:S02]  /*0260*/  SHF.R.S32.HI R13, RZ, 0x1f, R5 ;  /* 0x0000001fff0d7819 */ /* 0x000fe40000011405 */
[----:B------:R-:W-:Y:S01]  /*0270*/  IADD3 R12, P1, PT, R48, R5, RZ ;  /* 0x00000005300c7210 */ /* 0x000fe20007f3e0ff */
[----:B------:R-:W-:Y:S01]  /*0280*/  IMAD R11, R3, UR4, R10 ;  /* 0x00000004030b7c24 */ /* 0x000fe2000f8e020a */
[----:B------:R-:W-:Y:S01]  /*0290*/  SHF.R.S32.HI R10, RZ, 0x3, R52 ;  /* 0x00000003ff0a7819 */ /* 0x000fe20000011434 */
[----:B------:R-:W1:Y:S03]  /*02a0*/  LDC.64 R20, c[0x0][0x390] ;  /* 0x0000e400ff147b82 */ /* 0x000e660000000a00 */
[----:B------:R-:W-:Y:S01]  /*02b0*/  LEA R11, R11, R0, 0x5 ;  /* 0x000000000b0b7211 */ /* 0x000fe200078e28ff */
[----:B------:R-:W-:-:S03]  /*02c0*/  IMAD R10, R7, R10, R4 ;  /* 0x0000000a070a7224 */ /* 0x000fc600078e0204 */
[----:B------:R-:W-:Y:S01]  /*02d0*/  SHF.L.U32 R11, R11, 0x2, RZ ;  /* 0x000000020b0b7819 */ /* 0x000fe200000006ff */
[----:B------:R-:W2:Y:S04]  /*02e0*/  LDC R57, c[0x0][0x3a8] ;  /* 0x0000ea00ff397b82 */ /* 0x000ea80000000800 */
[----:B0-----:R-:W-:Y:S01]  /*02f0*/  IMAD.WIDE R8, R11, 0x4, R8 ;  /* 0x000000040b087825 */ /* 0x001fe200078e0208 */
[----:B------:R-:W-:Y:S02]  /*0300*/  LEA.HI.X.SX32 R11, R48, R13, 0x1, P1 ;  /* 0x0000000d300b7211 */ /* 0x000fe400008f0eff */
[----:B------:R-:W-:Y:S02]  /*0310*/  LEA R50, P1, R12, UR10, 0x1 ;  /* 0x0000000a0c327c11 */ /* 0x000fe4000f8208ff */
[----:B------:R-:W-:-:S02]  /*0320*/  SHF.L.U32 R13, R10, 0x1, RZ ;  /* 0x000000010a0d7819 */ /* 0x000fc400000006ff */
[----:B------:R-:W-:Y:S02]  /*0330*/  LEA.HI.X R51, R12, UR11, R11, 0x1, P1 ;  /* 0x0000000b0c337c11 */ /* 0x000fe400088f0c0b */
[----:B------:R-:W3:Y:S01]  /*0340*/  LDG.E.128.CONSTANT R8, desc[UR6][R8.64] ;  /* 0x0000000608087981 */ /* 0x000ee2000c1e9d00 */
[----:B------:R-:W-:Y:S01]  /*0350*/  MOV R12, RZ ;  /* 0x000000ff000c7202 */ /* 0x000fe20000000f00 */
[----:B-1----:R-:W-:Y:S01]  /*0360*/  IMAD.WIDE R20, R13, 0x2, R20 ;  /* 0x000000020d147825 */ /* 0x002fe200078e0214 */
[----:B------:R-:W-:-:S04]  /*0370*/  ISETP.GE.AND P1, PT, R6, UR12, PT ;  /* 0x0000000c06007c0c */ /* 0x000fc8000bf26270 */
[----:B------:R-:W4:Y:S01]  /*0380*/  @!P0 LDG.E.CONSTANT R12, desc[UR6][R50.64] ;  /* 0x00000006320c8981 */ /* 0x000f22000c1e9900 */
[----:B------:R-:W-:Y:S02]  /*0390*/  ISETP.GE.AND P0, PT, R49, UR12, PT ;  /* 0x0000000c31007c0c */ /* 0x000fe4000bf06270 */
[----:B--2---:R-:W-:Y:S01]  /*03a0*/  SHF.L.U32 R57, R57, 0x3, RZ ;  /* 0x0000000339397819 */ /* 0x004fe200000006ff */
[----:B------:R0:W2:Y:S01]  /*03b0*/  LDG.E.CONSTANT R53, desc[UR6][R20.64] ;  /* 0x0000000614357981 */ /* 0x0000a2000c1e9900 */
[----:B------:R-:W-:Y:S02]  /*03c0*/  MOV R13, RZ ;  /* 0x000000ff000d7202 */ /* 0x000fe40000000f00 */
[----:B------:R-:W-:Y:S01]  /*03d0*/  CS2R R14, SRZ ;  /* 0x00000000000e7805 */ /* 0x000fe2000001ff00 */
[----:B------:R-:W-:-:S05]  /*03e0*/  IMAD.WIDE R56, R57, 0x2, R50 ;  /* 0x0000000239387825 */ /* 0x000fca00078e0232 */
[----:B------:R-:W4:Y:S04]  /*03f0*/  @!P1 LDG.E.CONSTANT R13, desc[UR6][R56.64] ;  /* 0x00000006380d9981 */ /* 0x000f28000c1e9900 */
[----:B------:R-:W4:Y:S04]  /*0400*/  @!P1 LDG.E.CONSTANT R15, desc[UR6][R56.64+0x10] ;  /* 0x00001006380f9981 */ /* 0x000f28000c1e9900 */
[----:B------:R-:W4:Y:S01]  /*0410*/  @!P0 LDG.E.CONSTANT R14, desc[UR6][R50.64+0x10] ;  /* 0x00001006320e8981 */ /* 0x000f22000c1e9900 */
[----:B------:R-:W-:Y:S02]  /*0420*/  CS2R R24, SRZ ;  /* 0x0000000000187805 */ /* 0x000fe4000001ff00 */
[----:B------:R-:W-:-:S04]  /*0430*/  CS2R R26, SRZ ;  /* 0x00000000001a7805 */ /* 0x000fc8000001ff00 */
[----:B------:R-:W5:Y:S04]  /*0440*/  @!P1 LDG.E.CONSTANT R25, desc[UR6][R56.64+0x20] ;  /* 0x0000200638199981 */ /* 0x000f68000c1e9900 */
[----:B------:R-:W5:Y:S04]  /*0450*/  @!P1 LDG.E.CONSTANT R27, desc[UR6][R56.64+0x30] ;  /* 0x00003006381b9981 */ /* 0x000f68000c1e9900 */
[----:B------:R-:W5:Y:S04]  /*0460*/  @!P0 LDG.E.CONSTANT R24, desc[UR6][R50.64+0x20] ;  /* 0x0000200632188981 */ /* 0x000f68000c1e9900 */
[----:B------:R-:W5:Y:S01]  /*0470*/  @!P0 LDG.E.CONSTANT R26, desc[UR6][R50.64+0x30] ;  /* 0x00003006321a8981 */ /* 0x000f62000c1e9900 */
[----:B------:R-:W-:-:S02]  /*0480*/  CS2R R44, SRZ ;  /* 0x00000000002c7805 */ /* 0x000fc4000001ff00 */
[----:B------:R-:W-:-:S04]  /*0490*/  CS2R R46, SRZ ;  /* 0x00000000002e7805 */ /* 0x000fc8000001ff00 */
        /* <DEDUP_REMOVED lines=16> */
[----:B0-----:R-:W-:-:S02]  /*05a0*/  CS2R R20, SRZ ;  /* 0x0000000000147805 */ /* 0x001fc4000001ff00 */
        /* <DEDUP_REMOVED lines=16> */
[----:B------:R0:W5:Y:S01]  /*06b0*/  @!P1 LDG.E.CONSTANT R31, desc[UR6][R56.64+0xf0] ;  /* 0x0000f006381f9981 */ /* 0x000162000c1e9900 */
[----:B------:R-:W-:Y:S01]  /*06c0*/  MOV R54, 0x43004300 ;  /* 0x4300430000367802 */ /* 0x000fe20000000f00 */
[----:B------:R-:W-:Y:S05]  /*06d0*/  WARPSYNC.ALL ;  /* 0x0000000000007948 */ /* 0x000fea0003800000 */
[----:B------:R-:W-:-:S02]  /*06e0*/  MOV R55, 0x3f80 ;  /* 0x00003f8000377802 */ /* 0x000fc40000000f00 */
[----:B------:R-:W-:Y:S02]  /*06f0*/  IADD3 R52, PT, PT, R52, 0x40, RZ ;  /* 0x0000004034347810 */ /* 0x000fe40007ffe0ff */
[----:B------:R-:W-:Y:S02]  /*0700*/  IADD3 R5, PT, PT, R5, 0x400, RZ ;  /* 0x0000040005057810 */ /* 0x000fe40007ffe0ff */
[----:B------:R-:W-:Y:S02]  /*0710*/  ISETP.GE.AND P1, PT, R52, UR5, PT ;  /* 0x0000000534007c0c */ /* 0x000fe4000bf26270 */
[----:B---3--:R-:W-:Y:S02]  /*0720*/  SHF.R.U32.HI R59, RZ, 0x4, R8 ;  /* 0x00000004ff3b7819 */ /* 0x008fe40000011608 */
[--C-:B------:R-:W-:Y:S02]  /*0730*/  LOP3.LUT R58, R8, 0xf000f, R54.reuse, 0xea, !PT ;  /* 0x000f000f083a7812 */ /* 0x100fe400078eea36 */
[----:B------:R-:W-:-:S02]  /*0740*/  LOP3.LUT R60, R59, 0xf000f, R54, 0xea, !PT ;  /* 0x000f000f3b3c7812 */ /* 0x000fc400078eea36 */
[----:B0-----:R-:W-:Y:S01]  /*0750*/  SHF.R.U32.HI R57, RZ, 0xc, R8 ;  /* 0x0000000cff397819 */ /* 0x001fe20000011608 */
[-C--:B------:R-:W-:Y:S02]  /*0760*/  HFMA2.BF16_V2 R58, R58, R55.reuse.H0_H0, -136, -136 ;  /* 0xc308c3083a3a7431 */ /* 0x080fe40000240037 */
[----:B------:R-:W-:Y:S02]  /*0770*/  HFMA2.BF16_V2 R51, R60, R55.H0_H0, -136, -136 ;  /* 0xc308c3083c337431 */ /* 0x000fe40000240037 */
[-CC-:B--2---:R-:W-:Y:S02]  /*0780*/  HFMA2.BF16_V2 R50, R58, R53.reuse.H0_H0, R53.reuse.H1_H1 ;  /* 0x200000353a327231 */ /* 0x184fe40000260035 */
[----:B------:R-:W-:-:S07]  /*0790*/  HFMA2.BF16_V2 R51, R51, R53.H0_H0, R53.H1_H1 ;  /* 0x2000003533337231 */ /* 0x000fce0000260035 */
[----:B----4-:R-:W-:Y:S01]  /*07a0*/  HMMA.16816.F32.BF16 R12, R12, R50, RZ ;  /* 0x000000320c0c723c */ /* 0x010fe200000418ff */
[----:B------:R-:W-:Y:S02]  /*07b0*/  SHF.R.U32.HI R51, RZ, 0x8, R8 ;  /* 0x00000008ff337819 */ /* 0x000fe40000011608 */
[--C-:B------:R-:W-:Y:S02]  /*07c0*/  LOP3.LUT R50, R57, 0xf000f, R54.reuse, 0xea, !PT ;  /* 0x000f000f39327812 */ /* 0x100fe400078eea36 */
[----:B------:R-:W-:Y:S02]  /*07d0*/  LOP3.LUT R8, R51, 0xf000f, R54, 0xea, !PT ;  /* 0x000f000f33087812 */ /* 0x000fe400078eea36 */
[----:B------:R-:W-:Y:S01]  /*07e0*/  SHF.R.U32.HI R57, RZ, 0x4, R9 ;  /* 0x00000004ff397819 */ /* 0x000fe20000011609 */
[-C--:B------:R-:W-:Y:S02]  /*07f0*/  HFMA2.BF16_V2 R51, R50, R55.reuse.H0_H0, -136, -136 ;  /* 0xc308c30832337431 */ /* 0x080fe40000240037 */
[----:B------:R-:W-:-:S02]  /*0800*/  HFMA2.BF16_V2 R8, R8, R55.H0_H0, -136, -136 ;  /* 0xc308c30808087431 */ /* 0x000fc40000240037 */
[-CC-:B------:R-:W-:Y:S02]  /*0810*/  HFMA2.BF16_V2 R51, R51, R53.reuse.H0_H0, R53.reuse.H1_H1 ;  /* 0x2000003533337231 */ /* 0x180fe40000260035 */
[----:B------:R-:W-:Y:S01]  /*0820*/  HFMA2.BF16_V2 R50, R8, R53.H0_H0, R53.H1_H1 ;  /* 0x2000003508327231 */ /* 0x000fe20000260035 */
[----:B------:R-:W-:-:S05]  /*0830*/  LOP3.LUT R8, R9, 0xf000f, R54, 0xea, !PT ;  /* 0x000f000f09087812 */ /* 0x000fca00078eea36 */
[----:B------:R-:W-:Y:S01]  /*0840*/  HFMA2.BF16_V2 R8, R8, R55.H0_H0, -136, -136 ;  /* 0xc308c30808087431 */ /* 0x000fe20000240037 */
[----:B-----5:R-:W-:Y:S01]  /*0850*/  HMMA.16816.F32.BF16 R24, R24, R50, RZ ;  /* 0x000000321818723c */ /* 0x020fe200000418ff */
[----:B------:R-:W-:Y:S02]  /*0860*/  LOP3.LUT R50, R57, 0xf000f, R54, 0xea, !PT ;  /* 0x000f000f39327812 */ /* 0x000fe400078eea36 */
[----:B------:R-:W-:-:S03]  /*0870*/  SHF.R.U32.HI R57, RZ, 0xc, R10 ;  /* 0x0000000cff397819 */ /* 0x000fc6000001160a */
        /* <DEDUP_REMOVED lines=14> */
[----:B------:R-:W-:Y:S01]  /*0960*/  HFMA2.BF16_V2 R9, R9, R53.H0_H0, R53.H1_H1 ;  /* 0x2000003509097231 */ /* 0x000fe20000260035 */
[----:B------:R-:W-:Y:S01]  /*0970*/  SHF.R.U32.HI R51, RZ, 0x8, R10 ;  /* 0x00000008ff337819 */ /* 0x000fe2000001160a */
[-C--:B------:R-:W-:Y:S01]  /*0980*/  HFMA2.BF16_V2 R56, R56, R55.reuse.H0_H0, -136, -136 ;  /* 0xc308c30838387431 */ /* 0x080fe20000240037 */
[----:B------:R-:W-:Y:S01]  /*0990*/  LOP3.LUT R10, R11, 0xf000f, R54, 0xea, !PT ;  /* 0x000f000f0b0a7812 */ /* 0x000fe200078eea36 */
[----:B------:R-:W-:-:S03]  /*09a0*/  HFMA2.BF16_V2 R50, R50, R55.H0_H0, -136, -136 ;  /* 0xc308c30832327431 */ /* 0x000fc60000240037 */
[----:B------:R-:W-:Y:S01]  /*09b0*/  HMMA.16816.F32.BF16 R40, R40, R8, RZ ;  /* 0x000000082828723c */ /* 0x000fe200000418ff */
[-CC-:B------:R-:W-:Y:S01]  /*09c0*/  HFMA2.BF16_V2 R8, R50, R53.reuse.H0_H0, R53.reuse.H1_H1 ;  /* 0x2000003532087231 */ /* 0x180fe20000260035 */
[--C-:B------:R-:W-:Y:S01]  /*09d0*/  LOP3.LUT R50, R51, 0xf000f, R54.reuse, 0xea, !PT ;  /* 0x000f000f33327812 */ /* 0x100fe200078eea36 */
[--C-:B------:R-:W-:Y:S01]  /*09e0*/  HFMA2.BF16_V2 R9, R56, R53.H0_H0, R53.reuse.H1_H1 ;  /* 0x2000003538097231 */ /* 0x100fe20000260035 */
[--C-:B------:R-:W-:Y:S01]  /*09f0*/  LOP3.LUT R56, R57, 0xf000f, R54.reuse, 0xea, !PT ;  /* 0x000f000f39387812 */ /* 0x100fe200078eea36 */
[-C--:B------:R-:W-:Y:S01]  /*0a00*/  HFMA2.BF16_V2 R10, R10, R55.reuse.H0_H0, -136, -136 ;  /* 0xc308c3080a0a7431 */ /* 0x080fe20000240037 */
[--C-:B------:R-:W-:Y:S02]  /*0a10*/  SHF.R.U32.HI R51, RZ, 0x4, R11.reuse ;  /* 0x00000004ff337819 */ /* 0x100fe4000001160b */
[--C-:B------:R-:W-:Y:S02]  /*0a20*/  SHF.R.U32.HI R57, RZ, 0x8, R11.reuse ;  /* 0x00000008ff397819 */ /* 0x100fe4000001160b */
[----:B------:R-:W-:Y:S01]  /*0a30*/  SHF.R.U32.HI R11, RZ, 0xc, R11 ;  /* 0x0000000cff0b7819 */ /* 0x000fe2000001160b */
[----:B------:R-:W-:Y:S01]  /*0a40*/  HMMA.16816.F32.BF16 R36, R36, R8, RZ ;  /* 0x000000082424723c */ /* 0x000fe200000418ff */
[-C--:B------:R-:W-:Y:S01]  /*0a50*/  HFMA2.BF16_V2 R8, R50, R55.reuse.H0_H0, -136, -136 ;  /* 0xc308c30832087431 */ /* 0x080fe20000240037 */
[--C-:B------:R-:W-:Y:S01]  /*0a60*/  LOP3.LUT R50, R57, 0xf000f, R54.reuse, 0xea, !PT ;  /* 0x000f000f39327812 */ /* 0x100fe200078eea36 */
[----:B------:R-:W-:Y:S01]  /*0a70*/  HFMA2.BF16_V2 R9, R56, R55.H0_H0, -136, -136 ;  /* 0xc308c30838097431 */ /* 0x000fe20000240037 */
[--C-:B------:R-:W-:Y:S01]  /*0a80*/  LOP3.LUT R56, R51, 0xf000f, R54.reuse, 0xea, !PT ;  /* 0x000f000f33387812 */ /* 0x100fe200078eea36 */
[-CC-:B------:R-:W-:Y:S01]  /*0a90*/  HFMA2.BF16_V2 R8, R8, R53.reuse.H0_H0, R53.reuse.H1_H1 ;  /* 0x2000003508087231 */ /* 0x180fe20000260035 */
[----:B------:R-:W-:Y:S01]  /*0aa0*/  LOP3.LUT R54, R11, 0xf000f, R54, 0xea, !PT ;  /* 0x000f000f0b367812 */ /* 0x000fe200078eea36 */
[----:B------:R-:W-:-:S02]  /*0ab0*/  HFMA2.BF16_V2 R9, R9, R53.H0_H0, R53.H1_H1 ;  /* 0x2000003509097231 */ /* 0x000fc40000260035 */
[----:B------:R-:W-:Y:S01]  /*0ac0*/  FADD.FTZ R11, R14, R18 ;  /* 0x000000120e0b7221 */ /* 0x000fe20000010000 */
[-C--:B------:R-:W-:Y:S02]  /*0ad0*/  HFMA2.BF16_V2 R56, R56, R55.reuse.H0_H0, -136, -136 ;  /* 0xc308c30838387431 */ /* 0x080fe40000240037 */
[-C--:B------:R-:W-:Y:S02]  /*0ae0*/  HFMA2.BF16_V2 R50, R50, R55.reuse.H0_H0, -136, -136 ;  /* 0xc308c30832327431 */ /* 0x080fe40000240037 */
[----:B------:R-:W-:Y:S01]  /*0af0*/  FADD.FTZ R11, R26, R11 ;  /* 0x0000000b1a0b7221 */ /* 0x000fe20000010000 */
[----:B------:R-:W-:-:S03]  /*0b00*/  HFMA2.BF16_V2 R54, R54, R55.H0_H0, -136, -136 ;  /* 0xc308c30836367431 */ /* 0x000fc60000240037 */
[----:B------:R-:W-:Y:S01]  /*0b10*/  FADD.FTZ R11, R11, R46 ;  /* 0x0000002e0b0b7221 */ /* 0x000fe20000010000 */
[----:B------:R-:W-:Y:S01]  /*0b20*/  HMMA.16816.F32.BF16 R20, R20, R8, RZ ;  /* 0x000000081414723c */ /* 0x000fe200000418ff */
[-CC-:B------:R-:W-:Y:S02]  /*0b30*/  HFMA2.BF16_V2 R8, R10, R53.reuse.H0_H0, R53.reuse.H1_H1 ;  /* 0x200000350a087231 */ /* 0x180fe40000260035 */
[----:B------:R-:W-:Y:S01]  /*0b40*/  FADD.FTZ R10, R15, R19 ;  /* 0x000000130f0a7221 */ /* 0x000fe20000010000 */
[----:B------:R-:W-:Y:S02]  /*0b50*/  HFMA2.BF16_V2 R9, R56, R53.H0_H0, R53.H1_H1 ;  /* 0x2000003538097231 */ /* 0x000fe40000260035 */
[----:B------:R-:W-:Y:S01]  /*0b60*/  FADD.FTZ R11, R42, R11 ;  /* 0x0000000b2a0b7221 */ /* 0x000fe20000010000 */
[----:B------:R-:W-:-:S03]  /*0b70*/  FADD.FTZ R10, R27, R10 ;  /* 0x0000000a1b0a7221 */ /* 0x000fc60000010000 */
[----:B------:R-:W-:Y:S01]  /*0b80*/  FADD.FTZ R11, R11, R38 ;  /* 0x000000260b0b7221 */ /* 0x000fe20000010000 */
[----:B------:R-:W-:-:S04]  /*0b90*/  FADD.FTZ R10, R10, R47 ;  /* 0x0000002f0a0a7221 */ /* 0x000fc80000010000 */
[----:B------:R-:W-:Y:S01]  /*0ba0*/  FADD.FTZ R10, R43, R10 ;  /* 0x0000000a2b0a7221 */ /* 0x000fe20000010000 */
[----:B------:R-:W-:Y:S01]  /*0bb0*/  HMMA.16816.F32.BF16 R32, R32, R8, RZ ;  /* 0x000000082020723c */ /* 0x000fe200000418ff */
[-CC-:B------:R-:W-:Y:S02]  /*0bc0*/  HFMA2.BF16_V2 R8, R50, R53.reuse.H0_H0, R53.reuse.H1_H1 ;  /* 0x2000003532087231 */ /* 0x180fe40000260035 */
[----:B------:R-:W-:Y:S01]  /*0bd0*/  FADD.FTZ R10, R10, R39 ;  /* 0x000000270a0a7221 */ /* 0x000fe20000010000 */
[----:B------:R-:W-:Y:S02]  /*0be0*/  HFMA2.BF16_V2 R9, R54, R53.H0_H0, R53.H1_H1 ;  /* 0x2000003536097231 */ /* 0x000fe40000260035 */
[----:B------:R-:W-:Y:S01]  /*0bf0*/  FADD.FTZ R11, R22, R11 ;  /* 0x0000000b160b7221 */ /* 0x000fe20000010000 */
[----:B------:R-:W-:-:S04]  /*0c00*/  FADD.FTZ R10, R23, R10 ;  /* 0x0000000a170a7221 */ /* 0x000fc80000010000 */
[----:B------:R-:W-:Y:S01]  /*0c10*/  HMMA.16816.F32.BF16 R28, R28, R8, RZ ;  /* 0x000000081c1c723c */ /* 0x000fe200000418ff */
[----:B------:R-:W-:Y:S01]  /*0c20*/  FADD.FTZ R9, R12, R16 ;  /* 0x000000100c097221 */ /* 0x000fe20000010000 */
[----:B------:R-:W-:-:S06]  /*0c30*/  FADD.FTZ R8, R13, R17 ;  /* 0x000000110d087221 */ /* 0x000fcc0000010000 */
[----:B------:R-:W-:Y:S01]  /*0c40*/  FADD.FTZ R11, R11, R34 ;  /* 0x000000220b0b7221 */ /* 0x000fe20000010000 */
[----:B------:R-:W-:Y:S01]  /*0c50*/  FADD.FTZ R10, R10, R35 ;  /* 0x000000230a0a7221 */ /* 0x000fe20000010000 */
[----:B------:R-:W-:Y:S01]  /*0c60*/  FADD.FTZ R9, R24, R9 ;  /* 0x0000000918097221 */ /* 0x000fe20000010000 */
[----:B------:R-:W-:-:S03]  /*0c70*/  FADD.FTZ R8, R25, R8 ;  /* 0x0000000819087221 */ /* 0x000fc60000010000 */
[----:B------:R-:W-:Y:S01]  /*0c80*/  FADD.FTZ R9, R9, R44 ;  /* 0x0000002c09097221 */ /* 0x000fe20000010000 */
[----:B------:R-:W-:-:S03]  /*0c90*/  FADD.FTZ R8, R8, R45 ;  /* 0x0000002d08087221 */ /* 0x000fc60000010000 */
[----:B------:R-:W-:Y:S01]  /*0ca0*/  FADD.FTZ R9, R40, R9 ;  /* 0x0000000928097221 */ /* 0x000fe20000010000 */
[----:B------:R-:W-:-:S03]  /*0cb0*/  FADD.FTZ R8, R41, R8 ;  /* 0x0000000829087221 */ /* 0x000fc60000010000 */
[----:B------:R-:W-:Y:S01]  /*0cc0*/  FADD.FTZ R9, R9, R36 ;  /* 0x0000002409097221 */ /* 0x000fe20000010000 */
[----:B------:R-:W-:Y:S01]  /*0cd0*/  FADD.FTZ R8, R8, R37 ;  /* 0x0000002508087221 */ /* 0x000fe20000010000 */
[----:B------:R-:W-:Y:S01]  /*0ce0*/  FADD.FTZ R18, R30, R11 ;  /* 0x0000000b1e127221 */ /* 0x000fe20000010000 */
[----:B------:R-:W-:Y:S01]  /*0cf0*/  FADD.FTZ R19, R31, R10 ;  /* 0x0000000a1f137221 */ /* 0x000fe20000010000 */
[----:B------:R-:W-:Y:S01]  /*0d00*/  FADD.FTZ R9, R20, R9 ;  /* 0x0000000914097221 */ /* 0x000fe20000010000 */
[----:B------:R-:W-:-:S03]  /*0d10*/  FADD.FTZ R8, R21, R8 ;  /* 0x0000000815087221 */ /* 0x000fc60000010000 */
[----:B------:R-:W-:Y:S01]  /*0d20*/  FADD.FTZ R9, R9, R32 ;  /* 0x0000002009097221 */ /* 0x000fe20000010000 */
[----:B------:R-:W-:-:S03]  /*0d30*/  FADD.FTZ R8, R8, R33 ;  /* 0x0000002108087221 */ /* 0x000fc60000010000 */
[----:B------:R-:W-:Y:S01]  /*0d40*/  FADD.FTZ R16, R28, R9 ;  /* 0x000000091c107221 */ /* 0x000fe20000010000 */
[----:B------:R-:W-:Y:S01]  /*0d50*/  FADD.FTZ R17, R29, R8 ;  /* 0x000000081d117221 */ /* 0x000fe20000010000 */
[----:B------:R-:W-:Y:S06]  /*0d60*/  @!P1 BRA `(.L_x_13) ;  /* 0xfffffff400349947 */ /* 0x000fec000383ffff */
.L_x_12:
[----:B------:R-:W1:Y:S01]  /*0d70*/  S2R R6, SR_TID.Y ;  /* 0x0000000000067919 */ /* 0x000e620000002200 */
[----:B------:R-:W2:Y:S01]  /*0d80*/  LDCU UR8, c[0x0][0x3b4] ;  /* 0x00007680ff0877ac */ /* 0x000ea20008000800 */
[----:B------:R-:W-:Y:S01]  /*0d90*/  MOV R5, 0x400 ;  /* 0x0000040000057802 */ /* 0x000fe20000000f00 */
[----:B------:R-:W3:Y:S01]  /*0da0*/  S2R R4, SR_CgaCtaId ;  /* 0x0000000000047919 */ /* 0x000ee20000008800 */
[C---:B-1----:R-:W-:Y:S02]  /*0db0*/  SHF.L.U32 R10, R6.reuse, 0x3, RZ ;  /* 0x00000003060a7819 */ /* 0x042fe400000006ff */
[----:B------:R-:W-:Y:S02]  /*0dc0*/  ISETP.NE.AND P0, PT, R6, RZ, PT ;  /* 0x000000ff0600720c */ /* 0x000fe40003f05270 */
[----:B------:R-:W-:Y:S02]  /*0dd0*/  IADD3 R10, PT, PT, R10, UR5, RZ ;  /* 0x000000050a0a7c10 */ /* 0x000fe4000fffe0ff */
[----:B---3--:R-:W-:-:S02]  /*0de0*/  LEA R5, R4, R5, 0x18 ;  /* 0x0000000504057211 */ /* 0x008fc400078ec0ff */
[----:B--2---:R-:W-:Y:S02]  /*0df0*/  ISETP.GE.U32.AND P1, PT, R10, UR8, PT ;  /* 0x000000080a007c0c */ /* 0x004fe4000bf26070 */
[----:B------:R-:W-:-:S04]  /*0e00*/  LEA R7, R6, R5, 0x9 ;  /* 0x0000000506077211 */ /* 0x000fc800078e48ff */
[----:B0-----:R-:W-:-:S07]  /*0e10*/  LEA R4, R0, R7, 0x4 ;  /* 0x0000000700047211 */ /* 0x001fce00078e20ff */
[----:B------:R-:W-:Y:S05]  /*0e20*/  @P1 BRA `(.L_x_14) ;  /* 0x0000000800ec1947 */ /* 0x000fea0003800000 */
[----:B------:R-:W0:Y:S01]  /*0e30*/  LDC R15, c[0x0][0x3a8] ;  /* 0x0000ea00ff0f7b82 */ /* 0x000e220000000800 */
[----:B------:R-:W-:Y:S01]  /*0e40*/  SHF.L.U32 R6, R0, 0x1, RZ ;  /* 0x0000000100067819 */ /* 0x000fe200000006ff */
[----:B------:R-:W1:Y:S01]  /*0e50*/  LDCU UR14, c[0x0][0x3b0] ;  /* 0x00007600ff0e77ac */ /* 0x000e620008000800 */
[----:B------:R-:W-:Y:S02]  /*0e60*/  SHF.R.S32.HI R12, RZ, 0x3, R10 ;  /* 0x00000003ff0c7819 */ /* 0x000fe4000001140a */
[----:B------:R-:W-:Y:S01]  /*0e70*/  LOP3.LUT R11, R6, 0x6, RZ, 0xc0, !PT ;  /* 0x00000006060b7812 */ /* 0x000fe200078ec0ff */
[----:B------:R-:W2:Y:S01]  /*0e80*/  LDCU.64 UR8, c[0x0][0x380] ;  /* 0x00007000ff0877ac */ /* 0x000ea20008000a00 */
[----:B------:R-:W-:Y:S01]  /*0e90*/  SHF.R.U32.HI R13, RZ, 0x2, R0 ;  /* 0x00000002ff0d7819 */ /* 0x000fe20000011600 */
[----:B------:R-:W3:Y:S01]  /*0ea0*/  LDC.64 R8, c[0x0][0x388] ;  /* 0x0000e200ff087b82 */ /* 0x000ee20000000a00 */
[----:B------:R-:W-:Y:S01]  /*0eb0*/  LEA R10, R10, R11, 0x4 ;  /* 0x0000000b0a0a7211 */ /* 0x000fe200078e20ff */
[C---:B------:R-:W-:Y:S01]  /*0ec0*/  IMAD R11, R3.reuse, UR4, R12 ;  /* 0x00000004030b7c24 */ /* 0x040fe2000f8e020c */
[-C--:B------:R-:W-:Y:S01]  /*0ed0*/  LEA R14, R2, R13.reuse, 0x4 ;  /* 0x0000000d020e7211 */ /* 0x080fe200078e20ff */
[----:B------:R-:W4:Y:S01]  /*0ee0*/  LDCU UR13, c[0x0][0x3a0] ;  /* 0x00007400ff0d77ac */ /* 0x000f220008000800 */
[----:B------:R-:W-:-:S02]  /*0ef0*/  LEA R21, R3, R13, 0x3 ;  /* 0x0000000d03157211 */ /* 0x000fc400078e18ff */
[----:B------:R-:W-:Y:S01]  /*0f00*/  LEA R11, R11, R0, 0x5 ;  /* 0x000000000b0b7211 */ /* 0x000fe200078e28ff */
[----:B------:R-:W5:Y:S01]  /*0f10*/  LDC.64 R6, c[0x0][0x390] ;  /* 0x0000e400ff067b82 */ /* 0x000f620000000a00 */
[----:B------:R-:W-:Y:S02]  /*0f20*/  SHF.R.S32.HI R13, RZ, 0x1f, R10 ;  /* 0x0000001fff0d7819 */ /* 0x000fe4000001140a */
[----:B------:R-:W-:Y:S01]  /*0f30*/  SHF.L.U32 R11, R11, 0x2, RZ ;  /* 0x000000020b0b7819 */ /* 0x000fe200000006ff */
[----:B-1----:R-:W-:Y:S02]  /*0f40*/  IMAD R12, R12, UR14, RZ ;  /* 0x0000000e0c0c7c24 */ /* 0x002fe4000f8e02ff */
[----:B0-----:R-:W-:-:S03]  /*0f50*/  IMAD R20, R14, R15, RZ ;  /* 0x0000000f0e147224 */ /* 0x001fc600078e02ff */
[----:B------:R-:W-:Y:S02]  /*0f60*/  LEA R12, R12, R21, 0x3 ;  /* 0x000000150c0c7211 */ /* 0x000fe400078e18ff */
[----:B------:R-:W-:Y:S02]  /*0f70*/  SHF.L.U32 R15, R15, 0x3, RZ ;  /* 0x000000030f0f7819 */ /* 0x000fe400000006ff */
[----:B------:R-:W-:Y:S01]  /*0f80*/  IADD3 R10, P1, PT, R20, R10, RZ ;  /* 0x0000000a140a7210 */ /* 0x000fe20007f3e0ff */
[----:B---3--:R-:W-:-:S03]  /*0f90*/  IMAD.WIDE R8, R11, 0x4, R8 ;  /* 0x000000040b087825 */ /* 0x008fc600078e0208 */
[----:B------:R-:W-:Y:S02]  /*0fa0*/  LEA.HI.X.SX32 R13, R20, R13, 0x1, P1 ;  /* 0x0000000d140d7211 */ /* 0x000fe400008f0eff */
[----:B--2---:R-:W-:-:S04]  /*0fb0*/  LEA R50, P1, R10, UR8, 0x1 ;  /* 0x000000080a327c11 */ /* 0x004fc8000f8208ff */
[----:B------:R-:W-:Y:S02]  /*0fc0*/  LEA.HI.X R51, R10, UR9, R13, 0x1, P1 ;  /* 0x000000090a337c11 */ /* 0x000fe400088f0c0d */
[----:B------:R-:W2:Y:S01]  /*0fd0*/  LDG.E.128.CONSTANT R8, desc[UR6][R8.64] ;  /* 0x0000000608087981 */ /* 0x000ea2000c1e9d00 */
[----:B------:R-:W-:Y:S02]  /*0fe0*/  SHF.L.U32 R13, R12, 0x1, RZ ;  /* 0x000000010c0d7819 */ /* 0x000fe400000006ff */
[C---:B----4-:R-:W-:Y:S02]  /*0ff0*/  ISETP.GE.AND P2, PT, R14.reuse, UR13, PT ;  /* 0x0000000d0e007c0c */ /* 0x050fe4000bf46270 */
[----:B------:R-:W-:Y:S01]  /*1000*/  IADD3 R14, PT, PT, R14, 0x8, RZ ;  /* 0x000000080e0e7810 */ /* 0x000fe20007ffe0ff */
[----:B-----5:R-:W-:-:S03]  /*1010*/  IMAD.WIDE R6, R13, 0x2, R6 ;  /* 0x000000020d067825 */ /* 0x020fc600078e0206 */
[----:B------:R-:W-:Y:S02]  /*1020*/  ISETP.GE.AND P3, PT, R14, UR13, PT ;  /* 0x0000000d0e007c0c */ /* 0x000fe4000bf66270 */
[----:B------:R-:W-:Y:S01]  /*1030*/  SHF.R.S32.HI R13, RZ, 0x1f, R15 ;  /* 0x0000001fff0d7819 */ /* 0x000fe2000001140f */
[----:B------:R0:W3:Y:S01]  /*1040*/  LDG.E.CONSTANT R6, desc[UR6][R6.64] ;  /* 0x0000000606067981 */ /* 0x0000e2000c1e9900 */
[C---:B------:R-:W-:Y:S02]  /*1050*/  LEA R52, P1, R15.reuse, R50, 0x1 ;  /* 0x000000320f347211 */ /* 0x040fe400078208ff */
[----:B------:R-:W-:Y:S02]  /*1060*/  CS2R R24, SRZ ;  /* 0x0000000000187805 */ /* 0x000fe4000001ff00 */
[----:B------:R-:W-:Y:S02]  /*1070*/  CS2R R26, SRZ ;  /* 0x00000000001a7805 */ /* 0x000fe4000001ff00 */
[----:B------:R-:W-:-:S02]  /*1080*/  LEA.HI.X R53, R15, R51, R13, 0x1, P1 ;  /* 0x000000330f357211 */ /* 0x000fc400008f0c0d */
        /* <DEDUP_REMOVED lines=54> */
[--C-:B------:R-:W-:Y:S02]  /*13f0*/  SHF.R.U32.HI R54, RZ, 0x8, R8.reuse ;  /* 0x00000008ff367819 */ /* 0x100fe40000011608 */
[----:B------:R-:W-:Y:S01]  /*1400*/  SHF.R.U32.HI R8, RZ, 0xc, R8 ;  /* 0x0000000cff087819 */ /* 0x000fe20000011608 */
[-CC-:B---3--:R-:W-:Y:S02]  /*1410*/  HFMA2.BF16_V2 R50, R51, R6.reuse.H0_H0, R6.reuse.H1_H1 ;  /* 0x2000000633327231 */ /* 0x188fe40000260006 */
[----:B------:R-:W-:Y:S01]  /*1420*/  HFMA2.BF16_V2 R51, R55, R6.H0_H0, R6.H1_H1 ;  /* 0x2000000637337231 */ /* 0x000fe20000260006 */
[--C-:B------:R-:W-:Y:S02]  /*1430*/  LOP3.LUT R49, R54, 0xf000f, R7.reuse, 0xea, !PT ;  /* 0x000f000f36317812 */ /* 0x100fe400078eea07 */
[----:B------:R-:W-:-:S02]  /*1440*/  LOP3.LUT R53, R8, 0xf000f, R7, 0xea, !PT ;  /* 0x000f000f08357812 */ /* 0x000fc400078eea07 */
[----:B------:R-:W-:Y:S02]  /*1450*/  SHF.R.U32.HI R8, RZ, 0x4, R9 ;  /* 0x00000004ff087819 */ /* 0x000fe40000011609 */
[----:B----4-:R-:W-:Y:S01]  /*1460*/  HMMA.16816.F32.BF16 R24, R24, R50, RZ ;  /* 0x000000321818723c */ /* 0x010fe200000418ff */
[-C--:B------:R-:W-:Y:S02]  /*1470*/  HFMA2.BF16_V2 R50, R49, R48.reuse.H0_H0, -136, -136 ;  /* 0xc308c30831327431 */ /* 0x080fe40000240030 */
[----:B------:R-:W-:Y:S01]  /*1480*/  HFMA2.BF16_V2 R51, R53, R48.H0_H0, -136, -136 ;  /* 0xc308c30835337431 */ /* 0x000fe20000240030 */
[--C-:B------:R-:W-:Y:S01]  /*1490*/  LOP3.LUT R49, R9, 0xf000f, R7.reuse, 0xea, !PT ;  /* 0x000f000f09317812 */ /* 0x100fe200078eea07 */
[-CC-:B------:R-:W-:Y:S01]  /*14a0*/  HFMA2.BF16_V2 R50, R50, R6.reuse.H0_H0, R6.reuse.H1_H1 ;  /* 0x2000000632327231 */ /* 0x180fe20000260006 */
[----:B------:R-:W-:Y:S01]  /*14b0*/  LOP3.LUT R53, R8, 0xf000f, R7, 0xea, !PT ;  /* 0x000f000f08357812 */ /* 0x000fe200078eea07 */
[----:B------:R-:W-:Y:S02]  /*14c0*/  HFMA2.BF16_V2 R51, R51, R6.H0_H0, R6.H1_H1 ;  /* 0x2000000633337231 */ /* 0x000fe40000260006 */
[----:B------:R-:W-:-:S02]  /*14d0*/  HFMA2.BF16_V2 R49, R49, R48.H0_H0, -136, -136 ;  /* 0xc308c30831317431 */ /* 0x000fc40000240030 */
[----:B------:R-:W-:Y:S01]  /*14e0*/  HFMA2.BF16_V2 R53, R53, R48.H0_H0, -136, -136 ;  /* 0xc308c30835357431 */ /* 0x000fe20000240030 */
[--C-:B------:R-:W-:Y:S02]  /*14f0*/  SHF.R.U32.HI R8, RZ, 0x8, R9.reuse ;  /* 0x00000008ff087819 */ /* 0x100fe40000011609 */
        /* <DEDUP_REMOVED lines=78> */
.L_x_14:
        /* <DEDUP_REMOVED lines=68> */
.L_x_15:
        /* <DEDUP_REMOVED lines=14> */
.L_x_54:


//--------------------- .text._ZN2at6native30tinygemm_m16n8k16_chunk_kernelINS0_10ALayout_RMILNS0_14KReductionTypeE0EEENS0_15BLayout_TC_int4ILi4ELi128EEES4_Li8ELi8EEEvPKvS8_S8_Pviiiiii --------------------------
	.section	.text._ZN2at6native30tinygemm_m16n8k16_chunk_kernelINS0_10ALayout_RMILNS0_14KReductionTypeE0EEENS0_15BLayout_TC_int4ILi4ELi128EEES4_Li8ELi8EEEvPKvS8_S8_Pviiiiii,"ax",@progbits
	.align	128
        .global         _ZN2at6native30tinygemm_m16n8k16_chunk_kernelINS0_10ALayout_RMILNS0_14KReductionTypeE0EEENS0_15BLayout_TC_int4ILi4ELi128EEES4_Li8ELi8EEEvPKvS8_S8_Pviiiiii
        .type           _ZN2at6native30tinygemm_m16n8k16_chunk_kernelINS0_10ALayout_RMILNS0_14KReductionTypeE0EEENS0_15BLayout_TC_int4ILi4ELi128EEES4_Li8ELi8EEEvPKvS8_S8_Pviiiiii,@function
        .size           _ZN2at6native30tinygemm_m16n8k16_chunk_kernelINS0_10ALayout_RMILNS0_14KReductionTypeE0EEENS0_15BLayout_TC_int4ILi4ELi128EEES4_Li8ELi8EEEvPKvS8_S8_Pviiiiii,(.L_x_55 - _ZN2at6native30tinygemm_m16n8k16_chunk_kernelINS0_10ALayout_RMILNS0_14KReductionTypeE0EEENS0_15BLayout_TC_int4ILi4ELi128EEES4_Li8ELi8EEEvPKvS8_S8_Pviiiiii)
        .other          _ZN2at6native30tinygemm_m16n8k16_chunk_kernelINS0_10ALayout_RMILNS0_14KReductionTypeE0EEENS0_15BLayout_TC_int4ILi4ELi128EEES4_Li8ELi8EEEvPKvS8_S8_Pviiiiii,@"STO_CUDA_ENTRY STV_DEFAULT"
_ZN2at6native30tinygemm_m16n8k16_chunk_kernelINS0_10ALayout_RMILNS0_14KReductionTypeE0EEENS0_15BLayout_TC_int4ILi4ELi128EEES4_Li8ELi8EEEvPKvS8_S8_Pviiiiii:
.text._ZN2at6native30tinygemm_m16n8k16_chunk_kernelINS0_10ALayout_RMILNS0_14KReductionTypeE0EEENS0_15BLayout_TC_int4ILi4ELi128EEES4_Li8ELi8EEEvPKvS8_S8_Pviiiiii:
        /* <DEDUP_REMOVED lines=32> */
[----:B------:R-:W-:-:S03]  /*0200*/  IMAD R46, R3, UR5, RZ ;  /* 0x00000005032e7c24 */ /* 0x000fc6000f8e02ff */
[C---:B0-----:R-:W-:Y:S02]  /*0210*/  ISETP.GE.AND P0, PT, R53.reuse, UR10, PT ;  /* 0x0000000a35007c0c */ /* 0x041fe4000bf06270 */
[C---:B------:R-:W-:Y:S02]  /*0220*/  IADD3 R48, PT, PT, R53.reuse, 0x8, RZ ;  /* 0x0000000835307810 */ /* 0x040fe40007ffe0ff */
[----:B--2---:R-:W-:Y:S01]  /*0230*/  SHF.L.U32 R49, R52, 0x3, RZ ;  /* 0x0000000334317819 */ /* 0x004fe200000006ff */
[----:B------:R-:W-:Y:S01]  /*0240*/  IMAD R52, R53, R52, RZ ;  /* 0x0000003435347224 */ /* 0x000fe200078e02ff */
[----:B---3--:R-:W-:-:S07]  /*0250*/  SHF.L.U32 R47, R47, 0x3, RZ ;  /* 0x000000032f2f7819 */ /* 0x008fce00000006ff */
.L_x_17:
[----:B------:R-:W0:Y:S01]  /*0260*/  LDC.64 R6, c[0x0][0x388] ;  /* 0x0000e200ff067b82 */ /* 0x000e220000000a00 */
[----:B------:R-:W-:Y:S02]  /*0270*/  LEA.HI R15, R55, R46, RZ, 0x1e ;  /* 0x0000002e370f7211 */ /* 0x000fe400078ff0ff */
[----:B------:R-:W-:Y:S02]  /*0280*/  SHF.R.S32.HI R17, RZ, 0x1f, R5 ;  /* 0x0000001fff117819 */ /* 0x000fe40000011405 */
[C---:B------:R-:W-:Y:S01]  /*0290*/  IADD3 R16, P1, PT, R52.reuse, R5, RZ ;  /* 0x0000000534107210 */ /* 0x040fe20007f3e0ff */
[----:B------:R-:W-:Y:S01]  /*02a0*/  IMAD R15, R15, 0x20, R0 ;  /* 0x000000200f0f7824 */ /* 0x000fe200078e0200 */
[----:B------:R-:W-:Y:S01]  /*02b0*/  SHF.R.S32.HI R14, RZ, 0x3, R55 ;  /* 0x00000003ff0e7819 */ /* 0x000fe20000011437 */
[----:B------:R-:W1:Y:S01]  /*02c0*/  LDC.64 R12, c[0x0][0x390] ;  /* 0x0000e400ff0c7b82 */ /* 0x000e620000000a00 */
[----:B------:R-:W-:Y:S02]  /*02d0*/  LEA.HI.X.SX32 R17, R52, R17, 0x1, P1 ;  /* 0x0000001134117211 */ /* 0x000fe400008f0eff */
[----:B------:R-:W-:Y:S01]  /*02e0*/  SHF.L.U32 R15, R15, 0x1, RZ ;  /* 0x000000010f0f7819 */ /* 0x000fe200000006ff */
[----:B------:R-:W-:Y:S01]  /*02f0*/  IMAD R14, R47, R14, R4 ;  /* 0x0000000e2f0e7224 */ /* 0x000fe200078e0204 */
[----:B------:R-:W-:-:S02]  /*0300*/  LEA R58, P1, R16, UR12, 0x1 ;  /* 0x0000000c103a7c11 */ /* 0x000fc4000f8208ff */
[----:B------:R-:W-:Y:S02]  /*0310*/  CS2R R36, SRZ ;  /* 0x0000000000247805 */ /* 0x000fe4000001ff00 */
[----:B------:R-:W-:Y:S01]  /*0320*/  LEA.HI.X R59, R16, UR13, R17, 0x1, P1 ;  /* 0x0000000d103b7c11 */ /* 0x000fe200088f0c11 */
[----:B0-----:R-:W-:Y:S01]  /*0330*/  IMAD.WIDE R6, R15, 0x4, R6 ;  /* 0x000000040f067825 */ /* 0x001fe200078e0206 */
[----:B------:R-:W-:-:S03]  /*0340*/  SHF.L.U32 R15, R14, 0x1, RZ ;  /* 0x000000010e0f7819 */ /* 0x000fc600000006ff */
[----:B------:R-:W2:Y:S04]  /*0350*/  @!P0 LDG.E.CONSTANT R36, desc[UR8][R58.64] ;  /* 0x000000083a248981 */ /* 0x000ea8000c1e9900 */
[----:B------:R-:W3:Y:S01]  /*0360*/  LDG.E.64.CONSTANT R44, desc[UR8][R6.64] ;  /* 0x00000008062c7981 */ /* 0x000ee2000c1e9b00 */
[----:B------:R-:W-:Y:S01]  /*0370*/  ISETP.GE.AND P1, PT, R48, UR14, PT ;  /* 0x0000000e30007c0c */ /* 0x000fe2000bf26270 */
[----:B-1----:R-:W-:Y:S01]  /*0380*/  IMAD.WIDE R12, R15, 0x2, R12 ;  /* 0x000000020f0c7825 */ /* 0x002fe200078e020c */
[----:B------:R-:W-:Y:S02]  /*0390*/  ISETP.GE.AND P0, PT, R53, UR14, PT ;  /* 0x0000000e35007c0c */ /* 0x000fe4000bf06270 */
[----:B------:R-:W-:Y:S02]  /*03a0*/  CS2R R38, SRZ ;  /* 0x0000000000267805 */ /* 0x000fe4000001ff00 */
[----:B------:R0:W4:Y:S01]  /*03b0*/  LDG.E.CONSTANT R54, desc[UR8][R12.64] ;  /* 0x000000080c367981 */ /* 0x000122000c1e9900 */
[----:B------:R-:W-:Y:S01]  /*03c0*/  IMAD.WIDE R50, R49, 0x2, R58 ;  /* 0x0000000231327825 */ /* 0x000fe200078e023a */
[----:B------:R-:W-:-:S02]  /*03d0*/  CS2R R40, SRZ ;  /* 0x0000000000287805 */ /* 0x000fc4000001ff00 */
[----:B------:R-:W-:Y:S02]  /*03e0*/  CS2R R42, SRZ ;  /* 0x00000000002a7805 */ /* 0x000fe4000001ff00 */
[----:B------:R-:W-:Y:S02]  /*03f0*/  CS2R R16, SRZ ;  /* 0x0000000000107805 */ /* 0x000fe4000001ff00 */
[----:B------:R-:W-:Y:S01]  /*0400*/  CS2R R18, SRZ ;  /* 0x0000000000127805 */ /* 0x000fe2000001ff00 */
[----:B------:R-:W5:Y:S04]  /*0410*/  LDG.E.64.CONSTANT R6, desc[UR8][R6.64+0x100] ;  /* 0x0001000806067981 */ /* 0x000f68000c1e9b00 */
[----:B------:R-:W2:Y:S04]  /*0420*/  @!P1 LDG.E.CONSTANT R37, desc[UR8][R50.64] ;  /* 0x0000000832259981 */ /* 0x000ea8000c1e9900 */
[----:B------:R-:W2:Y:S04]  /*0430*/  @!P1 LDG.E.CONSTANT R39, desc[UR8][R50.64+0x10] ;  /* 0x0000100832279981 */ /* 0x000ea8000c1e9900 */
[----:B------:R-:W2:Y:S04]  /*0440*/  @!P0 LDG.E.CONSTANT R38, desc[UR8][R58.64+0x10] ;  /* 0x000010083a268981 */ /* 0x000ea8000c1e9900 */
        /* <DEDUP_REMOVED lines=41> */
[----:B------:R-:W-:-:S05]  /*06e0*/  VIADD R55, R55, 0x40 ;  /* 0x0000004037377836 */ /* 0x000fca0000000000 */
[----:B------:R-:W-:Y:S02]  /*06f0*/  ISETP.GE.AND P1, PT, R55, UR4, PT ;  /* 0x0000000437007c0c */ /* 0x000fe4000bf26270 */
[----:B---3--:R-:W-:Y:S02]  /*0700*/  SHF.R.U32.HI R61, RZ, 0x4, R44 ;  /* 0x00000004ff3d7819 */ /* 0x008fe4000001162c */
[--C-:B------:R-:W-:Y:S02]  /*0710*/  LOP3.LUT R60, R44, 0xf000f, R56.reuse, 0xea, !PT ;  /* 0x000f000f2c3c7812 */ /* 0x100fe400078eea38 */
[----:B------:R-:W-:-:S03]  /*0720*/  LOP3.LUT R61, R61, 0xf000f, R56, 0xea, !PT ;  /* 0x000f000f3d3d7812 */ /* 0x000fc600078eea38 */
[-C--:B0-----:R-:W-:Y:S02]  /*0730*/  HFMA2.BF16_V2 R50, R60, R57.reuse.H0_H0, -136, -136 ;  /* 0xc308c3083c327431 */ /* 0x081fe40000240039 */
[----:B------:R-:W-:Y:S02]  /*0740*/  HFMA2.BF16_V2 R51, R61, R57.H0_H0, -136, -136 ;  /* 0xc308c3083d337431 */ /* 0x000fe40000240039 */
[-CC-:B----4-:R-:W-:Y:S02]  /*0750*/  HFMA2.BF16_V2 R50, R50, R54.reuse.H0_H0, R54.reuse.H1_H1 ;  /* 0x2000003632327231 */ /* 0x190fe40000260036 */
[----:B------:R-:W-:Y:S01]  /*0760*/  HFMA2.BF16_V2 R51, R51, R54.H0_H0, R54.H1_H1 ;  /* 0x2000003633337231 */ /* 0x000fe20000260036 */
[----:B-1----:R-:W-:-:S06]  /*0770*/  SHF.R.U32.HI R59, RZ, 0xc, R44 ;  /* 0x0000000cff3b7819 */ /* 0x002fcc000001162c */
[----:B--2---:R-:W-:Y:S01]  /*0780*/  HMMA.16816.F32.BF16 R36, R36, R50, RZ ;  /* 0x000000322424723c */ /* 0x004fe200000418ff */
        /* <DEDUP_REMOVED lines=93> */
.L_x_16:
        /* <DEDUP_REMOVED lines=21> */
[----:B------:R-:W-:-:S02]  /*0eb0*/  SHF.R.U32.HI R16, RZ, 0x2, R0 ;  /* 0x00000002ff107819 */ /* 0x000fc40000011600 */
[----:B------:R-:W-:Y:S01]  /*0ec0*/  SHF.L.U32 R20, R0, 0x1, RZ ;  /* 0x0000000100147819 */ /* 0x000fe200000006ff */
[----:B-1----:R-:W-:Y:S01]  /*0ed0*/  IMAD R13, R14, R3, R13 ;  /* 0x000000030e0d7224 */ /* 0x002fe200078e020d */
[----:B------:R-:W-:Y:S01]  /*0ee0*/  LEA.HI R15, R15, R12, RZ, 0x3 ;  /* 0x0000000c0f0f7211 */ /* 0x000fe200078f18ff */
[----:B------:R-:W1:Y:S01]  /*0ef0*/  LDC.64 R4, c[0x0][0x390] ;  /* 0x0000e400ff047b82 */ /* 0x000e620000000a00 */
[----:B------:R-:W-:Y:S01]  /*0f00*/  LOP3.LUT R17, R20, 0x6, RZ, 0xc0, !PT ;  /* 0x0000000614117812 */ /* 0x000fe200078ec0ff */
[----:B------:R-:W-:Y:S01]  /*0f10*/  IMAD R18, R2, 0x10, R16 ;  /* 0x0000001002127824 */ /* 0x000fe200078e0210 */
[----:B------:R-:W-:Y:S02]  /*0f20*/  SHF.R.U32.HI R15, RZ, 0x3, R15 ;  /* 0x00000003ff0f7819 */ /* 0x000fe4000001160f */
[----:B------:R-:W-:Y:S02]  /*0f30*/  LEA R13, R13, R20, 0x6 ;  /* 0x000000140d0d7211 */ /* 0x000fe400078e30ff */
        /* <DEDUP_REMOVED lines=9> */
[----:B------:R-:W-:Y:S01]  /*0fd0*/  LEA.HI.X.SX32 R17, R17, R14, 0x1, P1 ;  /* 0x0000000e11117211 */ /* 0x000fe200008f0eff */
[----:B------:R-:W-:Y:S01]  /*0fe0*/  IMAD.SHL.U32 R15, R15, 0x2, RZ ;  /* 0x000000020f0f7824 */ /* 0x000fe200078e00ff */
[----:B------:R-:W2:Y:S01]  /*0ff0*/  LDG.E.64.CONSTANT R26, desc[UR8][R6.64] ;  /* 0x00000008061a7981 */ /* 0x000ea2000c1e9b00 */
[----:B------:R-:W-:Y:S02]  /*1000*/  IADD3 R18, PT, PT, R18, 0x8, RZ ;  /* 0x0000000812127810 */ /* 0x000fe40007ffe0ff */
[----:B-----5:R-:W-:-:S02]  /*1010*/  LEA R30, P1, R12, UR10, 0x1 ;  /* 0x0000000a0c1e7c11 */ /* 0x020fc4000f8208ff */
[----:B------:R-:W-:Y:S01]  /*1020*/  SHF.L.U32 R19, R19, 0x3, RZ ;  /* 0x0000000313137819 */ /* 0x000fe200000006ff */
        /* <DEDUP_REMOVED lines=84> */
.L_x_18:
[----:B------:R0:W-:Y:S01]  /*1570*/  STS.128 [R24], R8 ;  /* 0x0000000818007388 */ /* 0x0001e20000000c00 */
[----:B------:R-:W-:Y:S05]  /*1580*/  WARPSYNC.ALL ;  /* 0x0000000000007948 */ /* 0x000fea0003800000 */
[----:B------:R-:W-:Y:S06]  /*1590*/  BAR.SYNC.DEFER_BLOCKING 0x0 ;  /* 0x0000000000007b1d */ /* 0x000fec0000010000 */
[----:B------:R-:W-:Y:S05]  /*15a0*/  @P0 EXIT ;  /* 0x000000000000094d */ /* 0x000fea0003800000 */
[C---:B------:R-:W-:Y:S01]  /*15b0*/  IMAD R38, R0.reuse, 0x10, R25 ;  /* 0x0000001000267824 */ /* 0x040fe200078e0219 */
[----:B------:R-:W-:Y:S01]  /*15c0*/  SHF.L.U32 R36, R0, 0x1, RZ ;  /* 0x0000000100247819 */ /* 0x000fe200000006ff */
[----:B------:R-:W2:Y:S01]  /*15d0*/  LDCU.64 UR10, c[0x0][0x398] ;  /* 0x00007300ff0a77ac */ /* 0x000ea20008000a00 */
[----:B------:R-:W-:Y:S02]  /*15e0*/  SHF.R.U32.HI R37, RZ, 0x2, R0 ;  /* 0x00000002ff257819 */ /* 0x000fe40000011600 */
        /* <DEDUP_REMOVED lines=60> */
.L_x_19:
        /* <DEDUP_REMOVED lines=13> */
.L_x_55:


//--------------------- .text._ZN2at6native30tinygemm_m16n8k16_chunk_kernelINS0_10ALayout_RMILNS0_14KReductionTypeE0EEENS0_15BLayout_TC_int4ILi2ELi128EEES4_Li8ELi8EEEvPKvS8_S8_Pviiiiii --------------------------
	.section	.text._ZN2at6native30tinygemm_m16n8k16_chunk_kernelINS0_10ALayout_RMILNS0_14KReductionTypeE0EEENS0_15BLayout_TC_int4ILi2ELi128EEES4_Li8ELi8EEEvPKvS8_S8_Pviiiiii,"ax",@progbits
	.align	128
        .global         _ZN2at6native30tinygemm_m16n8k16_chunk_kernelINS0_10ALayout_RMILNS0_14KReductionTypeE0EEENS0_15BLayout_TC_int4ILi2ELi128EEES4_Li8ELi8EEEvPKvS8_S8_Pviiiiii
        .type           _ZN2at6native30tinygemm_m16n8k16_chunk_kernelINS0_10ALayout_RMILNS0_14KReductionTypeE0EEENS0_15BLayout_TC_int4ILi2ELi128EEES4_Li8ELi8EEEvPKvS8_S8_Pviiiiii,@function
        .size           _ZN2at6native30tinygemm_m16n8k16_chunk_kernelINS0_10ALayout_RMILNS0_14KReductionTypeE0EEENS0_15BLayout_TC_int4ILi2ELi128EEES4_Li8ELi8EEEvPKvS8_S8_Pviiiiii,(.L_x_56 - _ZN2at6native30tinygemm_m16n8k16_chunk_kernelINS0_10ALayout_RMILNS0_14KReductionTypeE0EEENS0_15BLayout_TC_int4ILi2ELi128EEES4_Li8ELi8EEEvPKvS8_S8_Pviiiiii)
        .other          _ZN2at6native30tinygemm_m16n8k16_chunk_kernelINS0_10ALayout_RMILNS0_14KReductionTypeE0EEENS0_15BLayout_TC_int4ILi2ELi128EEES4_Li8ELi8EEEvPKvS8_S8_Pviiiiii,@"STO_CUDA_ENTRY STV_DEFAULT"
_ZN2at6native30tinygemm_m16n8k16_chunk_kernelINS0_10ALayout_RMILNS0_14KReductionTypeE0EEENS0_15BLayout_TC_int4ILi2ELi128EEES4_Li8ELi8EEEvPKvS8_S8_Pviiiiii:
.text._ZN2at6native30tinygemm_m16n8k16_chunk_kernelINS0_10ALayout_RMILNS0_14KReductionTypeE0EEENS0_15BLayout_TC_int4ILi2ELi128EEES4_Li8ELi8EEEvPKvS8_S8_Pviiiiii:
        /* <DEDUP_REMOVED lines=26> */
[----:B------:R-:W3:Y:S03]  /*01a0*/  LDC R6, c[0x0][0x3b0] ;  /* 0x0000ec00ff067b82 */ /* 0x000ee60000000800 */
[----:B------:R-:W-:Y:S01]  /*01b0*/  IMAD.U32 R4, R5, 0x80, R4 ;  /* 0x0000008005047824 */ /* 0x000fe200078e0004 */
[----:B------:R-:W-:Y:S01]  /*01c0*/  SHF.R.U32.HI R5, RZ, 0x2, R0 ;  /* 0x00000002ff057819 */ /* 0x000fe20000011600 */
[----:B------:R-:W-:-:S03]  /*01d0*/  USHF.R.S32.HI UR5, URZ, 0x1, UR5 ;  /* 0x00000001ff057899 */ /* 0x000fc60008011405 */
[-C--:B------:R-:W-:Y:S02]  /*01e0*/  LEA R46, R2, R5.reuse, 0x4 ;  /* 0x00000005022e7211 */ /* 0x080fe400078e20ff */
[C---:B-1----:R-:W-:Y:S01]  /*01f0*/  LEA R5, R3.reuse, R5, 0x3 ;  /* 0x0000000503057211 */ /* 0x042fe200078e18ff */
[----:B------:R-:W-:Y:S01]  /*0200*/  IMAD R7, R3, UR5, RZ ;  /* 0x0000000503077c24 */ /* 0x000fe2000f8e02ff */
[C---:B------:R-:W-:Y:S02]  /*0210*/  IADD3 R44, PT, PT, R46.reuse, 0x8, RZ ;  /* 0x000000082e2c7810 */ /* 0x040fe40007ffe0ff */
[C---:B0-----:R-:W-:Y:S01]  /*0220*/  ISETP.GE.AND P0, PT, R46.reuse, UR9, PT ;  /* 0x000000092e007c0c */ /* 0x041fe2000bf06270 */
[----:B--2---:R-:W-:Y:S02]  /*0230*/  IMAD.SHL.U32 R45, R47, 0x8, RZ ;  /* 0x000000082f2d7824 */ /* 0x004fe400078e00ff */
[----:B------:R-:W-:Y:S01]  /*0240*/  IMAD R47, R46, R47, RZ ;  /* 0x0000002f2e2f7224 */ /* 0x000fe200078e02ff */
[----:B---3--:R-:W-:-:S09]  /*0250*/  SHF.L.U32 R6, R6, 0x3, RZ ;  /* 0x0000000306067819 */ /* 0x008fd200000006ff */
.L_x_21:
[----:B------:R-:W0:Y:S01]  /*0260*/  LDC.64 R26, c[0x0][0x388] ;  /* 0x0000e200ff1a7b82 */ /* 0x000e220000000a00 */
[----:B------:R-:W-:Y:S02]  /*0270*/  LEA.HI R15, R50, R7, RZ, 0x1f ;  /* 0x00000007320f7211 */ /* 0x000fe400078ff8ff */
[----:B------:R-:W-:Y:S02]  /*0280*/  SHF.R.S32.HI R16, RZ, 0x1f, R4 ;  /* 0x0000001fff107819 */ /* 0x000fe40000011404 */
[----:B------:R-:W-:Y:S02]  /*0290*/  LEA R15, R15, R0, 0x5 ;  /* 0x000000000f0f7211 */ /* 0x000fe400078e28ff */
[C---:B------:R-:W-:Y:S01]  /*02a0*/  IADD3 R17, P1, PT, R47.reuse, R4, RZ ;  /* 0x000000042f117210 */ /* 0x040fe20007f3e0ff */
[----:B------:R-:W1:Y:S01]  /*02b0*/  LDC.64 R12, c[0x0][0x390] ;  /* 0x0000e400ff0c7b82 */ /* 0x000e620000000a00 */
[----:B------:R-:W-:Y:S02]  /*02c0*/  SHF.R.S32.HI R14, RZ, 0x3, R50 ;  /* 0x00000003ff0e7819 */ /* 0x000fe40000011432 */
[----:B------:R-:W-:-:S02]  /*02d0*/  LEA.HI.X.SX32 R16, R47, R16, 0x1, P1 ;  /* 0x000000102f107211 */ /* 0x000fc400008f0eff */
[C---:B------:R-:W-:Y:S01]  /*02e0*/  LEA R60, P1, R17.reuse, UR10, 0x1 ;  /* 0x0000000a113c7c11 */ /* 0x040fe2000f8208ff */
[----:B------:R-:W-:Y:S01]  /*02f0*/  IMAD R14, R6, R14, R5 ;  /* 0x0000000e060e7224 */ /* 0x000fe200078e0205 */
[----:B------:R-:W-:Y:S02]  /*0300*/  CS2R R32, SRZ ;  /* 0x0000000000207805 */ /* 0x000fe4000001ff00 */
[----:B------:R-:W-:Y:S01]  /*0310*/  LEA.HI.X R61, R17, UR11, R16, 0x1, P1 ;  /* 0x0000000b113d7c11 */ /* 0x000fe200088f0c10 */
[----:B0-----:R-:W-:-:S04]  /*0320*/  IMAD.WIDE R26, R15, 0x4, R26 ;  /* 0x000000040f1a7825 */ /* 0x001fc800078e021a */
[----:B------:R-:W2:Y:S01]  /*0330*/  @!P0 LDG.E.CONSTANT R32, desc[UR6][R60.64] ;  /* 0x000000063c208981 */ /* 0x000ea2000c1e9900 */
[----:B------:R-:W-:-:S03]  /*0340*/  IMAD.SHL.U32 R15, R14, 0x2, RZ ;  /* 0x000000020e0f7824 */ /* 0x000fc600078e00ff */
[----:B------:R-:W3:Y:S01]  /*0350*/  LDG.E.CONSTANT R59, desc[UR6][R26.64] ;  /* 0x000000061a3b7981 */ /* 0x000ee2000c1e9900 */
[----:B------:R-:W-:Y:S02]  /*0360*/  ISETP.GE.AND P1, PT, R44, UR14, PT ;  /* 0x0000000e2c007c0c */ /* 0x000fe4000bf26270 */
[----:B------:R-:W-:Y:S01]  /*0370*/  ISETP.GE.AND P0, PT, R46, UR14, PT ;  /* 0x0000000e2e007c0c */ /* 0x000fe2000bf06270 */
[----:B-1----:R-:W-:Y:S01]  /*0380*/  IMAD.WIDE R12, R15, 0x2, R12 ;  /* 0x000000020f0c7825 */ /* 0x002fe200078e020c */
[----:B------:R-:W-:Y:S02]  /*0390*/  CS2R R34, SRZ ;  /* 0x0000000000227805 */ /* 0x000fe4000001ff00 */
[----:B------:R-:W-:Y:S02]  /*03a0*/  CS2R R36, SRZ ;  /* 0x0000000000247805 */ /* 0x000fe4000001ff00 */
[----:B------:R-:W-:Y:S01]  /*03b0*/  CS2R R38, SRZ ;  /* 0x0000000000267805 */ /* 0x000fe2000001ff00 */
[----:B------:R-:W-:Y:S01]  /*03c0*/  IMAD.WIDE R48, R45, 0x2, R60 ;  /* 0x000000022d307825 */ /* 0x000fe200078e023c */
[----:B------:R0:W4:Y:S04]  /*03d0*/  LDG.E.CONSTANT R51, desc[UR6][R12.64] ;  /* 0x000000060c337981 */ /* 0x000128000c1e9900 */
[----:B------:R-:W5:Y:S04]  /*03e0*/  LDG.E.CONSTANT R57, desc[UR6][R26.64+0x80] ;  /* 0x000080061a397981 */ /* 0x000f68000c1e9900 */
[----:B------:R-:W2:Y:S04]  /*03f0*/  @!P1 LDG.E.CONSTANT R33, desc[UR6][R48.64] ;  /* 0x0000000630219981 */ /* 0x000ea8000c1e9900 */
[----:B------:R-:W2:Y:S04]  /*0400*/  @!P1 LDG.E.CONSTANT R35, desc[UR6][R48.64+0x10] ;  /* 0x0000100630239981 */ /* 0x000ea8000c1e9900 */
[----:B------:R-:W2:Y:S04]  /*0410*/  @!P0 LDG.E.CONSTANT R34, desc[UR6][R60.64+0x10] ;  /* 0x000010063c228981 */ /* 0x000ea8000c1e9900 */
        /* <DEDUP_REMOVED lines=15> */
[----:B------:R0:W5:Y:S04]  /*0510*/  LDG.E.CONSTANT R53, desc[UR6][R26.64+0x180] ;  /* 0x000180061a357981 */ /* 0x000168000c1e9900 */
        /* <DEDUP_REMOVED lines=26> */
[----:B------:R-:W-:-:S02]  /*06c0*/  MOV R52, 0x43004300 ;  /* 0x4300430000347802 */ /* 0x000fc40000000f00 */
[----:B------:R-:W-:Y:S01]  /*06d0*/  MOV R54, 0x3f80 ;  /* 0x00003f8000367802 */ /* 0x000fe20000000f00 */
[----:B------:R-:W-:Y:S05]  /*06e0*/  WARPSYNC.ALL ;  /* 0x0000000000007948 */ /* 0x000fea0003800000 */
[----:B---3--:R-:W-:-:S04]  /*06f0*/  SHF.R.U32.HI R56, RZ, 0x4, R59 ;  /* 0x00000004ff387819 */ /* 0x008fc8000001163b */
[--C-:B------:R-:W-:Y:S02]  /*0700*/  LOP3.LUT R58, R56, 0xf000f, R52.reuse, 0xea, !PT ;  /* 0x000f000f383a7812 */ /* 0x100fe400078eea34 */
[----:B------:R-:W-:-:S03]  /*0710*/  LOP3.LUT R56, R59, 0xf000f, R52, 0xea, !PT ;  /* 0x000f000f3b387812 */ /* 0x000fc600078eea34 */
[-C--:B0-----:R-:W-:Y:S02]  /*0720*/  HFMA2.BF16_V2 R49, R58, R54.reuse.H0_H0, -136, -136 ;  /* 0xc308c3083a317431 */ /* 0x081fe40000240036 */
[----:B------:R-:W-:Y:S02]  /*0730*/  HFMA2.BF16_V2 R48, R56, R54.H0_H0, -136, -136 ;  /* 0xc308c30838307431 */ /* 0x000fe40000240036 */
[-CC-:B----4-:R-:W-:Y:S02]  /*0740*/  HFMA2.BF16_V2 R49, R49, R51.reuse.H0_H0, R51.reuse.H1_H1 ;  /* 0x2000003331317231 */ /* 0x190fe40000260033 */
[----:B------:R-:W-:-:S07]  /*0750*/  HFMA2.BF16_V2 R48, R48, R51.H0_H0, R51.H1_H1 ;  /* 0x2000003330307231 */ /* 0x000fce0000260033 */
[----:B--2---:R-:W-:Y:S01]  /*0760*/  HMMA.16816.F32.BF16 R32, R32, R48, RZ ;  /* 0x000000302020723c */ /* 0x004fe200000418ff */
        /* <DEDUP_REMOVED lines=96> */
.L_x_20:
        /* <DEDUP_REMOVED lines=92> */
.L_x_22:
        /* <DEDUP_REMOVED lines=68> */
.L_x_23:
        /* <DEDUP_REMOVED lines=9> */
.L_x_56:


//--------------------- .text._ZN2at6native30tinygemm_m16n8k16_chunk_kernelINS0_10ALayout_RMILNS0_14KReductionTypeE0EEENS0_15BLayout_TC_int4ILi8ELi64EEES4_Li8ELi8EEEvPKvS8_S8_Pviiiiii --------------------------
	.section	.text._ZN2at6native30tinygemm_m16n8k16_chunk_kernelINS0_10ALayout_RMILNS0_14KReductionTypeE0EEENS0_15BLayout_TC_int4ILi8ELi64EEES4_Li8ELi8EEEvPKvS8_S8_Pviiiiii,"ax",@progbits
	.align	128
        .global         _ZN2at6native30tinygemm_m16n8k16_chunk_kernelINS0_10ALayout_RMILNS0_14KReductionTypeE0EEENS0_15BLayout_TC_int4ILi8ELi64EEES4_Li8ELi8EEEvPKvS8_S8_Pviiiiii
        .type           _ZN2at6native30tinygemm_m16n8k16_chunk_kernelINS0_10ALayout_RMILNS0_14KReductionTypeE0EEENS0_15BLayout_TC_int4ILi8ELi64EEES4_Li8ELi8EEEvPKvS8_S8_Pviiiiii,@function
        .size           _ZN2at6native30tinygemm_m16n8k16_chunk_kernelINS0_10ALayout_RMILNS0_14KReductionTypeE0EEENS0_15BLayout_TC_int4ILi8ELi64EEES4_Li8ELi8EEEvPKvS8_S8_Pviiiiii,(.L_x_57 - _ZN2at6native30tinygemm_m16n8k16_chunk_kernelINS0_10ALayout_RMILNS0_14KReductionTypeE0EEENS0_15BLayout_TC_int4ILi8ELi64EEES4_Li8ELi8EEEvPKvS8_S8_Pviiiiii)
        .other          _ZN2at6native30tinygemm_m16n8k16_chunk_kernelINS0_10ALayout_RMILNS0_14KReductionTypeE0EEENS0_15BLayout_TC_int4ILi8ELi64EEES4_Li8ELi8EEEvPKvS8_S8_Pviiiiii,@"STO_CUDA_ENTRY STV_DEFAULT"
_ZN2at6native30tinygemm_m16n8k16_chunk_kernelINS0_10ALayout_RMILNS0_14KReductionTypeE0EEENS0_15BLayout_TC_int4ILi8ELi64EEES4_Li8ELi8EEEvPKvS8_S8_Pviiiiii:
.text._ZN2at6native30tinygemm_m16n8k16_chunk_kernelINS0_10ALayout_RMILNS0_14KReductionTypeE0EEENS0_15BLayout_TC_int4ILi8ELi64EEES4_Li8ELi8EEEvPKvS8_S8_Pviiiiii:
[----:B------:R-:W-:Y:S01]  /*0000*/  LDC R1, c[0x0][0x37c] ;  /* 0x0000df00ff017b82 */ /* 0x000fe20000000800 */
[----:B------:R-:W0:Y:S01]  /*0010*/  S2R R6, SR_TID.Y ;  /* 0x0000000000067919 */ /* 0x000e220000002200 */
[----:B------:R-:W1:Y:S01]  /*0020*/  LDCU.64 UR8, c[0x0][0x3b0] ;  /* 0x00007600ff0877ac */ /* 0x000e620008000a00 */
[----:B------:R-:W-:Y:S02]  /*0030*/  CS2R R12, SRZ ;  /* 0x00000000000c7805 */ /* 0x000fe4000001ff00 */
[----:B------:R-:W-:Y:S01]  /*0040*/  CS2R R14, SRZ ;  /* 0x00000000000e7805 */ /* 0x000fe2000001ff00 */
[----:B------:R-:W2:Y:S01]  /*0050*/  S2R R7, SR_CTAID.X ;  /* 0x0000000000077919 */ /* 0x000ea20000002500 */
[----:B------:R-:W3:Y:S01]  /*0060*/  LDCU.64 UR6, c[0x0][0x358] ;  /* 0x00006b00ff0677ac */ /* 0x000ee20008000a00 */
[----:B------:R-:W4:Y:S01]  /*0070*/  S2R R2, SR_TID.X ;  /* 0x0000000000027919 */ /* 0x000f220000002100 */
[----:B------:R-:W0:Y:S01]  /*0080*/  LDCU UR12, c[0x0][0x3a0] ;  /* 0x00007400ff0c77ac */ /* 0x000e220008000800 */
[----:B------:R-:W3:Y:S01]  /*0090*/  S2R R3, SR_CTAID.Z ;  /* 0x0000000000037919 */ /* 0x000ee20000002700 */
        /* <DEDUP_REMOVED lines=9> */
[----:B------:R-:W-:Y:S02]  /*0130*/  MOV R0, UR8 ;  /* 0x0000000800007c02 */ /* 0x000fe40008000f00 */
[----:B------:R-:W-:-:S13]  /*0140*/  ISETP.GE.AND P0, PT, R53, UR5, PT ;  /* 0x0000000535007c0c */ /* 0x000fda000bf06270 */
[----:B---34-:R-:W-:Y:S05]  /*0150*/  @P0 BRA `(.L_x_24) ;  /* 0x0000000c00140947 */ /* 0x018fea0003800000 */
[----:B------:R-:W0:Y:S01]  /*0160*/  LDCU UR9, c[0x0][0x3a0] ;  /* 0x00007400ff0977ac */ /* 0x000e220008000800 */
[----:B------:R-:W-:Y:S02]  /*0170*/  SHF.L.U32 R5, R2, 0x1, RZ ;  /* 0x0000000102057819 */ /* 0x000fe400000006ff */
[----:B------:R-:W-:Y:S02]  /*0180*/  CS2R R14, SRZ ;  /* 0x00000000000e7805 */ /* 0x000fe4000001ff00 */
[----:B------:R-:W-:Y:S01]  /*0190*/  LEA R7, R7, R6, 0x3 ;  /* 0x0000000607077211 */ /* 0x000fe200078e18ff */
[----:B------:R-:W1:Y:S01]  /*01a0*/  LDCU UR8, c[0x0][0x3a8] ;  /* 0x00007500ff0877ac */ /* 0x000e620008000800 */
[----:B------:R-:W-:Y:S02]  /*01b0*/  LOP3.LUT R6, R5, 0x6, RZ, 0xc0, !PT ;  /* 0x0000000605067812 */ /* 0x000fe400078ec0ff */
[----:B------:R-:W-:Y:S02]  /*01c0*/  CS2R R12, SRZ ;  /* 0x00000000000c7805 */ /* 0x000fe4000001ff00 */
[----:B------:R-:W-:-:S02]  /*01d0*/  SHF.R.U32.HI R5, RZ, 0x2, R2 ;  /* 0x00000002ff057819 */ /* 0x000fc40000011602 */
[----:B------:R-:W-:Y:S02]  /*01e0*/  LEA R6, R7, R6, 0x7 ;  /* 0x0000000607067211 */ /* 0x000fe400078e38ff */
[-C--:B------:R-:W-:Y:S02]  /*01f0*/  LEA R52, R3, R5.reuse, 0x4 ;  /* 0x0000000503347211 */ /* 0x080fe400078e20ff */
[----:B------:R-:W-:Y:S02]  /*0200*/  SHF.L.U32 R7, R0, 0x4, RZ ;  /* 0x0000000400077819 */ /* 0x000fe400000006ff */
[----:B------:R-:W-:Y:S02]  /*0210*/  LEA R5, R4, R5, 0x3 ;  /* 0x0000000504057211 */ /* 0x000fe400078e18ff */
[C---:B------:R-:W-:Y:S02]  /*0220*/  IADD3 R48, PT, PT, R52.reuse, 0x8, RZ ;  /* 0x0000000834307810 */ /* 0x040fe40007ffe0ff */
[C---:B0-----:R-:W-:Y:S01]  /*0230*/  ISETP.GE.AND P0, PT, R52.reuse, UR9, PT ;  /* 0x0000000934007c0c */ /* 0x041fe2000bf06270 */
[----:B-1----:R-:W-:-:S12]  /*0240*/  IMAD R49, R52, UR8, RZ ;  /* 0x0000000834317c24 */ /* 0x002fd8000f8e02ff */
.L_x_25:
[----:B------:R-:W0:Y:S01]  /*0250*/  LDC.64 R8, c[0x0][0x388] ;  /* 0x0000e200ff087b82 */ /* 0x000e220000000a00 */
[--C-:B------:R-:W-:Y:S02]  /*0260*/  SHF.R.U32.HI R11, RZ, 0x3, R53.reuse ;  /* 0x00000003ff0b7819 */ /* 0x100fe40000011635 */
[----:B------:R-:W-:Y:S02]  /*0270*/  SHF.R.U32.HI R19, RZ, 0x2, R53 ;  /* 0x00000002ff137819 */ /* 0x000fe40000011635 */
[----:B------:R-:W-:Y:S01]  /*0280*/  MOV R0, UR14 ;  /* 0x0000000e00007c02 */ /* 0x000fe20008000f00 */
[----:B------:R-:W-:Y:S01]  /*0290*/  IMAD R11, R4, UR4, R11 ;  /* 0x00000004040b7c24 */ /* 0x000fe2000f8e020b */
[----:B------:R-:W-:Y:S01]  /*02a0*/  SHF.R.S32.HI R18, RZ, 0x1f, R6 ;  /* 0x0000001fff127819 */ /* 0x000fe20000011406 */
[----:B------:R-:W1:Y:S02]  /*02b0*/  LDC.64 R16, c[0x0][0x390] ;  /* 0x0000e400ff107b82 */ /* 0x000e640000000a00 */
[----:B------:R-:W-:Y:S01]  /*02c0*/  IMAD R10, R19, R0, RZ ;  /* 0x00000000130a7224 */ /* 0x000fe200078e02ff */
[----:B------:R-:W-:-:S02]  /*02d0*/  LEA R11, R11, R2, 0x5 ;  /* 0x000000020b0b7211 */ /* 0x000fc400078e28ff */
[----:B------:R-:W-:Y:S02]  /*02e0*/  IADD3 R19, P1, PT, R49, R6, RZ ;  /* 0x0000000631137210 */ /* 0x000fe40007f3e0ff */
[----:B------:R-:W-:Y:S01]  /*02f0*/  SHF.L.U32 R11, R11, 0x2, RZ ;  /* 0x000000020b0b7819 */ /* 0x000fe200000006ff */
[----:B------:R-:W2:Y:S01]  /*0300*/  LDC R59, c[0x0][0x3a8] ;  /* 0x0000ea00ff3b7b82 */ /* 0x000ea20000000800 */
[----:B------:R-:W-:Y:S02]  /*0310*/  LEA R10, R10, R5, 0x3 ;  /* 0x000000050a0a7211 */ /* 0x000fe400078e18ff */
[----:B------:R-:W-:Y:S02]  /*0320*/  LEA.HI.X.SX32 R18, R49, R18, 0x1, P1 ;  /* 0x0000001231127211 */ /* 0x000fe400008f0eff */
[----:B------:R-:W-:Y:S02]  /*0330*/  LEA R50, P1, R19, UR10, 0x1 ;  /* 0x0000000a13327c11 */ /* 0x000fe4000f8208ff */
[----:B------:R-:W-:Y:S01]  /*0340*/  SHF.L.U32 R21, R10, 0x1, RZ ;  /* 0x000000010a157819 */ /* 0x000fe200000006ff */
[----:B0-----:R-:W-:Y:S01]  /*0350*/  IMAD.WIDE R8, R11, 0x4, R8 ;  /* 0x000000040b087825 */ /* 0x001fe200078e0208 */
[----:B------:R-:W-:-:S02]  /*0360*/  CS2R R36, SRZ ;  /* 0x0000000000247805 */ /* 0x000fc4000001ff00 */
[----:B------:R-:W-:-:S03]  /*0370*/  LEA.HI.X R51, R19, UR11, R18, 0x1, P1 ;  /* 0x0000000b13337c11 */ /* 0x000fc600088f0c12 */
[----:B------:R-:W3:Y:S01]  /*0380*/  LDG.E.128.CONSTANT R8, desc[UR6][R8.64] ;  /* 0x0000000608087981 */ /* 0x000ee2000c1e9d00 */
[----:B------:R-:W-:Y:S01]  /*0390*/  ISETP.GE.AND P1, PT, R48, UR12, PT ;  /* 0x0000000c30007c0c */ /* 0x000fe2000bf26270 */
[----:B-1----:R-:W-:Y:S02]  /*03a0*/  IMAD.WIDE R20, R21, 0x2, R16 ;  /* 0x0000000215147825 */ /* 0x002fe400078e0210 */
[----:B------:R-:W4:Y:S01]  /*03b0*/  @!P0 LDG.E.CONSTANT R36, desc[UR6][R50.64] ;  /* 0x0000000632248981 */ /* 0x000f22000c1e9900 */
[----:B------:R-:W-:Y:S02]  /*03c0*/  ISETP.GE.AND P0, PT, R52, UR12, PT ;  /* 0x0000000c34007c0c */ /* 0x000fe4000bf06270 */
[----:B------:R-:W-:Y:S01]  /*03d0*/  CS2R R38, SRZ ;  /* 0x0000000000267805 */ /* 0x000fe2000001ff00 */
[----:B------:R0:W5:Y:S01]  /*03e0*/  LDG.E.CONSTANT R56, desc[UR6][R20.64] ;  /* 0x0000000614387981 */ /* 0x000162000c1e9900 */
[----:B--2---:R-:W-:-:S05]  /*03f0*/  SHF.L.U32 R59, R59, 0x3, RZ ;  /* 0x000000033b3b7819 */ /* 0x004fca00000006ff */
[----:B------:R-:W-:-:S04]  /*0400*/  IMAD.WIDE R58, R59, 0x2, R50 ;  /* 0x000000023b3a7825 */ /* 0x000fc800078e0232 */
[----:B------:R-:W4:Y:S04]  /*0410*/  @!P0 LDG.E.CONSTANT R38, desc[UR6][R50.64+0x10] ;  /* 0x0000100632268981 */ /* 0x000f28000c1e9900 */
[----:B------:R-:W4:Y:S04]  /*0420*/  @!P1 LDG.E.CONSTANT R37, desc[UR6][R58.64] ;  /* 0x000000063a259981 */ /* 0x000f28000c1e9900 */
[----:B------:R-:W4:Y:S01]  /*0430*/  @!P1 LDG.E.CONSTANT R39, desc[UR6][R58.64+0x10] ;  /* 0x000010063a279981 */ /* 0x000f22000c1e9900 */
[----:B------:R-:W-:Y:S02]  /*0440*/  CS2R R40, SRZ ;  /* 0x0000000000287805 */ /* 0x000fe4000001ff00 */
        /* <DEDUP_REMOVED lines=12> */
[----:B------:R-:W-:Y:S01]  /*0510*/  CS2R R18, SRZ ;  /* 0x0000000000127805 */ /* 0x000fe2000001ff00 */
[----:B------:R-:W-:-:S03]  /*0520*/  IMAD.WIDE R54, R7, 0x2, R20 ;  /* 0x0000000207367825 */ /* 0x000fc600078e0214 */
[----:B------:R-:W2:Y:S04]  /*0530*/  @!P1 LDG.E.CONSTANT R17, desc[UR6][R58.64+0x60] ;  /* 0x000060063a119981 */ /* 0x000ea8000c1e9900 */
[----:B------:R-:W2:Y:S04]  /*0540*/  @!P1 LDG.E.CONSTANT R19, desc[UR6][R58.64+0x70] ;  /* 0x000070063a139981 */ /* 0x000ea8000c1e9900 */
[----:B------:R-:W2:Y:S04]  /*0550*/  @!P0 LDG.E.CONSTANT R16, desc[UR6][R50.64+0x60] ;  /* 0x0000600632108981 */ /* 0x000ea8000c1e9900 */
[----:B------:R-:W2:Y:S01]  /*0560*/  @!P0 LDG.E.CONSTANT R18, desc[UR6][R50.64+0x70] ;  /* 0x0000700632128981 */ /* 0x000ea2000c1e9900 */
[----:B0-----:R-:W-:-:S02]  /*0570*/  CS2R R20, SRZ ;  /* 0x0000000000147805 */ /* 0x001fc4000001ff00 */
[----:B------:R-:W-:Y:S01]  /*0580*/  CS2R R22, SRZ ;  /* 0x0000000000167805 */ /* 0x000fe2000001ff00 */
[----:B------:R0:W2:Y:S01]  /*0590*/  LDG.E.CONSTANT R54, desc[UR6][R54.64] ;  /* 0x0000000636367981 */ /* 0x0000a2000c1e9900 */
        /* <DEDUP_REMOVED lines=21> */
[----:B------:R-:W2:Y:S01]  /*06f0*/  @!P1 LDG.E.CONSTANT R35, desc[UR6][R58.64+0xf0] ;  /* 0x0000f0063a239981 */ /* 0x000ea2000c1e9900 */
[----:B0-----:R-:W-:-:S02]  /*0700*/  MOV R55, 0x43004300 ;  /* 0x4300430000377802 */ /* 0x001fc40000000f00 */
[----:B------:R-:W-:Y:S01]  /*0710*/  MOV R57, 0x3f80 ;  /* 0x00003f8000397802 */ /* 0x000fe20000000f00 */
[----:B------:R-:W-:Y:S05]  /*0720*/  WARPSYNC.ALL ;  /* 0x0000000000007948 */ /* 0x000fea0003800000 */
[----:B---3--:R-:W-:-:S04]  /*0730*/  SHF.R.U32.HI R60, RZ, 0x4, R8 ;  /* 0x00000004ff3c7819 */ /* 0x008fc80000011608 */
[--C-:B------:R-:W-:Y:S02]  /*0740*/  LOP3.LUT R61, R60, 0xf000f, R55.reuse, 0xea, !PT ;  /* 0x000f000f3c3d7812 */ /* 0x100fe400078eea37 */
[----:B------:R-:W-:-:S03]  /*0750*/  LOP3.LUT R60, R8, 0xf000f, R55, 0xea, !PT ;  /* 0x000f000f083c7812 */ /* 0x000fc600078eea37 */
[-C--:B-1----:R-:W-:Y:S02]  /*0760*/  HFMA2.BF16_V2 R51, R61, R57.reuse.H0_H0, -136, -136 ;  /* 0xc308c3083d337431 */ /* 0x082fe40000240039 */
[----:B------:R-:W-:Y:S02]  /*0770*/  HFMA2.BF16_V2 R50, R60, R57.H0_H0, -136, -136 ;  /* 0xc308c3083c327431 */ /* 0x000fe40000240039 */
[-CC-:B-----5:R-:W-:Y:S02]  /*0780*/  HFMA2.BF16_V2 R51, R51, R56.reuse.H0_H0, R56.reuse.H1_H1 ;  /* 0x2000003833337231 */ /* 0x1a0fe40000260038 */
[----:B------:R-:W-:-:S07]  /*0790*/  HFMA2.BF16_V2 R50, R50, R56.H0_H0, R56.H1_H1 ;  /* 0x2000003832327231 */ /* 0x000fce0000260038 */
[----:B----4-:R-:W-:Y:S01]  /*07a0*/  HMMA.16816.F32.BF16 R36, R36, R50, RZ ;  /* 0x000000322424723c */ /* 0x010fe200000418ff */
        /* <DEDUP_REMOVED lines=8> */
[----:B------:R-:W-:-:S06]  /*0830*/  SHF.R.U32.HI R8, RZ, 0x4, R9 ;  /* 0x00000004ff087819 */ /* 0x000fcc0000011609 */
[----:B--2---:R-:W-:Y:S01]  /*0840*/  HMMA.16816.F32.BF16 R40, R40, R50, RZ ;  /* 0x000000322828723c */ /* 0x004fe200000418ff */
[--C-:B------:R-:W-:Y:S02]  /*0850*/  LOP3.LUT R50, R8, 0xf000f, R55.reuse, 0xea, !PT ;  /* 0x000f000f08327812 */ /* 0x100fe400078eea37 */
[----:B------:R-:W-:-:S03]  /*0860*/  LOP3.LUT R8, R9, 0xf000f, R55, 0xea, !PT ;  /* 0x000f000f09087812 */ /* 0x000fc600078eea37 */
[-C--:B------:R-:W-:Y:S02]  /*0870*/  HFMA2.BF16_V2 R51, R50, R57.reuse.H0_H0, -136, -136 ;  /* 0xc308c30832337431 */ /* 0x080fe40000240039 */
[----:B------:R-:W-:Y:S02]  /*0880*/  HFMA2.BF16_V2 R8, R8, R57.H0_H0, -136, -136 ;  /* 0xc308c30808087431 */ /* 0x000fe40000240039 */
[-CC-:B------:R-:W-:Y:S02]  /*0890*/  HFMA2.BF16_V2 R51, R51, R56.reuse.H0_H0, R56.reuse.H1_H1 ;  /* 0x2000003833337231 */ /* 0x180fe40000260038 */
[----:B------:R-:W-:Y:S01]  /*08a0*/  HFMA2.BF16_V2 R50, R8, R56.H0_H0, R56.H1_H1 ;  /* 0x2000003808327231 */ /* 0x000fe20000260038 */
[----:B------:R-:W-:-:S06]  /*08b0*/  SHF.R.U32.HI R8, RZ, 0x8, R9 ;  /* 0x00000008ff087819 */ /* 0x000fcc0000011609 */
[----:B------:R-:W-:Y:S01]  /*08c0*/  HMMA.16816.F32.BF16 R44, R44, R50, RZ ;  /* 0x000000322c2c723c */ /* 0x000fe200000418ff */
        /* <DEDUP_REMOVED lines=10> */
[--C-:B------:R-:W-:Y:S02]  /*0970*/  LOP3.LUT R8, R10, 0xf000f, R55.reuse, 0xea, !PT ;  /* 0x000f000f0a087812 */ /* 0x100fe400078eea37 */
[--C-:B------:R-:W-:Y:S01]  /*0980*/  SHF.R.U32.HI R56, RZ, 0x8, R10.reuse ;  /* 0x00000008ff387819 */ /* 0x100fe2000001160a */
[-C--:B------:R-:W-:Y:S01]  /*0990*/  HFMA2.BF16_V2 R9, R50, R57.reuse.H0_H0, -136, -136 ;  /* 0xc308c30832097431 */ /* 0x080fe20000240039 */
[----:B------:R-:W-:Y:S01]  /*09a0*/  SHF.R.U32.HI R10, RZ, 0xc, R10 ;  /* 0x0000000cff0a7819 */ /* 0x000fe2000001160a */
[----:B------:R-:W-:Y:S01]  /*09b0*/  HFMA2.BF16_V2 R8, R8, R57.H0_H0, -136, -136 ;  /* 0xc308c30808087431 */ /* 0x000fe20000240039 */
[--C-:B------:R-:W-:Y:S01]  /*09c0*/  LOP3.LUT R56, R56, 0xf000f, R55.reuse, 0xea, !PT ;  /* 0x000f000f38387812 */ /* 0x100fe200078eea37 */
[-CC-:B------:R-:W-:Y:S01]  /*09d0*/  HFMA2.BF16_V2 R9, R9, R54.reuse.H0_H0, R54.reuse.H1_H1 ;  /* 0x2000003609097231 */ /* 0x180fe20000260036 */
[----:B------:R-:W-:Y:S01]  /*09e0*/  LOP3.LUT R10, R10, 0xf000f, R55, 0xea, !PT ;  /* 0x000f000f0a0a7812 */ /* 0x000fe200078eea37 */
[----:B------:R-:W-:-:S02]  /*09f0*/  HFMA2.BF16_V2 R8, R8, R54.H0_H0, R54.H1_H1 ;  /* 0x2000003608087231 */ /* 0x000fc40000260036 */
[-C--:B------:R-:W-:Y:S02]  /*0a00*/  HFMA2.BF16_V2 R56, R56, R57.reuse.H0_H0, -136, -136 ;  /* 0xc308c30838387431 */ /* 0x080fe40000240039 */
[----:B------:R-:W-:-:S03]  /*0a10*/  HFMA2.BF16_V2 R10, R10, R57.H0_H0, -136, -136 ;  /* 0xc308c3080a0a7431 */ /* 0x000fc60000240039 */
[----:B------:R-:W-:Y:S01]  /*0a20*/  HMMA.16816.F32.BF16 R20, R20, R8, RZ ;  /* 0x000000081414723c */ /* 0x000fe200000418ff */
[-CC-:B------:R-:W-:Y:S02]  /*0a30*/  HFMA2.BF16_V2 R8, R56, R54.reuse.H0_H0, R54.reuse.H1_H1 ;  /* 0x2000003638087231 */ /* 0x180fe40000260036 */
[----:B------:R-:W-:Y:S01]  /*0a40*/  HFMA2.BF16_V2 R9, R10, R54.H0_H0, R54.H1_H1 ;  /* 0x200000360a097231 */ /* 0x000fe20000260036 */
[----:B------:R-:W-:-:S04]  /*0a50*/  SHF.R.U32.HI R10, RZ, 0x4, R11 ;  /* 0x00000004ff0a7819 */ /* 0x000fc8000001160b */
[--C-:B------:R-:W-:Y:S02]  /*0a60*/  LOP3.LUT R10, R10, 0xf000f, R55.reuse, 0xea, !PT ;  /* 0x000f000f0a0a7812 */ /* 0x100fe400078eea37 */
[----:B------:R-:W-:Y:S01]  /*0a70*/  HMMA.16816.F32.BF16 R24, R24, R8, RZ ;  /* 0x000000081818723c */ /* 0x000fe200000418ff */
[----:B------:R-:W-:Y:S02]  /*0a80*/  LOP3.LUT R8, R11, 0xf000f, R55, 0xea, !PT ;  /* 0x000f000f0b087812 */ /* 0x000fe400078eea37 */
[-C--:B------:R-:W-:Y:S01]  /*0a90*/  HFMA2.BF16_V2 R9, R10, R57.reuse.H0_H0, -136, -136 ;  /* 0xc308c3080a097431 */ /* 0x080fe20000240039 */
[--C-:B------:R-:W-:Y:S02]  /*0aa0*/  SHF.R.U32.HI R50, RZ, 0x8, R11.reuse ;  /* 0x00000008ff327819 */ /* 0x100fe4000001160b */
        /* <DEDUP_REMOVED lines=48> */
.L_x_24:
[----:B------:R-:W0:Y:S01]  /*0db0*/  S2R R10, SR_TID.Y ;  /* 0x00000000000a7919 */ /* 0x000e220000002200 */
[----:B------:R-:W1:Y:S01]  /*0dc0*/  LDCU UR8, c[0x0][0x3b4] ;  /* 0x00007680ff0877ac */ /* 0x000e620008000800 */
[----:B------:R-:W-:Y:S01]  /*0dd0*/  MOV R7, 0x400 ;  /* 0x0000040000077802 */ /* 0x000fe20000000f00 */
[----:B------:R-:W2:Y:S01]  /*0de0*/  S2R R8, SR_CgaCtaId ;  /* 0x0000000000087919 */ /* 0x000ea20000008800 */
[C---:B0-----:R-:W-:Y:S02]  /*0df0*/  SHF.L.U32 R6, R10.reuse, 0x3, RZ ;  /* 0x000000030a067819 */ /* 0x041fe400000006ff */
[----:B------:R-:W-:Y:S02]  /*0e00*/  ISETP.NE.AND P0, PT, R10, RZ, PT ;  /* 0x000000ff0a00720c */ /* 0x000fe40003f05270 */
[----:B------:R-:W-:Y:S02]  /*0e10*/  IADD3 R6, PT, PT, R6, UR5, RZ ;  /* 0x0000000506067c10 */ /* 0x000fe4000fffe0ff */
[----:B--2---:R-:W-:-:S02]  /*0e20*/  LEA R7, R8, R7, 0x18 ;  /* 0x0000000708077211 */ /* 0x004fc400078ec0ff */
[----:B-1----:R-:W-:Y:S02]  /*0e30*/  ISETP.GE.U32.AND P1, PT, R6, UR8, PT ;  /* 0x0000000806007c0c */ /* 0x002fe4000bf26070 */
[----:B------:R-:W-:-:S04]  /*0e40*/  LEA R5, R10, R7, 0x9 ;  /* 0x000000070a057211 */ /* 0x000fc800078e48ff */
[----:B------:R-:W-:-:S07]  /*0e50*/  LEA R5, R2, R5, 0x4 ;  /* 0x0000000502057211 */ /* 0x000fce00078e20ff */
[----:B------:R-:W-:Y:S05]  /*0e60*/  @P1 BRA `(.L_x_26) ;  /* 0x0000000800f81947 */ /* 0x000fea0003800000 */
[----:B------:R-:W0:Y:S01]  /*0e70*/  LDC R23, c[0x0][0x3a8] ;  /* 0x0000ea00ff177b82 */ /* 0x000e220000000800 */
[----:B------:R-:W-:Y:S01]  /*0e80*/  SHF.R.U32.HI R9, RZ, 0x3, R6 ;  /* 0x00000003ff097819 */ /* 0x000fe20000011606 */
[----:B------:R-:W1:Y:S01]  /*0e90*/  LDCU UR13, c[0x0][0x3a0] ;  /* 0x00007400ff0d77ac */ /* 0x000e620008000800 */
[----:B------:R-:W-:Y:S02]  /*0ea0*/  SHF.L.U32 R8, R2, 0x1, RZ ;  /* 0x0000000102087819 */ /* 0x000fe400000006ff */
[----:B------:R-:W-:Y:S01]  /*0eb0*/  SHF.R.U32.HI R10, RZ, 0x2, R2 ;  /* 0x00000002ff0a7819 */ /* 0x000fe20000011602 */
[----:B------:R-:W-:Y:S01]  /*0ec0*/  IMAD R11, R4, UR4, R9 ;  /* 0x00000004040b7c24 */ /* 0x000fe2000f8e0209 */
[----:B------:R-:W-:Y:S01]  /*0ed0*/  LOP3.LUT R21, R8, 0x6, RZ, 0xc0, !PT ;  /* 0x0000000608157812 */ /* 0x000fe200078ec0ff */
[----:B------:R-:W2:Y:S01]  /*0ee0*/  LDC.64 R16, c[0x0][0x388] ;  /* 0x0000e200ff107b82 */ /* 0x000ea20000000a00 */
[----:B------:R-:W-:Y:S01]  /*0ef0*/  LEA R18, R3, R10, 0x4 ;  /* 0x0000000a03127211 */ /* 0x000fe200078e20ff */
[----:B------:R-:W3:Y:S01]  /*0f00*/  LDCU.64 UR8, c[0x0][0x380] ;  /* 0x00007000ff0877ac */ /* 0x000ee20008000a00 */
[----:B------:R-:W-:-:S02]  /*0f10*/  LEA R11, R11, R2, 0x5 ;  /* 0x000000020b0b7211 */ /* 0x000fc400078e28ff */
[----:B------:R-:W-:Y:S02]  /*0f20*/  SHF.R.U32.HI R19, RZ, 0x2, R6 ;  /* 0x00000002ff137819 */ /* 0x000fe40000011606 */
[----:B------:R-:W-:Y:S01]  /*0f30*/  LEA R6, R6, R21, 0x4 ;  /* 0x0000001506067211 */ /* 0x000fe200078e20ff */
[----:B------:R-:W4:Y:S01]  /*0f40*/  LDC.64 R8, c[0x0][0x390] ;  /* 0x0000e400ff087b82 */ /* 0x000f220000000a00 */
[----:B------:R-:W-:Y:S01]  /*0f50*/  SHF.L.U32 R11, R11, 0x2, RZ ;  /* 0x000000020b0b7819 */ /* 0x000fe200000006ff */
[----:B------:R-:W-:Y:S01]  /*0f60*/  IMAD R19, R19, R0, RZ ;  /* 0x0000000013137224 */ /* 0x000fe200078e02ff */
[----:B------:R-:W-:Y:S02]  /*0f70*/  LEA R22, R4, R10, 0x3 ;  /* 0x0000000a04167211 */ /* 0x000fe400078e18ff */
[----:B------:R-:W-:Y:S02]  /*0f80*/  SHF.R.S32.HI R10, RZ, 0x1f, R6 ;  /* 0x0000001fff0a7819 */ /* 0x000fe40000011406 */
[C---:B-1----:R-:W-:Y:S01]  /*0f90*/  ISETP.GE.AND P2, PT, R18.reuse, UR13, PT ;  /* 0x0000000d12007c0c */ /* 0x042fe2000bf46270 */
[----:B0-----:R-:W-:-:S05]  /*0fa0*/  IMAD R21, R18, R23, RZ ;  /* 0x0000001712157224 */ /* 0x001fca00078e02ff */
[----:B------:R-:W-:Y:S02]  /*0fb0*/  IADD3 R20, P1, PT, R21, R6, RZ ;  /* 0x0000000615147210 */ /* 0x000fe40007f3e0ff */
[----:B------:R-:W-:Y:S01]  /*0fc0*/  LEA R6, R19, R22, 0x3 ;  /* 0x0000001613067211 */ /* 0x000fe200078e18ff */
[----:B--2---:R-:W-:Y:S01]  /*0fd0*/  IMAD.WIDE R16, R11, 0x4, R16 ;  /* 0x000000040b107825 */ /* 0x004fe200078e0210 */
[----:B------:R-:W-:Y:S02]  /*0fe0*/  LEA.HI.X.SX32 R11, R21, R10, 0x1, P1 ;  /* 0x0000000a150b7211 */ /* 0x000fe400008f0eff */
[----:B------:R-:W-:Y:S02]  /*0ff0*/  IADD3 R10, PT, PT, R18, 0x8, RZ ;  /* 0x00000008120a7810 */ /* 0x000fe40007ffe0ff */
[----:B---3--:R-:W-:Y:S01]  /*1000*/  LEA R50, P3, R20, UR8, 0x1 ;  /* 0x0000000814327c11 */ /* 0x008fe2000f8608ff */
[----:B------:R-:W2:Y:S01]  /*1010*/  LDG.E.128.CONSTANT R16, desc[UR6][R16.64] ;  /* 0x0000000610107981 */ /* 0x000ea2000c1e9d00 */
[----:B------:R-:W-:-:S02]  /*1020*/  SHF.L.U32 R25, R6, 0x1, RZ ;  /* 0x0000000106197819 */ /* 0x000fc400000006ff */
[----:B------:R-:W-:Y:S02]  /*1030*/  SHF.L.U32 R23, R23, 0x3, RZ ;  /* 0x0000000317177819 */ /* 0x000fe400000006ff */
[----:B------:R-:W-:Y:S01]  /*1040*/  ISETP.GE.AND P1, PT, R10, UR13, PT ;  /* 0x0000000d0a007c0c */ /* 0x000fe2000bf26270 */
[----:B----4-:R-:W-:Y:S01]  /*1050*/  IMAD.WIDE R24, R25, 0x2, R8 ;  /* 0x0000000219187825 */ /* 0x010fe200078e0208 */
[----:B------:R-:W-:Y:S02]  /*1060*/  LEA.HI.X R51, R20, UR9, R11, 0x1, P3 ;  /* 0x0000000914337c11 */ /* 0x000fe400098f0c0b */
[----:B------:R-:W-:Y:S02]  /*1070*/  CS2R R8, SRZ ;  /* 0x0000000000087805 */ /* 0x000fe4000001ff00 */
[----:B------:R-:W-:Y:S02]  /*1080*/  SHF.R.S32.HI R11, RZ, 0x1f, R23 ;  /* 0x0000001fff0b7819 */ /* 0x000fe40000011417 */
[C---:B------:R-:W-:Y:S01]  /*1090*/  LEA R52, P3, R23.reuse, R50, 0x1 ;  /* 0x0000003217347211 */ /* 0x040fe200078608ff */
[----:B------:R0:W3:Y:S03]  /*10a0*/  LDG.E.CONSTANT R49, desc[UR6][R24.64] ;  /* 0x0000000618317981 */ /* 0x0000e6000c1e9900 */
[----:B------:R-:W-:-:S02]  /*10b0*/  LEA.HI.X R53, R23, R51, R11, 0x1, P3 ;  /* 0x0000003317357211 */ /* 0x000fc400018f0c0b */
[----:B------:R-:W-:Y:S01]  /*10c0*/  CS2R R10, SRZ ;  /* 0x00000000000a7805 */ /* 0x000fe2000001ff00 */
[----:B------:R-:W4:Y:S04]  /*10d0*/  @!P2 LDG.E.CONSTANT R8, desc[UR6][R50.64] ;  /* 0x000000063208a981 */ /* 0x000f28000c1e9900 */
[----:B------:R-:W4:Y:S04]  /*10e0*/  @!P1 LDG.E.CONSTANT R9, desc[UR6][R52.64] ;  /* 0x0000000634099981 */ /* 0x000f28000c1e9900 */
[----:B------:R-:W4:Y:S04]  /*10f0*/  @!P2 LDG.E.CONSTANT R10, desc[UR6][R50.64+0x10] ;  /* 0x00001006320aa981 */ /* 0x000f28000c1e9900 */
[----:B------:R-:W4:Y:S01]  /*1100*/  @!P1 LDG.E.CONSTANT R11, desc[UR6][R52.64+0x10] ;  /* 0x00001006340b9981 */ /* 0x000f22000c1e9900 */
[----:B------:R-:W-:-:S02]  /*1110*/  CS2R R20, SRZ ;  /* 0x0000000000147805 */ /* 0x000fc4000001ff00 */
[----:B------:R-:W-:Y:S02]  /*1120*/  CS2R R22, SRZ ;  /* 0x0000000000167805 */ /* 0x000fe4000001ff00 */
[----:B------:R-:W-:Y:S02]  /*1130*/  SHF.L.U32 R29, R0, 0x4, RZ ;  /* 0x00000004001d7819 */ /* 0x000fe400000006ff */
[----:B------:R-:W5:Y:S04]  /*1140*/  @!P2 LDG.E.CONSTANT R20, desc[UR6][R50.64+0x20] ;  /* 0x000020063214a981 */ /* 0x000f68000c1e9900 */
[----:B------:R-:W5:Y:S04]  /*1150*/  @!P2 LDG.E.CONSTANT R22, desc[UR6][R50.64+0x30] ;  /* 0x000030063216a981 */ /* 0x000f68000c1e9900 */
[----:B------:R-:W5:Y:S04]  /*1160*/  @!P1 LDG.E.CONSTANT R21, desc[UR6][R52.64+0x20] ;  /* 0x0000200634159981 */ /* 0x000f68000c1e9900 */
[----:B------:R-:W5:Y:S01]  /*1170*/  @!P1 LDG.E.CONSTANT R23, desc[UR6][R52.64+0x30] ;  /* 0x0000300634179981 */ /* 0x000f62000c1e9900 */
[----:B------:R-:W-:Y:S01]  /*1180*/  IMAD.WIDE R28, R29, 0x2, R24 ;  /* 0x000000021d1c7825 */ /* 0x000fe200078e0218 */
        /* <DEDUP_REMOVED lines=10> */
[----:B------:R-:W5:Y:S01]  /*1230*/  @!P2 LDG.E.CONSTANT R44, desc[UR6][R50.64+0x40] ;  /* 0x00004006322ca981 */ /* 0x000f62000c1e9900 */
[----:B------:R-:W-:-:S03]  /*1240*/  CS2R R42, SRZ ;  /* 0x00000000002a7805 */ /* 0x000fc6000001ff00 */
        /* <DEDUP_REMOVED lines=30> */
[----:B------:R-:W-:-:S03]  /*1430*/  LOP3.LUT R57, R57, 0xf000f, R6, 0xea, !PT ;  /* 0x000f000f39397812 */ /* 0x000fc600078eea06 */
[-C--:B0-----:R-:W-:Y:S02]  /*1440*/  HFMA2.BF16_V2 R51, R55, R48.reuse.H0_H0, -136, -136 ;  /* 0xc308c30837337431 */ /* 0x081fe40000240030 */
[----:B-1----:R-:W-:Y:S01]  /*1450*/  HFMA2.BF16_V2 R53, R57, R48.H0_H0, -136, -136 ;  /* 0xc308c30839357431 */ /* 0x002fe20000240030 */
[--C-:B------:R-:W-:Y:S01]  /*1460*/  SHF.R.U32.HI R55, RZ, 0x8, R16.reuse ;  /* 0x00000008ff377819 */ /* 0x100fe20000011610 */
[-CC-:B---3--:R-:W-:Y:S01]  /*1470*/  HFMA2.BF16_V2 R50, R51, R49.reuse.H0_H0, R49.reuse.H1_H1 ;  /* 0x2000003133327231 */ /* 0x188fe20000260031 */
[----:B------:R-:W-:Y:S01]  /*1480*/  SHF.R.U32.HI R57, RZ, 0xc, R16 ;  /* 0x0000000cff397819 */ /* 0x000fe20000011610 */
[----:B------:R-:W-:Y:S01]  /*1490*/  HFMA2.BF16_V2 R51, R53, R49.H0_H0, R49.H1_H1 ;  /* 0x2000003135337231 */ /* 0x000fe20000260031 */
[--C-:B------:R-:W-:Y:S02]  /*14a0*/  LOP3.LUT R55, R55, 0xf000f, R6.reuse, 0xea, !PT ;  /* 0x000f000f37377812 */ /* 0x100fe400078eea06 */
[----:B------:R-:W-:Y:S02]  /*14b0*/  LOP3.LUT R57, R57, 0xf000f, R6, 0xea, !PT ;  /* 0x000f000f39397812 */ /* 0x000fe400078eea06 */
[----:B------:R-:W-:-:S02]  /*14c0*/  SHF.R.U32.HI R59, RZ, 0x4, R17 ;  /* 0x00000004ff3b7819 */ /* 0x000fc40000011611 */
[--C-:B------:R-:W-:Y:S01]  /*14d0*/  LOP3.LUT R53, R17, 0xf000f, R6.reuse, 0xea, !PT ;  /* 0x000f000f11357812 */ /* 0x100fe200078eea06 */
[----:B----4-:R-:W-:Y:S01]  /*14e0*/  HMMA.16816.F32.BF16 R8, R8, R50, RZ ;  /* 0x000000320808723c */ /* 0x010fe200000418ff */
[-C--:B------:R-:W-:Y:S01]  /*14f0*/  HFMA2.BF16_V2 R50, R55, R48.reuse.H0_H0, -136, -136 ;  /* 0xc308c30837327431 */ /* 0x080fe20000240030 */
[--C-:B------:R-:W-:Y:S01]  /*1500*/  SHF.R.U32.HI R55, RZ, 0x8, R17.reuse ;  /* 0x00000008ff377819 */ /* 0x100fe20000011611 */
[-C--:B------:R-:W-:Y:S01]  /*1510*/  HFMA2.BF16_V2 R51, R57, R48.reuse.H0_H0, -136, -136 ;  /* 0xc308c30839337431 */ /* 0x080fe20000240030 */
[----:B------:R-:W-:Y:S01]  /*1520*/  SHF.R.U32.HI R57, RZ, 0xc, R17 ;  /* 0x0000000cff397819 */ /* 0x000fe20000011611 */
[-CC-:B------:R-:W-:Y:S01]  /*1530*/  HFMA2.BF16_V2 R50, R50, R49.reuse.H0_H0, R49.reuse.H1_H1 ;  /* 0x2000003132327231 */ /* 0x180fe20000260031 */
[--C-:B------:R-:W-:Y:S01]  /*1540*/  LOP3.LUT R17, R55, 0xf000f, R6.reuse, 0xea, !PT ;  /* 0x000f000f37117812 */ /* 0x100fe200078eea06 */
[----:B------:R-:W-:Y:S01]  /*1550*/  HFMA2.BF16_V2 R51, R51, R49.H0_H0, R49.H1_H1 ;  /* 0x2000003133337231 */ /* 0x000fe20000260031 */
[--C-:B------:R-:W-:Y:S02]  /*1560*/  LOP3.LUT R59, R59, 0xf000f, R6.reuse, 0xea, !PT ;  /* 0x000f000f3b3b7812 */ /* 0x100fe400078eea06 */
[----:B------:R-:W-:Y:S01]  /*1570*/  LOP3.LUT R57, R57, 0xf000f, R6, 0xea, !PT ;  /* 0x000f000f39397812 */ /* 0x000fe200078eea06 */
[----:B------:R-:W-:-:S02]  /*1580*/  HFMA2.BF16_V2 R53, R53, R48.H0_H0, -136, -136 ;  /* 0xc308c30835357431 */ /* 0x000fc40000240030 */
[-C--:B------:R-:W-:Y:S02]  /*1590*/  HFMA2.BF16_V2 R16, R17, R48.reuse.H0_H0, -136, -136 ;  /* 0xc308c30811107431 */ /* 0x080fe40000240030 */
[-C--:B------:R-:W-:Y:S02]  /*15a0*/  HFMA2.BF16_V2 R59, R59, R48.reuse.H0_H0, -136, -136 ;  /* 0xc308c3083b3b7431 */ /* 0x080fe40000240030 */
[----:B------:R-:W-:Y:S01]  /*15b0*/  HFMA2.BF16_V2 R17, R57, R48.H0_H0, -136, -136 ;  /* 0xc308c30839117431 */ /* 0x000fe20000240030 */
[----:B-----5:R-:W-:Y:S01]  /*15c0*/  HMMA.16816.F32.BF16 R20, R20, R50, RZ ;  /* 0x000000321414723c */ /* 0x020fe200000418ff */
[-CC-:B------:R-:W-:Y:S01]  /*15d0*/  HFMA2.BF16_V2 R50, R53, R49.reuse.H0_H0, R49.reuse.H1_H1 ;  /* 0x2000003135327231 */ /* 0x180fe20000260031 */
[----:B------:R-:W-:Y:S01]  /*15e0*/  SHF.R.U32.HI R53, RZ, 0x4, R18 ;  /* 0x00000004ff357819 */ /* 0x000fe20000011612 */
[-CC-:B------:R-:W-:Y:S02]  /*15f0*/  HFMA2.BF16_V2 R51, R59, R49.reuse.H0_H0, R49.reuse.H1_H1 ;  /* 0x200000313b337231 */ /* 0x180fe40000260031 */
[----:B------:R-:W-:-:S02]  /*1600*/  HFMA2.BF16_V2 R16, R16, R49.H0_H0, R49.H1_H1 ;  /* 0x2000003110107231 */ /* 0x000fc40000260031 */
[----:B------:R-:W-:Y:S01]  /*1610*/  HFMA2.BF16_V2 R17, R17, R49.H0_H0, R49.H1_H1 ;  /* 0x2000003111117231 */ /* 0x000fe20000260031 */
[--C-:B------:R-:W-:Y:S02]  /*1620*/  LOP3.LUT R49, R18, 0xf000f, R6.reuse, 0xea, !PT ;  /* 0x000f000f12317812 */ /* 0x100fe400078eea06 */
[----:B------:R-:W-:-:S03]  /*1630*/  LOP3.LUT R53, R53, 0xf000f, R6, 0xea, !PT ;  /* 0x000f000f35357812 */ /* 0x000fc600078eea06 */
[-C--:B------:R-:W-:Y:S02]  /*1640*/  HFMA2.BF16_V2 R49, R49, R48.reuse.H0_H0, -136, -136 ;  /* 0xc308c30831317431 */ /* 0x080fe40000240030 */
[----:B------:R-:W-:Y:S01]  /*1650*/  HFMA2.BF16_V2 R53, R53, R48.H0_H0, -136, -136 ;  /* 0xc308c30835357431 */ /* 0x000fe20000240030 */
[----:B------:R-:W-:Y:S01]  /*1660*/  HMMA.16816.F32.BF16 R24, R24, R16, RZ ;  /* 0x000000101818723c */ /* 0x000fe200000418ff */
[-CC-:B------:R-:W-:Y:S01]  /*1670*/  HFMA2.BF16_V2 R16, R49, R0.reuse.H0_H0, R0.reuse.H1_H1 ;  /* 0x2000000031107231 */ /* 0x180fe20000260000 */
[----:B------:R-:W-:Y:S01]  /*1680*/  SHF.R.U32.HI R49, RZ, 0x8, R18 ;  /* 0x00000008ff317819 */ /* 0x000fe20000011612 */
[----:B------:R-:W-:-:S03]  /*1690*/  HFMA2.BF16_V2 R17, R53, R0.H0_H0, R0.H1_H1 ;  /* 0x2000000035117231 */ /* 0x000fc60000260000 */
[--C-:B------:R-:W-:Y:S02]  /*16a0*/  LOP3.LUT R49, R49, 0xf000f, R6.reuse, 0xea, !PT ;  /* 0x000f000f31317812 */ /* 0x100fe400078eea06 */
[----:B------:R-:W-:Y:S01]  /*16b0*/  LOP3.LUT R53, R19, 0xf000f, R6, 0xea, !PT ;  /* 0x000f000f13357812 */ /* 0x000fe200078eea06 */
[----:B------:R-:W-:Y:S01]  /*16c0*/  HMMA.16816.F32.BF16 R44, R44, R50, RZ ;  /* 0x000000322c2c723c */ /* 0x000fe200000418ff */
[----:B------:R-:W-:-:S04]  /*16d0*/  SHF.R.U32.HI R51, RZ, 0xc, R18 ;  /* 0x0000000cff337819 */ /* 0x000fc80000011612 */
[--C-:B------:R-:W-:Y:S02]  /*16e0*/  LOP3.LUT R51, R51, 0xf000f, R6.reuse, 0xea, !PT ;  /* 0x000f000f33337812 */ /* 0x100fe400078eea06 */
[--C-:B------:R-:W-:Y:S02]  /*16f0*/  SHF.R.U32.HI R55, RZ, 0x4, R19.reuse ;  /* 0x00000004ff377819 */ /* 0x100fe40000011613 */
[--C-:B------:R-:W-:Y:S02]  /*1700*/  SHF.R.U32.HI R57, RZ, 0x8, R19.reuse ;  /* 0x00000008ff397819 */ /* 0x100fe40000011613 */
[----:B------:R-:W-:Y:S02]  /*1710*/  SHF.R.U32.HI R19, RZ, 0xc, R19 ;  /* 0x0000000cff137819 */ /* 0x000fe40000011613 */
[----:B------:R-:W-:Y:S01]  /*1720*/  LOP3.LUT R55, R55, 0xf000f, R6, 0xea, !PT ;  /* 0x000f000f37377812 */ /* 0x000fe200078eea06 */
[----:B------:R-:W-:Y:S01]  /*1730*/  HMMA.16816.F32.BF16 R40, R40, R16, RZ ;  /* 0x000000102828723c */ /* 0x000fe200000418ff */
[----:B------:R-:W-:-:S02]  /*1740*/  HFMA2.BF16_V2 R16, R49, R48.H0_H0, -136, -136 ;  /* 0xc308c30831107431 */ /* 0x000fc40000240030 */
[----:B------:R-:W-:Y:S01]  /*1750*/  HFMA2.BF16_V2 R17, R51, R48.H0_H0, -136, -136 ;  /* 0xc308c30833117431 */ /* 0x000fe20000240030 */
[--C-:B------:R-:W-:Y:S01]  /*1760*/  LOP3.LUT R57, R57, 0xf000f, R6.reuse, 0xea, !PT ;  /* 0x000f000f39397812 */ /* 0x100fe200078eea06 */
[-CC-:B------:R-:W-:Y:S01]  /*1770*/  HFMA2.BF16_V2 R16, R16, R0.reuse.H0_H0, R0.reuse.H1_H1 ;  /* 0x2000000010107231 */ /* 0x180fe20000260000 */
[----:B------:R-:W-:Y:S01]  /*1780*/  LOP3.LUT R19, R19, 0xf000f, R6, 0xea, !PT ;  /* 0x000f000f13137812 */ /* 0x000fe200078eea06 */
[----:B------:R-:W-:Y:S02]  /*1790*/  HFMA2.BF16_V2 R17, R17, R0.H0_H0, R0.H1_H1 ;  /* 0x2000000011117231 */ /* 0x000fe40000260000 */
[-C--:B------:R-:W-:Y:S02]  /*17a0*/  HFMA2.BF16_V2 R18, R53, R48.reuse.H0_H0, -136, -136 ;  /* 0xc308c30835127431 */ /* 0x080fe40000240030 */
[-C--:B------:R-:W-:Y:S02]  /*17b0*/  HFMA2.BF16_V2 R55, R55, R48.reuse.H0_H0, -136, -136 ;  /* 0xc308c30837377431 */ /* 0x080fe40000240030 */
[----:B------:R-:W-:-:S02]  /*17c0*/  HFMA2.BF16_V2 R57, R57, R48.H0_H0, -136, -136 ;  /* 0xc308c30839397431 */ /* 0x000fc40000240030 */
[----:B------:R-:W-:Y:S02]  /*17d0*/  HFMA2.BF16_V2 R48, R19, R48.H0_H0, -136, -136 ;  /* 0xc308c30813307431 */ /* 0x000fe40000240030 */
[-CC-:B------:R-:W-:Y:S01]  /*17e0*/  HFMA2.BF16_V2 R18, R18, R0.reuse.H0_H0, R0.reuse.H1_H1 ;  /* 0x2000000012127231 */ /* 0x180fe20000260000 */
[----:B------:R-:W-:Y:S01]  /*17f0*/  HMMA.16816.F32.BF16 R28, R28, R16, RZ ;  /* 0x000000101c1c723c */ /* 0x000fe200000418ff */
[-CC-:B------:R-:W-:Y:S02]  /*1800*/  HFMA2.BF16_V2 R19, R55, R0.reuse.H0_H0, R0.reuse.H1_H1 ;  /* 0x2000000037137231 */ /* 0x180fe40000260000 */
        /* <DEDUP_REMOVED lines=27> */
[----:B------:R-:W-:-:S02]  /*19c0*/  FADD.FTZ R6, R31, R6 ;  /* 0x000000061f067221 */ /* 0x000fc40000010000 */
        /* <DEDUP_REMOVED lines=8> */
.L_x_26:
[----:B------:R0:W-:Y:S01]  /*1a50*/  STS.128 [R5], R12 ;  /* 0x0000000c05007388 */ /* 0x0001e20000000c00 */
[----:B------:R-:W-:Y:S05]  /*1a60*/  WARPSYNC.ALL ;  /* 0x0000000000007948 */ /* 0x000fea0003800000 */
[----:B------:R-:W-:Y:S06]  /*1a70*/  BAR.SYNC.DEFER_BLOCKING 0x0 ;  /* 0x0000000000007b1d */ /* 0x000fec0000010000 */
[----:B------:R-:W-:Y:S05]  /*1a80*/  @P0 EXIT ;  /* 0x000000000000094d */ /* 0x000fea0003800000 */
[C---:B------:R-:W-:Y:S01]  /*1a90*/  LEA R7, R2.reuse, R7, 0x4 ;  /* 0x0000000702077211 */ /* 0x040fe200078e20ff */
[----:B------:R-:W1:Y:S01]  /*1aa0*/  LDCU.64 UR8, c[0x0][0x398] ;  /* 0x00007300ff0877ac */ /* 0x000e620008000a00 */
[----:B0-----:R-:W-:Y:S02]  /*1ab0*/  SHF.L.U32 R5, R2, 0x1, RZ ;  /* 0x0000000102057819 */ /* 0x001fe400000006ff */
[----:B------:R-:W-:Y:S01]  /*1ac0*/  SHF.R.U32.HI R0, RZ, 0x2, R2 ;  /* 0x00000002ff007819 */ /* 0x000fe20000011602 */
[----:B------:R-:W0:Y:S01]  /*1ad0*/  LDS.128 R16, [R7] ;  /* 0x0000000007107984 */ /* 0x000e220000000c00 */
[----:B------:R-:W-:Y:S02]  /*1ae0*/  LOP3.LUT R5, R5, 0x6, RZ, 0xc0, !PT ;  /* 0x0000000605057812 */ /* 0x000fe400078ec0ff */
[----:B------:R-:W-:Y:S01]  /*1af0*/  LEA R0, R3, R0, 0x4 ;  /* 0x0000000003007211 */ /* 0x000fe200078e20ff */
[----:B------:R-:W2:Y:S01]  /*1b00*/  LDS.128 R20, [R7+0x200] ;  /* 0x0002000007147984 */ /* 0x000ea20000000c00 */
[----:B------:R-:W3:Y:S01]  /*1b10*/  LDC.64 R2, c[0x0][0x3a0] ;  /* 0x0000e800ff027b82 */ /* 0x000ee20000000a00 */
[----:B------:R-:W-:-:S02]  /*1b20*/  LEA R4, R4, R5, 0x3 ;  /* 0x0000000504047211 */ /* 0x000fc400078e18ff */
[----:B------:R-:W4:Y:S04]  /*1b30*/  LDS.128 R24, [R7+0x400] ;  /* 0x0004000007187984 */ /* 0x000f280000000c00 */
[----:B------:R-:W5:Y:S04]  /*1b40*/  LDS.128 R28, [R7+0x600] ;  /* 0x00060000071c7984 */ /* 0x000f680000000c00 */
[----:B------:R-:W1:Y:S04]  /*1b50*/  LDS.128 R32, [R7+0x800] ;  /* 0x0008000007207984 */ /* 0x000e680000000c00 */
[----:B------:R-:W1:Y:S04]  /*1b60*/  LDS.128 R36, [R7+0xa00] ;  /* 0x000a000007247984 */ /* 0x000e680000000c00 */
[----:B------:R-:W1:Y:S04]  /*1b70*/  LDS.128 R8, [R7+0xc00] ;  /* 0x000c000007087984 */ /* 0x000e680000000c00 */
[----:B------:R3:W1:Y:S02]  /*1b80*/  LDS.128 R12, [R7+0xe00] ;  /* 0x000e0000070c7984 */ /* 0x0006640000000c00 */
[C---:B---3--:R-:W-:Y:S01]  /*1b90*/  ISETP.GE.AND P1, PT, R0.reuse, R2, PT ;  /* 0x000000020000720c */ /* 0x048fe20003f26270 */
[----:B------:R-:W-:-:S02]  /*1ba0*/  IMAD R7, R0, R3, RZ ;  /* 0x0000000300077224 */ /* 0x000fc400078e02ff */
[----:B0-----:R-:W-:Y:S01]  /*1bb0*/  FADD.FTZ R5, RZ, R16 ;  /* 0x00000010ff057221 */ /* 0x001fe20000010000 */
[----:B------:R-:W-:Y:S01]  /*1bc0*/  FADD.FTZ R6, RZ, R17 ;  /* 0x00000011ff067221 */ /* 0x000fe20000010000 */
[----:B------:R-:W-:Y:S01]  /*1bd0*/  FADD.FTZ R17, RZ, R18 ;  /* 0x00000012ff117221 */ /* 0x000fe20000010000 */
[----:B------:R-:W-:Y:S01]  /*1be0*/  FADD.FTZ R16, RZ, R19 ;  /* 0x00000013ff107221 */ /* 0x000fe20000010000 */
[----:B--2---:R-:W-:Y:S01]  /*1bf0*/  FADD.FTZ R5, R5, R20 ;  /* 0x0000001405057221 */ /* 0x004fe20000010000 */
[----:B------:R-:W-:Y:S01]  /*1c00*/  FADD.FTZ R6, R6, R21 ;  /* 0x0000001506067221 */ /* 0x000fe20000010000 */
[----:B------:R-:W-:Y:S01]  /*1c10*/  FADD.FTZ R17, R17, R22 ;  /* 0x0000001611117221 */ /* 0x000fe20000010000 */
[----:B------:R-:W-:Y:S01]  /*1c20*/  FADD.FTZ R16, R16, R23 ;  /* 0x0000001710107221 */ /* 0x000fe20000010000 */
[----:B----4-:R-:W-:Y:S01]  /*1c30*/  FADD.FTZ R5, R5, R24 ;  /* 0x0000001805057221 */ /* 0x010fe20000010000 */
[----:B------:R-:W-:Y:S01]  /*1c40*/  FADD.FTZ R6, R6, R25 ;  /* 0x0000001906067221 */ /* 0x000fe20000010000 */
[----:B------:R-:W-:Y:S01]  /*1c50*/  FADD.FTZ R17, R17, R26 ;  /* 0x0000001a11117221 */ /* 0x000fe20000010000 */
[----:B------:R-:W-:Y:S01]  /*1c60*/  FADD.FTZ R16, R16, R27 ;  /* 0x0000001b10107221 */ /* 0x000fe20000010000 */
[----:B-----5:R-:W-:Y:S01]  /*1c70*/  FADD.FTZ R5, R5, R28 ;  /* 0x0000001c05057221 */ /* 0x020fe20000010000 */
[----:B------:R-:W-:Y:S01]  /*1c80*/  FADD.FTZ R6, R6, R29 ;  /* 0x0000001d06067221 */ /* 0x000fe20000010000 */
[----:B------:R-:W-:Y:S01]  /*1c90*/  FADD.FTZ R17, R17, R30 ;  /* 0x0000001e11117221 */ /* 0x000fe20000010000 */
        /* <DEDUP_REMOVED lines=10> */
[----:B------:R-:W-:Y:S01]  /*1d40*/  IADD3 R8, P0, PT, R4, R7, RZ ;  /* 0x0000000704087210 */ /* 0x000fe20007f1e0ff */
[----:B------:R-:W-:Y:S01]  /*1d50*/  FADD.FTZ R6, R6, R9 ;  /* 0x0000000906067221 */ /* 0x000fe20000010000 */
[----:B------:R-:W-:Y:S01]  /*1d60*/  FADD.FTZ R17, R17, R10 ;  /* 0x0000000a11117221 */ /* 0x000fe20000010000 */
[----:B------:R-:W-:Y:S01]  /*1d70*/  FADD.FTZ R12, R5, R12 ;  /* 0x0000000c050c7221 */ /* 0x000fe20000010000 */
[----:B------:R-:W-:Y:S01]  /*1d80*/  LEA.HI.X.SX32 R7, R7, RZ, 0x1, P0 ;  /* 0x000000ff07077211 */ /* 0x000fe200000f0eff */
[----:B------:R-:W-:Y:S01]  /*1d90*/  FADD.FTZ R13, R6, R13 ;  /* 0x0000000d060d7221 */ /* 0x000fe20000010000 */
[----:B------:R-:W-:Y:S01]  /*1da0*/  LEA R4, P0, R8, UR8, 0x1 ;  /* 0x0000000808047c11 */ /* 0x000fe2000f8008ff */
[----:B------:R-:W-:Y:S01]  /*1db0*/  FADD.FTZ R16, R16, R11 ;  /* 0x0000000b10107221 */ /* 0x000fe20000010000 */
[----:B------:R-:W-:-:S02]  /*1dc0*/  FADD.FTZ R14, R17, R14 ;  /* 0x0000000e110e7221 */ /* 0x000fc40000010000 */
[----:B------:R-:W-:Y:S01]  /*1dd0*/  LEA.HI.X R5, R8, UR9, R7, 0x1, P0 ;  /* 0x0000000908057c11 */ /* 0x000fe200080f0c07 */
[----:B------:R-:W-:Y:S01]  /*1de0*/  FADD.FTZ R15, R16, R15 ;  /* 0x0000000f100f7221 */ /* 0x000fe20000010000 */
[----:B------:R-:W-:Y:S02]  /*1df0*/  IADD3 R7, PT, PT, R0, 0x8, RZ ;  /* 0x0000000800077810 */ /* 0x000fe40007ffe0ff */
[----:B------:R-:W-:Y:S02]  /*1e00*/  F2FP.BF16.F32.PACK_AB R13, R13, R12 ;  /* 0x0000000c0d0d723e */ /* 0x000fe400000010ff */
[----:B------:R-:W-:-:S03]  /*1e10*/  ISETP.GE.AND P0, PT, R7, R2, PT ;  /* 0x000000020700720c */ /* 0x000fc60003f06270 */
[----:B------:R0:W-:Y:S10]  /*1e20*/  @!P1 STG.E desc[UR6][R4.64], R13 ;  /* 0x0000000d04009986 */ /* 0x0001f4000c101906 */
[----:B------:R-:W-:Y:S05]  /*1e30*/  @P0 EXIT ;  /* 0x000000000000094d */ /* 0x000fea0003800000 */
[----:B------:R-:W-:Y:S02]  /*1e40*/  SHF.L.U32 R3, R3, 0x3, RZ ;  /* 0x0000000303037819 */ /* 0x000fe400000006ff */
[----:B------:R-:W-:-:S03]  /*1e50*/  F2FP.BF16.F32.PACK_AB R15, R15, R14 ;  /* 0x0000000e0f0f723e */ /* 0x000fc600000010ff */
[----:B0-----:R-:W-:-:S05]  /*1e60*/  IMAD.WIDE R4, R3, 0x2, R4 ;  /* 0x0000000203047825 */ /* 0x001fca00078e0204 */
[----:B------:R-:W-:Y:S01]  /*1e70*/  STG.E desc[UR6][R4.64], R15 ;  /* 0x0000000f04007986 */ /* 0x000fe2000c101906 */
[----:B------:R-:W-:Y:S05]  /*1e80*/  EXIT ;  /* 0x000000000000794d */ /* 0x000fea0003800000 */
.L_x_27:
        /* <DEDUP_REMOVED lines=15> */
.L_x_57:


//--------------------- .text._ZN2at6native30tinygemm_m16n8k16_chunk_kernelINS0_10ALayout_RMILNS0_14KReductionTypeE0EEENS0_15BLayout_TC_int4ILi4ELi64EEES4_Li8ELi8EEEvPKvS8_S8_Pviiiiii --------------------------
	.section	.text._ZN2at6native30tinygemm_m16n8k16_chunk_kernelINS0_10ALayout_RMILNS0_14KReductionTypeE0EEENS0_15BLayout_TC_int4ILi4ELi64EEES4_Li8ELi8EEEvPKvS8_S8_Pviiiiii,"ax",@progbits
	.align	128
        .global         _ZN2at6native30tinygemm_m16n8k16_chunk_kernelINS0_10ALayout_RMILNS0_14KReductionTypeE0EEENS0_15BLayout_TC_int4ILi4ELi64EEES4_Li8ELi8EEEvPKvS8_S8_Pviiiiii
        .type           _ZN2at6native30tinygemm_m16n8k16_chunk_kernelINS0_10ALayout_RMILNS0_14KReductionTypeE0EEENS0_15BLayout_TC_int4ILi4ELi64EEES4_Li8ELi8EEEvPKvS8_S8_Pviiiiii,@function
        .size           _ZN2at6native30tinygemm_m16n8k16_chunk_kernelINS0_10ALayout_RMILNS0_14KReductionTypeE0EEENS0_15BLayout_TC_int4ILi4ELi64EEES4_Li8ELi8EEEvPKvS8_S8_Pviiiiii,(.L_x_58 - _ZN2at6native30tinygemm_m16n8k16_chunk_kernelINS0_10ALayout_RMILNS0_14KReductionTypeE0EEENS0_15BLayout_TC_int4ILi4ELi64EEES4_Li8ELi8EEEvPKvS8_S8_Pviiiiii)
        .other          _ZN2at6native30tinygemm_m16n8k16_chunk_kernelINS0_10ALayout_RMILNS0_14KReductionTypeE0EEENS0_15BLayout_TC_int4ILi4ELi64EEES4_Li8ELi8EEEvPKvS8_S8_Pviiiiii,@"STO_CUDA_ENTRY STV_DEFAULT"
_ZN2at6native30tinygemm_m16n8k16_chunk_kernelINS0_10ALayout_RMILNS0_14KReductionTypeE0EEENS0_15BLayout_TC_int4ILi4ELi64EEES4_Li8ELi8EEEvPKvS8_S8_Pviiiiii:
.text._ZN2at6native30tinygemm_m16n8k16_chunk_kernelINS0_10ALayout_RMILNS0_14KReductionTypeE0EEENS0_15BLayout_TC_int4ILi4ELi64EEES4_Li8ELi8EEEvPKvS8_S8_Pviiiiii:
        /* <DEDUP_REMOVED lines=20> */
[----:B------:R-:W3:Y:S01]  /*0140*/  LDCU UR11, c[0x0][0x3a0] ;  /* 0x00007400ff0b77ac */ /* 0x000ee20008000800 */
[----:B0-----:R-:W-:Y:S02]  /*0150*/  SHF.L.U32 R4, R0, 0x1, RZ ;  /* 0x0000000100047819 */ /* 0x001fe400000006ff */
[----:B------:R-:W-:Y:S02]  /*0160*/  CS2R R10, SRZ ;  /* 0x00000000000a7805 */ /* 0x000fe4000001ff00 */
[----:B------:R-:W-:Y:S01]  /*0170*/  CS2R R8, SRZ ;  /* 0x0000000000087805 */ /* 0x000fe2000001ff00 */
[----:B------:R-:W0:Y:S01]  /*0180*/  LDCU UR10, c[0x0][0x3a8] ;  /* 0x00007500ff0a77ac */ /* 0x000e220008000800 */
[----:B------:R-:W-:Y:S01]  /*0190*/  LOP3.LUT R4, R4, 0x6, RZ, 0xc0, !PT ;  /* 0x0000000604047812 */ /* 0x000fe200078ec0ff */
[----:B------:R-:W-:-:S03]  /*01a0*/  ULEA.HI UR5, UR6, UR7, URZ, 0x2 ;  /* 0x0000000706057291 */ /* 0x000fc6000f8f10ff */
[----:B------:R-:W-:Y:S02]  /*01b0*/  LEA R5, R5, R4, 0x7 ;  /* 0x0000000405057211 */ /* 0x000fe400078e38ff */
[----:B------:R-:W-:Y:S01]  /*01c0*/  SHF.R.U32.HI R4, RZ, 0x2, R0 ;  /* 0x00000002ff047819 */ /* 0x000fe20000011600 */
[----:B------:R-:W-:-:S03]  /*01d0*/  USHF.R.S32.HI UR5, URZ, 0x2, UR5 ;  /* 0x00000002ff057899 */ /* 0x000fc60008011405 */
[-C--:B------:R-:W-:Y:S02]  /*01e0*/  LEA R53, R2, R4.reuse, 0x4 ;  /* 0x0000000402357211 */ /* 0x080fe400078e20ff */
[C---:B-1----:R-:W-:Y:S01]  /*01f0*/  LEA R4, R3.reuse, R4, 0x3 ;  /* 0x0000000403047211 */ /* 0x042fe200078e18ff */
[----:B------:R-:W-:Y:S01]  /*0200*/  IMAD R48, R3, UR5, RZ ;  /* 0x0000000503307c24 */ /* 0x000fe2000f8e02ff */
[C---:B---3--:R-:W-:Y:S02]  /*0210*/  ISETP.GE.AND P0, PT, R53.reuse, UR11, PT ;  /* 0x0000000b35007c0c */ /* 0x048fe4000bf06270 */
[C---:B------:R-:W-:Y:S01]  /*0220*/  IADD3 R49, PT, PT, R53.reuse, 0x8, RZ ;  /* 0x0000000835317810 */ /* 0x040fe20007ffe0ff */
[----:B0-----:R-:W-:Y:S02]  /*0230*/  IMAD R52, R53, UR10, RZ ;  /* 0x0000000a35347c24 */ /* 0x001fe4000f8e02ff */
[C---:B--2---:R-:W-:Y:S01]  /*0240*/  IMAD.SHL.U32 R47, R46.reuse, 0x8, RZ ;  /* 0x000000082e2f7824 */ /* 0x044fe200078e00ff */
[----:B------:R-:W-:-:S07]  /*0250*/  SHF.L.U32 R46, R46, 0x4, RZ ;  /* 0x000000042e2e7819 */ /* 0x000fce00000006ff */
.L_x_29:
[----:B------:R-:W0:Y:S01]  /*0260*/  LDC.64 R6, c[0x0][0x388] ;  /* 0x0000e200ff067b82 */ /* 0x000e220000000a00 */
[----:B------:R-:W-:Y:S02]  /*0270*/  LEA.HI R13, R55, R48, RZ, 0x1e ;  /* 0x00000030370d7211 */ /* 0x000fe400078ff0ff */
[----:B------:R-:W-:Y:S02]  /*0280*/  SHF.R.S32.HI R15, RZ, 0x1f, R5 ;  /* 0x0000001fff0f7819 */ /* 0x000fe40000011405 */
[----:B------:R-:W-:Y:S02]  /*0290*/  LEA R13, R13, R0, 0x5 ;  /* 0x000000000d0d7211 */ /* 0x000fe400078e28ff */
[----:B------:R-:W-:Y:S01]  /*02a0*/  IADD3 R14, P1, PT, R52, R5, RZ ;  /* 0x00000005340e7210 */ /* 0x000fe20007f3e0ff */
[----:B------:R-:W1:Y:S01]  /*02b0*/  LDC.64 R20, c[0x0][0x390] ;  /* 0x0000e400ff147b82 */ /* 0x000e620000000a00 */
[----:B------:R-:W-:Y:S02]  /*02c0*/  SHF.L.U32 R13, R13, 0x1, RZ ;  /* 0x000000010d0d7819 */ /* 0x000fe400000006ff */
[----:B------:R-:W-:-:S02]  /*02d0*/  SHF.R.S32.HI R12, RZ, 0x2, R55 ;  /* 0x00000002ff0c7819 */ /* 0x000fc40000011437 */
[----:B------:R-:W-:Y:S02]  /*02e0*/  LEA.HI.X.SX32 R15, R52, R15, 0x1, P1 ;  /* 0x0000000f340f7211 */ /* 0x000fe400008f0eff */
[C---:B------:R-:W-:Y:S01]  /*02f0*/  LEA R50, P1, R14.reuse, UR12, 0x1 ;  /* 0x0000000c0e327c11 */ /* 0x040fe2000f8208ff */
[----:B------:R-:W2:Y:S01]  /*0300*/  LDC R59, c[0x0][0x3a8] ;  /* 0x0000ea00ff3b7b82 */ /* 0x000ea20000000800 */
[----:B------:R-:W-:Y:S01]  /*0310*/  IMAD R12, R47, R12, R4 ;  /* 0x0000000c2f0c7224 */ /* 0x000fe200078e0204 */
[----:B------:R-:W-:Y:S01]  /*0320*/  CS2R R36, SRZ ;  /* 0x0000000000247805 */ /* 0x000fe2000001ff00 */
[----:B0-----:R-:W-:Y:S01]  /*0330*/  IMAD.WIDE R6, R13, 0x4, R6 ;  /* 0x000000040d067825 */ /* 0x001fe200078e0206 */
[----:B------:R-:W-:Y:S02]  /*0340*/  LEA.HI.X R51, R14, UR13, R15, 0x1, P1 ;  /* 0x0000000d0e337c11 */ /* 0x000fe400088f0c0f */
[----:B------:R-:W-:Y:S02]  /*0350*/  SHF.L.U32 R13, R12, 0x1, RZ ;  /* 0x000000010c0d7819 */ /* 0x000fe400000006ff */
[----:B------:R-:W3:Y:S01]  /*0360*/  LDG.E.64.CONSTANT R44, desc[UR8][R6.64] ;  /* 0x00000008062c7981 */ /* 0x000ee2000c1e9b00 */
[----:B------:R-:W-:-:S02]  /*0370*/  ISETP.GE.AND P1, PT, R49, UR14, PT ;  /* 0x0000000e31007c0c */ /* 0x000fc4000bf26270 */
[----:B-1----:R-:W-:Y:S01]  /*0380*/  IMAD.WIDE R20, R13, 0x2, R20 ;  /* 0x000000020d147825 */ /* 0x002fe200078e0214 */
[----:B------:R-:W4:Y:S01]  /*0390*/  @!P0 LDG.E.CONSTANT R36, desc[UR8][R50.64] ;  /* 0x0000000832248981 */ /* 0x000f22000c1e9900 */
[----:B------:R-:W-:Y:S02]  /*03a0*/  ISETP.GE.AND P0, PT, R53, UR14, PT ;  /* 0x0000000e35007c0c */ /* 0x000fe4000bf06270 */
[----:B------:R-:W-:Y:S01]  /*03b0*/  CS2R R38, SRZ ;  /* 0x0000000000267805 */ /* 0x000fe2000001ff00 */
[----:B------:R0:W5:Y:S01]  /*03c0*/  LDG.E.CONSTANT R57, desc[UR8][R20.64] ;  /* 0x0000000814397981 */ /* 0x000162000c1e9900 */
[----:B--2---:R-:W-:Y:S01]  /*03d0*/  IMAD.SHL.U32 R59, R59, 0x8, RZ ;  /* 0x000000083b3b7824 */ /* 0x004fe200078e00ff */
[----:B------:R-:W-:Y:S02]  /*03e0*/  CS2R R40, SRZ ;  /* 0x0000000000287805 */ /* 0x000fe4000001ff00 */
[----:B------:R-:W-:Y:S02]  /*03f0*/  CS2R R42, SRZ ;  /* 0x00000000002a7805 */ /* 0x000fe4000001ff00 */
[----:B------:R-:W-:Y:S01]  /*0400*/  CS2R R14, SRZ ;  /* 0x00000000000e7805 */ /* 0x000fe2000001ff00 */
[----:B------:R-:W-:Y:S01]  /*0410*/  IMAD.WIDE R58, R59, 0x2, R50 ;  /* 0x000000023b3a7825 */ /* 0x000fe200078e0232 */
[----:B------:R-:W-:-:S02]  /*0420*/  CS2R R16, SRZ ;  /* 0x0000000000107805 */ /* 0x000fc4000001ff00 */
[----:B------:R-:W-:Y:S01]  /*0430*/  CS2R R18, SRZ ;  /* 0x0000000000127805 */ /* 0x000fe2000001ff00 */
[----:B------:R-:W4:Y:S04]  /*0440*/  @!P0 LDG.E.CONSTANT R38, desc[UR8][R50.64+0x10] ;  /* 0x0000100832268981 */ /* 0x000f28000c1e9900 */
[----:B------:R-:W4:Y:S04]  /*0450*/  @!P1 LDG.E.CONSTANT R37, desc[UR8][R58.64] ;  /* 0x000000083a259981 */ /* 0x000f28000c1e9900 */
[----:B------:R-:W4:Y:S04]  /*0460*/  @!P1 LDG.E.CONSTANT R39, desc[UR8][R58.64+0x10] ;  /* 0x000010083a279981 */ /* 0x000f28000c1e9900 */
[----:B------:R-:W2:Y:S04]  /*0470*/  @!P1 LDG.E.CONSTANT R41, desc[UR8][R58.64+0x20] ;  /* 0x000020083a299981 */ /* 0x000ea8000c1e9900 */
[----:B------:R-:W2:Y:S04]  /*0480*/  @!P1 LDG.E.CONSTANT R43, desc[UR8][R58.64+0x30] ;  /* 0x000030083a2b9981 */ /* 0x000ea8000c1e9900 */
[----:B------:R-:W2:Y:S04]  /*0490*/  @!P0 LDG.E.CONSTANT R40, desc[UR8][R50.64+0x20] ;  /* 0x0000200832288981 */ /* 0x000ea8000c1e9900 */
[----:B------:R-:W2:Y:S01]  /*04a0*/  @!P0 LDG.E.CONSTANT R42, desc[UR8][R50.64+0x30] ;  /* 0x00003008322a8981 */ /* 0x000ea2000c1e9900 */
[----:B------:R-:W-:-:S03]  /*04b0*/  CS2R R12, SRZ ;  /* 0x00000000000c7805 */ /* 0x000fc6000001ff00 */
[----:B------:R-:W2:Y:S04]  /*04c0*/  @!P1 LDG.E.CONSTANT R15, desc[UR8][R58.64+0x50] ;  /* 0x000050083a0f9981 */ /* 0x000ea8000c1e9900 */
[----:B------:R-:W2:Y:S04]  /*04d0*/  @!P1 LDG.E.CONSTANT R13, desc[UR8][R58.64+0x40] ;  /* 0x000040083a0d9981 */ /* 0x000ea8000c1e9900 */
[----:B------:R-:W2:Y:S04]  /*04e0*/  @!P0 LDG.E.CONSTANT R12, desc[UR8][R50.64+0x40] ;  /* 0x00004008320c8981 */ /* 0x000ea8000c1e9900 */
[----:B------:R-:W2:Y:S04]  /*04f0*/  @!P0 LDG.E.CONSTANT R14, desc[UR8][R50.64+0x50] ;  /* 0x00005008320e8981 */ /* 0x000ea8000c1e9900 */
[----:B------:R-:W2:Y:S04]  /*0500*/  @!P1 LDG.E.CONSTANT R17, desc[UR8][R58.64+0x60] ;  /* 0x000060083a119981 */ /* 0x000ea8000c1e9900 */
[----:B------:R-:W2:Y:S04]  /*0510*/  @!P1 LDG.E.CONSTANT R19, desc[UR8][R58.64+0x70] ;  /* 0x000070083a139981 */ /* 0x000ea8000c1e9900 */
[----:B------:R-:W2:Y:S04]  /*0520*/  @!P0 LDG.E.CONSTANT R16, desc[UR8][R50.64+0x60] ;  /* 0x0000600832108981 */ /* 0x000ea8000c1e9900 */
[----:B------:R-:W2:Y:S04]  /*0530*/  @!P0 LDG.E.CONSTANT R18, desc[UR8][R50.64+0x70] ;  /* 0x0000700832128981 */ /* 0x000ea8000c1e9900 */
[----:B------:R-:W2:Y:S01]  /*0540*/  LDG.E.64.CONSTANT R6, desc[UR8][R6.64+0x100] ;  /* 0x0001000806067981 */ /* 0x000ea2000c1e9b00 */
[----:B------:R-:W-:Y:S01]  /*0550*/  IMAD.WIDE R28, R46, 0x2, R20 ;  /* 0x000000022e1c7825 */ /* 0x000fe200078e0214 */
[----:B0-----:R-:W-:-:S02]  /*0560*/  CS2R R20, SRZ ;  /* 0x0000000000147805 */ /* 0x001fc4000001ff00 */
[----:B------:R-:W-:Y:S02]  /*0570*/  CS2R R22, SRZ ;  /* 0x0000000000167805 */ /* 0x000fe4000001ff00 */
[----:B------:R0:W2:Y:S01]  /*0580*/  LDG.E.CONSTANT R54, desc[UR8][R28.64] ;  /* 0x000000081c367981 */ /* 0x0000a2000c1e9900 */
[----:B------:R-:W-:-:S03]  /*0590*/  CS2R R24, SRZ ;  /* 0x0000000000187805 */ /* 0x000fc6000001ff00 */
[----:B------:R-:W2:Y:S01]  /*05a0*/  @!P1 LDG.E.CONSTANT R21, desc[UR8][R58.64+0x80] ;  /* 0x000080083a159981 */ /* 0x000ea2000c1e9900 */
[----:B------:R-:W-:-:S03]  /*05b0*/  CS2R R26, SRZ ;  /* 0x00000000001a7805 */ /* 0x000fc6000001ff00 */
[----:B------:R-:W2:Y:S04]  /*05c0*/  @!P1 LDG.E.CONSTANT R23, desc[UR8][R58.64+0x90] ;  /* 0x000090083a179981 */ /* 0x000ea8000c1e9900 */
[----:B------:R-:W2:Y:S04]  /*05d0*/  @!P0 LDG.E.CONSTANT R20, desc[UR8][R50.64+0x80] ;  /* 0x0000800832148981 */ /* 0x000ea8000c1e9900 */
[----:B------:R-:W2:Y:S01]  /*05e0*/  @!P0 LDG.E.CONSTANT R22, desc[UR8][R50.64+0x90] ;  /* 0x0000900832168981 */ /* 0x000ea2000c1e9900 */
[----:B0-----:R-:W-:Y:S02]  /*05f0*/  CS2R R28, SRZ ;  /* 0x00000000001c7805 */ /* 0x001fe4000001ff00 */
        /* <DEDUP_REMOVED lines=14> */
[----:B------:R0:W2:Y:S01]  /*06e0*/  @!P1 LDG.E.CONSTANT R35, desc[UR8][R58.64+0xf0] ;  /* 0x0000f0083a239981 */ /* 0x0000a2000c1e9900 */
[----:B------:R-:W-:-:S02]  /*06f0*/  MOV R60, 0x3f80 ;  /* 0x00003f80003c7802 */ /* 0x000fc40000000f00 */
[----:B------:R-:W-:Y:S02]  /*0700*/  MOV R56, 0x43004300 ;  /* 0x4300430000387802 */ /* 0x000fe40000000f00 */
[----:B0-----:R-:W-:Y:S01]  /*0710*/  PRMT R59, R60, 0x7610, R59 ;  /* 0x000076103c3b7816 */ /* 0x001fe2000000003b */
[----:B------:R-:W-:Y:S05]  /*0720*/  WARPSYNC.ALL ;  /* 0x0000000000007948 */ /* 0x000fea0003800000 */
[----:B------:R-:W-:Y:S02]  /*0730*/  IADD3 R55, PT, PT, R55, 0x40, RZ ;  /* 0x0000004037377810 */ /* 0x000fe40007ffe0ff */
[----:B---3--:R-:W-:-:S02]  /*0740*/  SHF.R.U32.HI R51, RZ, 0x4, R44 ;  /* 0x00000004ff337819 */ /* 0x008fc4000001162c */
[--C-:B------:R-:W-:Y:S02]  /*0750*/  LOP3.LUT R50, R44, 0xf000f, R56.reuse, 0xea, !PT ;  /* 0x000f000f2c327812 */ /* 0x100fe400078eea38 */
[----:B------:R-:W-:-:S03]  /*0760*/  LOP3.LUT R60, R51, 0xf000f, R56, 0xea, !PT ;  /* 0x000f000f333c7812 */ /* 0x000fc600078eea38 */
[-C--:B------:R-:W-:Y:S02]  /*0770*/  HFMA2.BF16_V2 R50, R50, R59.reuse.H0_H0, -136, -136 ;  /* 0xc308c30832327431 */ /* 0x080fe4000024003b */
[----:B------:R-:W-:Y:S02]  /*0780*/  HFMA2.BF16_V2 R51, R60, R59.H0_H0, -136, -136 ;  /* 0xc308c3083c337431 */ /* 0x000fe4000024003b */
[-CC-:B-----5:R-:W-:Y:S02]  /*0790*/  HFMA2.BF16_V2 R50, R50, R57.reuse.H0_H0, R57.reuse.H1_H1 ;  /* 0x2000003932327231 */ /* 0x1a0fe40000260039 */
[----:B------:R-:W-:Y:S01]  /*07a0*/  HFMA2.BF16_V2 R51, R51, R57.H0_H0, R57.H1_H1 ;  /* 0x2000003933337231 */ /* 0x000fe20000260039 */
[----:B------:R-:W-:-:S06]  /*07b0*/  SHF.R.U32.HI R61, RZ, 0xc, R44 ;  /* 0x0000000cff3d7819 */ /* 0x000fcc000001162c */
[----:B----4-:R-:W-:Y:S01]  /*07c0*/  HMMA.16816.F32.BF16 R36, R36, R50, RZ ;  /* 0x000000322424723c */ /* 0x010fe200000418ff */
        /* <DEDUP_REMOVED lines=8> */
[----:B--2---:R-:W-:Y:S01]  /*0850*/  HMMA.16816.F32.BF16 R40, R40, R50, RZ ;  /* 0x000000322828723c */ /* 0x004fe200000418ff */
        /* <DEDUP_REMOVED lines=84> */
[----:B------:R-:W-:Y:S06]  /*0da0*/  @!P1 BRA `(.L_x_29) ;  /* 0xfffffff4002c9947 */ /* 0x000fec000383ffff */
.L_x_28:
        /* <DEDUP_REMOVED lines=8> */
[----:B------:R-:W-:-:S05]  /*0e30*/  LEA R5, R6, R25, 0x9 ;  /* 0x0000001906057211 */ /* 0x000fca00078e48ff */
[----:B0-----:R-:W-:Y:S02]  /*0e40*/  IMAD R24, R0, 0x10, R5 ;  /* 0x0000001000187824 */ /* 0x001fe400078e0205 */
[----:B------:R-:W-:Y:S05]  /*0e50*/  @P1 BRA `(.L_x_30) ;  /* 0x0000000400cc1947 */ /* 0x000fea0003800000 */
[----:B------:R-:W0:Y:S01]  /*0e60*/  LDCU UR15, c[0x0][0x3b0] ;  /* 0x00007600ff0f77ac */ /* 0x000e220008000800 */
[----:B------:R-:W2:Y:S01]  /*0e70*/  LDC.64 R6, c[0x0][0x388] ;  /* 0x0000e200ff067b82 */ /* 0x000ea20000000a00 */
[----:B------:R-:W-:Y:S02]  /*0e80*/  SHF.R.S32.HI R4, RZ, 0x1f, R13 ;  /* 0x0000001fff047819 */ /* 0x000fe4000001140d */
[----:B------:R-:W-:Y:S01]  /*0e90*/  SHF.R.U32.HI R15, RZ, 0x2, R0 ;  /* 0x00000002ff0f7819 */ /* 0x000fe20000011600 */
[----:B------:R-:W3:Y:S01]  /*0ea0*/  LDCU UR5, c[0x0][0x3a0] ;  /* 0x00007400ff0577ac */ /* 0x000ee20008000800 */
[----:B------:R-:W-:Y:S02]  /*0eb0*/  LEA.HI R14, R4, R13, RZ, 0x2 ;  /* 0x0000000d040e7211 */ /* 0x000fe400078f10ff */
[----:B------:R-:W-:Y:S01]  /*0ec0*/  SHF.R.S32.HI R13, RZ, 0x2, R12 ;  /* 0x00000002ff0d7819 */ /* 0x000fe2000001140c */
[----:B------:R-:W4:Y:S01]  /*0ed0*/  LDC R21, c[0x0][0x3a8] ;  /* 0x0000ea00ff157b82 */ /* 0x000f220000000800 */
[----:B------:R-:W-:Y:S01]  /*0ee0*/  SHF.R.U32.HI R14, RZ, 0x2, R14 ;  /* 0x00000002ff0e7819 */ /* 0x000fe2000001160e */
[----:B------:R-:W5:Y:S01]  /*0ef0*/  LDCU.64 UR10, c[0x0][0x380] ;  /* 0x00007000ff0a77ac */ /* 0x000f620008000a00 */
[----:B------:R-:W-:-:S02]  /*0f00*/  SHF.L.U32 R17, R0, 0x1, RZ ;  /* 0x0000000100117819 */ /* 0x000fc400000006ff */
[----:B------:R-:W-:Y:S01]  /*0f10*/  LEA R18, R2, R15, 0x4 ;  /* 0x0000000f02127211 */ /* 0x000fe200078e20ff */
[----:B-1----:R-:W-:Y:S01]  /*0f20*/  IMAD R14, R14, R3, R13 ;  /* 0x000000030e0e7224 */ /* 0x002fe200078e020d */
[----:B------:R-:W-:Y:S01]  /*0f30*/  LEA R20, R3, R15, 0x3 ;  /* 0x0000000f03147211 */ /* 0x000fe200078e18ff */
[----:B------:R-:W1:Y:S01]  /*0f40*/  LDC.64 R4, c[0x0][0x390] ;  /* 0x0000e400ff047b82 */ /* 0x000e620000000a00 */
[----:B0-----:R-:W-:Y:S01]  /*0f50*/  IMAD R15, R13, UR15, RZ ;  /* 0x0000000f0d0f7c24 */ /* 0x001fe2000f8e02ff */
[----:B------:R-:W-:Y:S02]  /*0f60*/  LOP3.LUT R19, R17, 0x6, RZ, 0xc0, !PT ;  /* 0x0000000611137812 */ /* 0x000fe400078ec0ff */
[----:B------:R-:W-:Y:S01]  /*0f70*/  LEA R13, R14, R17, 0x6 ;  /* 0x000000110e0d7211 */ /* 0x000fe200078e30ff */
[----:B------:R-:W-:Y:S01]  /*0f80*/  IMAD R15, R15, 0x8, R20 ;  /* 0x000000080f0f7824 */ /* 0x000fe200078e0214 */
[----:B------:R-:W-:-:S03]  /*0f90*/  LEA R12, R12, R19, 0x4 ;  /* 0x000000130c0c7211 */ /* 0x000fc600078e20ff */
[----:B--2---:R-:W-:Y:S01]  /*0fa0*/  IMAD.WIDE R6, R13, 0x4, R6 ;  /* 0x000000040d067825 */ /* 0x004fe200078e0206 */
[----:B------:R-:W-:Y:S02]  /*0fb0*/  SHF.R.S32.HI R16, RZ, 0x1f, R12 ;  /* 0x0000001fff107819 */ /* 0x000fe4000001140c */
[C---:B---3--:R-:W-:Y:S02]  /*0fc0*/  ISETP.GE.AND P2, PT, R18.reuse, UR5, PT ;  /* 0x0000000512007c0c */ /* 0x048fe4000bf46270 */
[----:B------:R-:W2:Y:S01]  /*0fd0*/  LDG.E.64.CONSTANT R26, desc[UR8][R6.64] ;  /* 0x00000008061a7981 */ /* 0x000ea2000c1e9b00 */
[----:B------:R-:W-:Y:S01]  /*0fe0*/  SHF.L.U32 R15, R15, 0x1, RZ ;  /* 0x000000010f0f7819 */ /* 0x000fe200000006ff */
[C---:B----4-:R-:W-:Y:S01]  /*0ff0*/  IMAD R19, R18.reuse, R21, RZ ;  /* 0x0000001512137224 */ /* 0x050fe200078e02ff */
[----:B------:R-:W-:-:S04]  /*1000*/  IADD3 R18, PT, PT, R18, 0x8, RZ ;  /* 0x0000000812127810 */ /* 0x000fc80007ffe0ff */
[----:B------:R-:W-:Y:S02]  /*1010*/  IADD3 R12, P1, PT, R19, R12, RZ ;  /* 0x0000000c130c7210 */ /* 0x000fe40007f3e0ff */
[----:B------:R-:W-:Y:S02]  /*1020*/  SHF.L.U32 R21, R21, 0x3, RZ ;  /* 0x0000000315157819 */ /* 0x000fe400000006ff */
[----:B------:R-:W-:Y:S02]  /*1030*/  LEA.HI.X.SX32 R17, R19, R16, 0x1, P1 ;  /* 0x0000001013117211 */ /* 0x000fe400008f0eff */
[----:B-----5:R-:W-:Y:S01]  /*1040*/  LEA R30, P1, R12, UR10, 0x1 ;  /* 0x0000000a0c1e7c11 */ /* 0x020fe2000f8208ff */
[----:B-1----:R-:W-:Y:S01]  /*1050*/  IMAD.WIDE R4, R15, 0x2, R4 ;  /* 0x000000020f047825 */ /* 0x002fe200078e0204 */
[----:B------:R-:W-:Y:S02]  /*1060*/  ISETP.GE.AND P3, PT, R18, UR5, PT ;  /* 0x0000000512007c0c */ /* 0x000fe4000bf66270 */
[----:B------:R-:W-:-:S02]  /*1070*/  LEA.HI.X R31, R12, UR11, R17, 0x1, P1 ;  /* 0x0000000b0c1f7c11 */ /* 0x000fc400088f0c11 */
[----:B------:R-:W-:Y:S01]  /*1080*/  SHF.R.S32.HI R13, RZ, 0x1f, R21 ;  /* 0x0000001fff0d7819 */ /* 0x000fe20000011415 */
[----:B------:R0:W3:Y:S01]  /*1090*/  LDG.E.CONSTANT R28, desc[UR8][R4.64] ;  /* 0x00000008041c7981 */ /* 0x0000e2000c1e9900 */
[C---:B------:R-:W-:Y:S02]  /*10a0*/  LEA R32, P1, R21.reuse, R30, 0x1 ;  /* 0x0000001e15207211 */ /* 0x040fe400078208ff */
[----:B------:R-:W-:Y:S02]  /*10b0*/  CS2R R16, SRZ ;  /* 0x0000000000107805 */ /* 0x000fe4000001ff00 */
[----:B------:R-:W-:Y:S02]  /*10c0*/  CS2R R18, SRZ ;  /* 0x0000000000127805 */ /* 0x000fe4000001ff00 */
[----:B------:R-:W-:Y:S02]  /*10d0*/  LEA.HI.X R33, R21, R31, R13, 0x1, P1 ;  /* 0x0000001f15217211 */ /* 0x000fe400008f0c0d */
        /* <DEDUP_REMOVED lines=32> */
[--C-:B------:R-:W-:Y:S02]  /*12e0*/  LOP3.LUT R30, R30, 0xf000f, R38.reuse, 0xea, !PT ;  /* 0x000f000f1e1e7812 */ /* 0x100fe400078eea26 */
[----:B------:R-:W-:Y:S02]  /*12f0*/  LOP3.LUT R26, R26, 0xf000f, R38, 0xea, !PT ;  /* 0x000f000f1a1a7812 */ /* 0x000fe400078eea26 */
[----:B------:R-:W-:Y:S01]  /*1300*/  SHF.R.U32.HI R31, RZ, 0x4, R27 ;  /* 0x00000004ff1f7819 */ /* 0x000fe2000001161b */
[----:B------:R-:W-:Y:S02]  /*1310*/  HFMA2.BF16_V2 R30, R30, R29.H0_H0, -136, -136 ;  /* 0xc308c3081e1e7431 */ /* 0x000fe4000024001d */
[----:B---3--:R-:W-:-:S02]  /*1320*/  HFMA2.BF16_V2 R34, R34, R28.H0_H0, R28.H1_H1 ;  /* 0x2000001c22227231 */ /* 0x008fc4000026001c */
[-CC-:B------:R-:W-:Y:S01]  /*1330*/  HFMA2.BF16_V2 R35, R36, R28.reuse.H0_H0, R28.reuse.H1_H1 ;  /* 0x2000001c24237231 */ /* 0x180fe2000026001c */
[--C-:B-1----:R-:W-:Y:S01]  /*1340*/  LOP3.LUT R32, R27, 0xf000f, R38.reuse, 0xea, !PT ;  /* 0x000f000f1b207812 */ /* 0x102fe200078eea26 */
[-C--:B------:R-:W-:Y:S01]  /*1350*/  HFMA2.BF16_V2 R26, R26, R29.reuse.H0_H0, -136, -136 ;  /* 0xc308c3081a1a7431 */ /* 0x080fe2000024001d */
[--C-:B------:R-:W-:Y:S01]  /*1360*/  SHF.R.U32.HI R33, RZ, 0x8, R27.reuse ;  /* 0x00000008ff217819 */ /* 0x100fe2000001161b */
[-CC-:B------:R-:W-:Y:S01]  /*1370*/  HFMA2.BF16_V2 R30, R30, R28.reuse.H0_H0, R28.reuse.H1_H1 ;  /* 0x2000001c1e1e7231 */ /* 0x180fe2000026001c */
[----:B------:R-:W-:Y:S02]  /*1380*/  SHF.R.U32.HI R27, RZ, 0xc, R27 ;  /* 0x0000000cff1b7819 */ /* 0x000fe4000001161b */
        /* <DEDUP_REMOVED lines=32> */
.L_x_30:
        /* <DEDUP_REMOVED lines=68> */
.L_x_31:
        /* <DEDUP_REMOVED lines=11> */
.L_x_58:


//--------------------- .text._ZN2at6native30tinygemm_m16n8k16_chunk_kernelINS0_10ALayout_RMILNS0_14KReductionTypeE0EEENS0_15BLayout_TC_int4ILi2ELi64EEES4_Li8ELi8EEEvPKvS8_S8_Pviiiiii --------------------------
	.section	.text._ZN2at6native30tinygemm_m16n8k16_chunk_kernelINS0_10ALayout_RMILNS0_14KReductionTypeE0EEENS0_15BLayout_TC_int4ILi2ELi64EEES4_Li8ELi8EEEvPKvS8_S8_Pviiiiii,"ax",@progbits
	.align	128
        .global         _ZN2at6native30tinygemm_m16n8k16_chunk_kernelINS0_10ALayout_RMILNS0_14KReductionTypeE0EEENS0_15BLayout_TC_int4ILi2ELi64EEES4_Li8ELi8EEEvPKvS8_S8_Pviiiiii
        .type           _ZN2at6native30tinygemm_m16n8k16_chunk_kernelINS0_10ALayout_RMILNS0_14KReductionTypeE0EEENS0_15BLayout_TC_int4ILi2ELi64EEES4_Li8ELi8EEEvPKvS8_S8_Pviiiiii,@function
        .size           _ZN2at6native30tinygemm_m16n8k16_chunk_kernelINS0_10ALayout_RMILNS0_14KReductionTypeE0EEENS0_15BLayout_TC_int4ILi2ELi64EEES4_Li8ELi8EEEvPKvS8_S8_Pviiiiii,(.L_x_59 - _ZN2at6native30tinygemm_m16n8k16_chunk_kernelINS0_10ALayout_RMILNS0_14KReductionTypeE0EEENS0_15BLayout_TC_int4ILi2ELi64EEES4_Li8ELi8EEEvPKvS8_S8_Pviiiiii)
        .other          _ZN2at6native30tinygemm_m16n8k16_chunk_kernelINS0_10ALayout_RMILNS0_14KReductionTypeE0EEENS0_15BLayout_TC_int4ILi2ELi64EEES4_Li8ELi8EEEvPKvS8_S8_Pviiiiii,@"STO_CUDA_ENTRY STV_DEFAULT"
_ZN2at6native30tinygemm_m16n8k16_chunk_kernelINS0_10ALayout_RMILNS0_14KReductionTypeE0EEENS0_15BLayout_TC_int4ILi2ELi64EEES4_Li8ELi8EEEvPKvS8_S8_Pviiiiii:
.text._ZN2at6native30tinygemm_m16n8k16_chunk_kernelINS0_10ALayout_RMILNS0_14KReductionTypeE0EEENS0_15BLayout_TC_int4ILi2ELi64EEES4_Li8ELi8EEEvPKvS8_S8_Pviiiiii:
        /* <DEDUP_REMOVED lines=25> */
[----:B------:R-:W3:Y:S04]  /*0190*/  LDCU UR9, c[0x0][0x3a8] ;  /* 0x00007500ff0977ac */ /* 0x000ee80008000800 */
[----:B------:R-:W-:Y:S01]  /*01a0*/  IMAD.U32 R4, R5, 0x80, R4 ;  /* 0x0000008005047824 */ /* 0x000fe200078e0004 */
[----:B------:R-:W-:Y:S01]  /*01b0*/  ULEA.HI UR5, UR8, UR8, URZ, 0x1 ;  /* 0x0000000808057291 */ /* 0x000fe2000f8f08ff */
[----:B------:R-:W-:-:S03]  /*01c0*/  SHF.R.U32.HI R5, RZ, 0x2, R0 ;  /* 0x00000002ff057819 */ /* 0x000fc60000011600 */
[----:B------:R-:W-:Y:S01]  /*01d0*/  USHF.R.S32.HI UR5, URZ, 0x1, UR5 ;  /* 0x00000001ff057899 */ /* 0x000fe20008011405 */
[-C--:B------:R-:W-:Y:S02]  /*01e0*/  LEA R46, R2, R5.reuse, 0x4 ;  /* 0x00000005022e7211 */ /* 0x080fe400078e20ff */
[C---:B-1----:R-:W-:Y:S02]  /*01f0*/  LEA R5, R3.reuse, R5, 0x3 ;  /* 0x0000000503057211 */ /* 0x042fe400078e18ff */
[C---:B0-----:R-:W-:Y:S01]  /*0200*/  ISETP.GE.AND P0, PT, R46.reuse, UR10, PT ;  /* 0x0000000a2e007c0c */ /* 0x041fe2000bf06270 */
[----:B------:R-:W-:Y:S01]  /*0210*/  IMAD R7, R3, UR5, RZ ;  /* 0x0000000503077c24 */ /* 0x000fe2000f8e02ff */
[----:B------:R-:W-:Y:S02]  /*0220*/  IADD3 R45, PT, PT, R46, 0x8, RZ ;  /* 0x000000082e2d7810 */ /* 0x000fe40007ffe0ff */
[C---:B--2---:R-:W-:Y:S01]  /*0230*/  SHF.L.U32 R44, R6.reuse, 0x3, RZ ;  /* 0x00000003062c7819 */ /* 0x044fe200000006ff */
[----:B------:R-:W-:-:S02]  /*0240*/  IMAD.SHL.U32 R6, R6, 0x10, RZ ;  /* 0x0000001006067824 */ /* 0x000fc400078e00ff */
[----:B---3--:R-:W-:-:S07]  /*0250*/  IMAD R47, R46, UR9, RZ ;  /* 0x000000092e2f7c24 */ /* 0x008fce000f8e02ff */
.L_x_33:
[----:B------:R-:W0:Y:S01]  /*0260*/  LDC.64 R28, c[0x0][0x388] ;  /* 0x0000e200ff1c7b82 */ /* 0x000e220000000a00 */
[----:B------:R-:W-:Y:S02]  /*0270*/  LEA.HI R13, R50, R7, RZ, 0x1f ;  /* 0x00000007320d7211 */ /* 0x000fe400078ff8ff */
[----:B------:R-:W-:Y:S02]  /*0280*/  SHF.R.S32.HI R12, RZ, 0x2, R50 ;  /* 0x00000002ff0c7819 */ /* 0x000fe40000011432 */
[----:B------:R-:W-:Y:S02]  /*0290*/  LEA R13, R13, R0, 0x5 ;  /* 0x000000000d0d7211 */ /* 0x000fe400078e28ff */
[----:B------:R-:W-:Y:S01]  /*02a0*/  SHF.R.S32.HI R14, RZ, 0x1f, R4 ;  /* 0x0000001fff0e7819 */ /* 0x000fe20000011404 */
[----:B------:R-:W1:Y:S01]  /*02b0*/  LDC.64 R16, c[0x0][0x390] ;  /* 0x0000e400ff107b82 */ /* 0x000e620000000a00 */
[----:B------:R-:W-:Y:S01]  /*02c0*/  IADD3 R15, P1, PT, R47, R4, RZ ;  /* 0x000000042f0f7210 */ /* 0x000fe20007f3e0ff */
[----:B------:R-:W-:-:S03]  /*02d0*/  IMAD R12, R44, R12, R5 ;  /* 0x0000000c2c0c7224 */ /* 0x000fc600078e0205 */
[----:B------:R-:W-:Y:S02]  /*02e0*/  LEA.HI.X.SX32 R14, R47, R14, 0x1, P1 ;  /* 0x0000000e2f0e7211 */ /* 0x000fe400008f0eff */
[----:B------:R-:W-:Y:S01]  /*02f0*/  LEA R48, P1, R15, UR12, 0x1 ;  /* 0x0000000c0f307c11 */ /* 0x000fe2000f8208ff */
[----:B------:R-:W2:Y:S01]  /*0300*/  LDC R61, c[0x0][0x3a8] ;  /* 0x0000ea00ff3d7b82 */ /* 0x000ea20000000800 */
[----:B------:R-:W-:Y:S01]  /*0310*/  CS2R R32, SRZ ;  /* 0x0000000000207805 */ /* 0x000fe2000001ff00 */
[----:B0-----:R-:W-:Y:S01]  /*0320*/  IMAD.WIDE R28, R13, 0x4, R28 ;  /* 0x000000040d1c7825 */ /* 0x001fe200078e021c */
[----:B------:R-:W-:Y:S02]  /*0330*/  LEA.HI.X R49, R15, UR13, R14, 0x1, P1 ;  /* 0x0000000d0f317c11 */ /* 0x000fe400088f0c0e */
[----:B------:R-:W-:Y:S02]  /*0340*/  SHF.L.U32 R13, R12, 0x1, RZ ;  /* 0x000000010c0d7819 */ /* 0x000fe400000006ff */
[----:B------:R-:W3:Y:S01]  /*0350*/  LDG.E.CONSTANT R59, desc[UR6][R28.64] ;  /* 0x000000061c3b7981 */ /* 0x000ee2000c1e9900 */
        /* <DEDUP_REMOVED lines=8> */
[----:B------:R-:W-:Y:S01]  /*03e0*/  CS2R R38, SRZ ;  /* 0x0000000000267805 */ /* 0x000fe2000001ff00 */
[----:B------:R-:W2:Y:S01]  /*03f0*/  LDG.E.CONSTANT R57, desc[UR6][R28.64+0x80] ;  /* 0x000080061c397981 */ /* 0x000ea2000c1e9900 */
[----:B------:R-:W-:-:S04]  /*0400*/  IMAD.WIDE R60, R61, 0x2, R48 ;  /* 0x000000023d3c7825 */ /* 0x000fc800078e0230 */
[----:B------:R-:W4:Y:S04]  /*0410*/  @!P0 LDG.E.CONSTANT R34, desc[UR6][R48.64+0x10] ;  /* 0x0000100630228981 */ /* 0x000f28000c1e9900 */
[----:B------:R-:W4:Y:S04]  /*0420*/  @!P1 LDG.E.CONSTANT R33, desc[UR6][R60.64] ;  /* 0x000000063c219981 */ /* 0x000f28000c1e9900 */
[----:B------:R-:W4:Y:S04]  /*0430*/  @!P1 LDG.E.CONSTANT R35, desc[UR6][R60.64+0x10] ;  /* 0x000010063c239981 */ /* 0x000f28000c1e9900 */
[----:B------:R-:W2:Y:S04]  /*0440*/  @!P1 LDG.E.CONSTANT R37, desc[UR6][R60.64+0x20] ;  /* 0x000020063c259981 */ /* 0x000ea8000c1e9900 */
[----:B------:R-:W2:Y:S04]  /*0450*/  @!P1 LDG.E.CONSTANT R39, desc[UR6][R60.64+0x30] ;  /* 0x000030063c279981 */ /* 0x000ea8000c1e9900 */
[----:B------:R-:W2:Y:S04]  /*0460*/  @!P0 LDG.E.CONSTANT R36, desc[UR6][R48.64+0x20] ;  /* 0x0000200630248981 */ /* 0x000ea8000c1e9900 */
[----:B------:R-:W2:Y:S01]  /*0470*/  @!P0 LDG.E.CONSTANT R38, desc[UR6][R48.64+0x30] ;  /* 0x0000300630268981 */ /* 0x000ea2000c1e9900 */
[----:B------:R-:W-:-:S02]  /*0480*/  CS2R R40, SRZ ;  /* 0x0000000000287805 */ /* 0x000fc4000001ff00 */
[----:B------:R-:W-:Y:S01]  /*0490*/  CS2R R42, SRZ ;  /* 0x00000000002a7805 */ /* 0x000fe2000001ff00 */
[----:B------:R-:W2:Y:S04]  /*04a0*/  LDG.E.CONSTANT R55, desc[UR6][R28.64+0x100] ;  /* 0x000100061c377981 */ /* 0x000ea8000c1e9900 */
[----:B------:R-:W2:Y:S04]  /*04b0*/  @!P1 LDG.E.CONSTANT R41, desc[UR6][R60.64+0x40] ;  /* 0x000040063c299981 */ /* 0x000ea8000c1e9900 */
[----:B------:R-:W2:Y:S04]  /*04c0*/  @!P1 LDG.E.CONSTANT R43, desc[UR6][R60.64+0x50] ;  /* 0x000050063c2b9981 */ /* 0x000ea8000c1e9900 */
[----:B------:R-:W2:Y:S04]  /*04d0*/  @!P0 LDG.E.CONSTANT R40, desc[UR6][R48.64+0x40] ;  /* 0x0000400630288981 */ /* 0x000ea8000c1e9900 */
[----:B------:R-:W2:Y:S01]  /*04e0*/  @!P0 LDG.E.CONSTANT R42, desc[UR6][R48.64+0x50] ;  /* 0x00005006302a8981 */ /* 0x000ea2000c1e9900 */
[----:B------:R-:W-:-:S02]  /*04f0*/  CS2R R12, SRZ ;  /* 0x00000000000c7805 */ /* 0x000fc4000001ff00 */
[----:B------:R-:W-:Y:S02]  /*0500*/  CS2R R14, SRZ ;  /* 0x00000000000e7805 */ /* 0x000fe4000001ff00 */
[----:B------:R-:W-:Y:S01]  /*0510*/  CS2R R18, SRZ ;  /* 0x0000000000127805 */ /* 0x000fe2000001ff00 */
[----:B------:R-:W2:Y:S04]  /*0520*/  LDG.E.CONSTANT R53, desc[UR6][R28.64+0x180] ;  /* 0x000180061c357981 */ /* 0x000ea8000c1e9900 */
[----:B------:R-:W2:Y:S04]  /*0530*/  @!P1 LDG.E.CONSTANT R13, desc[UR6][R60.64+0x60] ;  /* 0x000060063c0d9981 */ /* 0x000ea8000c1e9900 */
[----:B------:R-:W2:Y:S04]  /*0540*/  @!P1 LDG.E.CONSTANT R15, desc[UR6][R60.64+0x70] ;  /* 0x000070063c0f9981 */ /* 0x000ea8000c1e9900 */
[----:B------:R-:W2:Y:S04]  /*0550*/  @!P0 LDG.E.CONSTANT R12, desc[UR6][R48.64+0x60] ;  /* 0x00006006300c8981 */ /* 0x000ea8000c1e9900 */
[----:B------:R-:W2:Y:S01]  /*0560*/  @!P0 LDG.E.CONSTANT R14, desc[UR6][R48.64+0x70] ;  /* 0x00007006300e8981 */ /* 0x000ea2000c1e9900 */
[----:B------:R-:W-:Y:S01]  /*0570*/  IMAD.WIDE R22, R6, 0x2, R16 ;  /* 0x0000000206167825 */ /* 0x000fe200078e0210 */
[----:B0-----:R-:W-:-:S02]  /*0580*/  CS2R R16, SRZ ;  /* 0x0000000000107805 */ /* 0x001fc4000001ff00 */
[----:B------:R-:W2:Y:S04]  /*0590*/  @!P1 LDG.E.CONSTANT R19, desc[UR6][R60.64+0x90] ;  /* 0x000090063c139981 */ /* 0x000ea8000c1e9900 */
[----:B------:R0:W2:Y:S04]  /*05a0*/  LDG.E.CONSTANT R51, desc[UR6][R22.64] ;  /* 0x0000000616337981 */ /* 0x0000a8000c1e9900 */
[----:B------:R-:W2:Y:S04]  /*05b0*/  @!P1 LDG.E.CONSTANT R17, desc[UR6][R60.64+0x80] ;  /* 0x000080063c119981 */ /* 0x000ea8000c1e9900 */
[----:B------:R-:W2:Y:S04]  /*05c0*/  @!P0 LDG.E.CONSTANT R16, desc[UR6][R48.64+0x80] ;  /* 0x0000800630108981 */ /* 0x000ea8000c1e9900 */
[----:B------:R-:W2:Y:S01]  /*05d0*/  @!P0 LDG.E.CONSTANT R18, desc[UR6][R48.64+0x90] ;  /* 0x0000900630128981 */ /* 0x000ea2000c1e9900 */
[----:B------:R-:W-:-:S02]  /*05e0*/  CS2R R20, SRZ ;  /* 0x0000000000147805 */ /* 0x000fc4000001ff00 */
[----:B0-----:R-:W-:Y:S02]  /*05f0*/  CS2R R22, SRZ ;  /* 0x0000000000167805 */ /* 0x001fe4000001ff00 */
        /* <DEDUP_REMOVED lines=16> */
[----:B------:R-:W-:-:S02]  /*0700*/  MOV R52, 0x43004300 ;  /* 0x4300430000347802 */ /* 0x000fc40000000f00 */
[----:B------:R-:W-:Y:S01]  /*0710*/  MOV R56, 0x3f80 ;  /* 0x00003f8000387802 */ /* 0x000fe20000000f00 */
[----:B------:R-:W-:Y:S05]  /*0720*/  WARPSYNC.ALL ;  /* 0x0000000000007948 */ /* 0x000fea0003800000 */
[----:B---3--:R-:W-:-:S04]  /*0730*/  SHF.R.U32.HI R49, RZ, 0x4, R59 ;  /* 0x00000004ff317819 */ /* 0x008fc8000001163b */
[--C-:B------:R-:W-:Y:S02]  /*0740*/  LOP3.LUT R48, R49, 0xf000f, R52.reuse, 0xea, !PT ;  /* 0x000f000f31307812 */ /* 0x100fe400078eea34 */
[----:B------:R-:W-:-:S03]  /*0750*/  LOP3.LUT R49, R59, 0xf000f, R52, 0xea, !PT ;  /* 0x000f000f3b317812 */ /* 0x000fc600078eea34 */
[-C--:B------:R-:W-:Y:S02]  /*0760*/  HFMA2.BF16_V2 R58, R48, R56.reuse.H0_H0, -136, -136 ;  /* 0xc308c308303a7431 */ /* 0x080fe40000240038 */
[----:B------:R-:W-:-:S04]  /*0770*/  HFMA2.BF16_V2 R49, R49, R56.H0_H0, -136, -136 ;  /* 0xc308c30831317431 */ /* 0x000fc80000240038 */
        /* <DEDUP_REMOVED lines=11> */
[----:B--2---:R-:W-:Y:S01]  /*0830*/  HMMA.16816.F32.BF16 R36, R36, R48, RZ ;  /* 0x000000302424723c */ /* 0x004fe200000418ff */
        /* <DEDUP_REMOVED lines=87> */
.L_x_32:
        /* <DEDUP_REMOVED lines=92> */
.L_x_34:
        /* <DEDUP_REMOVED lines=68> */
.L_x_35:
        /* <DEDUP_REMOVED lines=13> */
.L_x_59:


//--------------------- .text._ZN2at6native30tinygemm_m16n8k16_chunk_kernelINS0_10ALayout_RMILNS0_14KReductionTypeE0EEENS0_15BLayout_TC_int4ILi8ELi32EEES4_Li8ELi8EEEvPKvS8_S8_Pviiiiii --------------------------
	.section	.text._ZN2at6native30tinygemm_m16n8k16_chunk_kernelINS0_10ALayout_RMILNS0_14KReductionTypeE0EEENS0_15BLayout_TC_int4ILi8ELi32EEES4_Li8ELi8EEEvPKvS8_S8_Pviiiiii,"ax",@progbits
	.align	128
        .global         _ZN2at6native30tinygemm_m16n8k16_chunk_kernelINS0_10ALayout_RMILNS0_14KReductionTypeE0EEENS0_15BLayout_TC_int4ILi8ELi32EEES4_Li8ELi8EEEvPKvS8_S8_Pviiiiii
        .type           _ZN2at6native30tinygemm_m16n8k16_chunk_kernelINS0_10ALayout_RMILNS0_14KReductionTypeE0EEENS0_15BLayout_TC_int4ILi8ELi32EEES4_Li8ELi8EEEvPKvS8_S8_Pviiiiii,@function
        .size           _ZN2at6native30tinygemm_m16n8k16_chunk_kernelINS0_10ALayout_RMILNS0_14KReductionTypeE0EEENS0_15BLayout_TC_int4ILi8ELi32EEES4_Li8ELi8EEEvPKvS8_S8_Pviiiiii,(.L_x_60 - _ZN2at6native30tinygemm_m16n8k16_chunk_kernelINS0_10ALayout_RMILNS0_14KReductionTypeE0EEENS0_15BLayout_TC_int4ILi8ELi32EEES4_Li8ELi8EEEvPKvS8_S8_Pviiiiii)
        .other          _ZN2at6native30tinygemm_m16n8k16_chunk_kernelINS0_10ALayout_RMILNS0_14KReductionTypeE0EEENS0_15BLayout_TC_int4ILi8ELi32EEES4_Li8ELi8EEEvPKvS8_S8_Pviiiiii,@"STO_CUDA_ENTRY STV_DEFAULT"
_ZN2at6native30tinygemm_m16n8k16_chunk_kernelINS0_10ALayout_RMILNS0_14KReductionTypeE0EEENS0_15BLayout_TC_int4ILi8ELi32EEES4_Li8ELi8EEEvPKvS8_S8_Pviiiiii:
.text._ZN2at6native30tinygemm_m16n8k16_chunk_kernelINS0_10ALayout_RMILNS0_14KReductionTypeE0EEENS0_15BLayout_TC_int4ILi8ELi32EEES4_Li8ELi8EEEvPKvS8_S8_Pviiiiii:
        /* <DEDUP_REMOVED lines=30> */
[----:B------:R-:W-:Y:S01]  /*01e0*/  LEA R48, R7, R48, 0x7 ;  /* 0x0000003007307211 */ /* 0x000fe200078e38ff */
[C---:B------:R-:W-:Y:S01]  /*01f0*/  IMAD R7, R0.reuse, 0x30, RZ ;  /* 0x0000003000077824 */ /* 0x040fe200078e02ff */
[-C--:B------:R-:W-:Y:S02]  /*0200*/  LEA R54, R3, R5.reuse, 0x4 ;  /* 0x0000000503367211 */ /* 0x080fe400078e20ff */
[C---:B------:R-:W-:Y:S02]  /*0210*/  SHF.L.U32 R49, R0.reuse, 0x4, RZ ;  /* 0x0000000400317819 */ /* 0x040fe400000006ff */
[----:B------:R-:W-:Y:S02]  /*0220*/  SHF.L.U32 R6, R0, 0x5, RZ ;  /* 0x0000000500067819 */ /* 0x000fe400000006ff */
[----:B------:R-:W-:Y:S02]  /*0230*/  LEA R5, R4, R5, 0x3 ;  /* 0x0000000504057211 */ /* 0x000fe400078e18ff */
[----:B0-----:R-:W-:-:S02]  /*0240*/  ISETP.GE.AND P0, PT, R54, UR9, PT ;  /* 0x0000000936007c0c */ /* 0x001fc4000bf06270 */
[C---:B------:R-:W-:Y:S01]  /*0250*/  IADD3 R52, PT, PT, R54.reuse, 0x8, RZ ;  /* 0x0000000836347810 */ /* 0x040fe20007ffe0ff */
[----:B-1----:R-:W-:-:S10]  /*0260*/  IMAD R53, R54, UR8, RZ ;  /* 0x0000000836357c24 */ /* 0x002fd4000f8e02ff */
.L_x_37:
[----:B------:R-:W0:Y:S01]  /*0270*/  LDC.64 R50, c[0x0][0x390] ;  /* 0x0000e400ff327b82 */ /* 0x000e220000000a00 */
[----:B------:R-:W-:Y:S02]  /*0280*/  SHF.R.S32.HI R14, RZ, 0x1f, R48 ;  /* 0x0000001fff0e7819 */ /* 0x000fe40000011430 */
[----:B------:R-:W-:Y:S02]  /*0290*/  CS2R R36, SRZ ;  /* 0x0000000000247805 */ /* 0x000fe4000001ff00 */
[----:B------:R-:W-:Y:S02]  /*02a0*/  IADD3 R16, P1, PT, R53, R48, RZ ;  /* 0x0000003035107210 */ /* 0x000fe40007f3e0ff */
[----:B------:R-:W-:Y:S02]  /*02b0*/  CS2R R38, SRZ ;  /* 0x0000000000267805 */ /* 0x000fe4000001ff00 */
[----:B------:R-:W-:Y:S02]  /*02c0*/  SHF.R.U32.HI R15, RZ, 0x1, R55 ;  /* 0x00000001ff0f7819 */ /* 0x000fe40000011637 */
[----:B------:R-:W-:-:S02]  /*02d0*/  CS2R R40, SRZ ;  /* 0x0000000000287805 */ /* 0x000fc4000001ff00 */
[----:B------:R-:W-:Y:S01]  /*02e0*/  MOV R0, UR14 ;  /* 0x0000000e00007c02 */ /* 0x000fe20008000f00 */
[----:B------:R-:W1:Y:S01]  /*02f0*/  LDC.64 R34, c[0x0][0x388] ;  /* 0x0000e200ff227b82 */ /* 0x000e620000000a00 */
[----:B------:R-:W-:Y:S02]  /*0300*/  SHF.R.U32.HI R13, RZ, 0x3, R55 ;  /* 0x00000003ff0d7819 */ /* 0x000fe40000011637 */
[----:B------:R-:W-:Y:S02]  /*0310*/  CS2R R42, SRZ ;  /* 0x00000000002a7805 */ /* 0x000fe4000001ff00 */
[----:B------:R-:W-:Y:S01]  /*0320*/  LEA.HI.X.SX32 R17, R53, R14, 0x1, P1 ;  /* 0x0000000e35117211 */ /* 0x000fe200008f0eff */
[----:B------:R-:W-:Y:S01]  /*0330*/  IMAD R12, R15, R0, RZ ;  /* 0x000000000f0c7224 */ /* 0x000fe200078e02ff */
[----:B------:R-:W-:Y:S01]  /*0340*/  LEA R32, P1, R16, UR10, 0x1 ;  /* 0x0000000a10207c11 */ /* 0x000fe2000f8208ff */
[----:B------:R-:W-:Y:S01]  /*0350*/  IMAD R13, R4, UR4, R13 ;  /* 0x00000004040d7c24 */ /* 0x000fe2000f8e020d */
[----:B------:R-:W-:Y:S01]  /*0360*/  CS2R R44, SRZ ;  /* 0x00000000002c7805 */ /* 0x000fe2000001ff00 */
[----:B------:R-:W2:Y:S01]  /*0370*/  LDC R57, c[0x0][0x3a8] ;  /* 0x0000ea00ff397b82 */ /* 0x000ea20000000800 */
[----:B------:R-:W-:-:S02]  /*0380*/  LEA.HI.X R33, R16, UR11, R17, 0x1, P1 ;  /* 0x0000000b10217c11 */ /* 0x000fc400088f0c11 */
[----:B------:R-:W-:Y:S02]  /*0390*/  CS2R R46, SRZ ;  /* 0x00000000002e7805 */ /* 0x000fe4000001ff00 */
[----:B------:R-:W-:Y:S02]  /*03a0*/  LEA R12, R12, R5, 0x3 ;  /* 0x000000050c0c7211 */ /* 0x000fe400078e18ff */
[----:B------:R-:W-:Y:S01]  /*03b0*/  LEA R13, R13, R2, 0x5 ;  /* 0x000000020d0d7211 */ /* 0x000fe200078e28ff */
[----:B------:R-:W3:Y:S01]  /*03c0*/  @!P0 LDG.E.CONSTANT R36, desc[UR6][R32.64] ;  /* 0x0000000620248981 */ /* 0x000ee2000c1e9900 */
[----:B------:R-:W-:Y:S02]  /*03d0*/  ISETP.GE.AND P0, PT, R54, UR12, PT ;  /* 0x0000000c36007c0c */ /* 0x000fe4000bf06270 */
[----:B------:R-:W-:Y:S02]  /*03e0*/  SHF.L.U32 R15, R12, 0x1, RZ ;  /* 0x000000010c0f7819 */ /* 0x000fe400000006ff */
[----:B------:R-:W-:-:S02]  /*03f0*/  SHF.L.U32 R13, R13, 0x2, RZ ;  /* 0x000000020d0d7819 */ /* 0x000fc400000006ff */
[----:B------:R-:W-:Y:S02]  /*0400*/  CS2R R16, SRZ ;  /* 0x0000000000107805 */ /* 0x000fe4000001ff00 */
[----:B------:R-:W-:Y:S01]  /*0410*/  CS2R R18, SRZ ;  /* 0x0000000000127805 */ /* 0x000fe2000001ff00 */
[----:B0-----:R-:W-:Y:S01]  /*0420*/  IMAD.WIDE R50, R15, 0x2, R50 ;  /* 0x000000020f327825 */ /* 0x001fe200078e0232 */
[----:B------:R-:W-:Y:S02]  /*0430*/  CS2R R14, SRZ ;  /* 0x00000000000e7805 */ /* 0x000fe4000001ff00 */
[----:B------:R-:W-:Y:S02]  /*0440*/  CS2R R20, SRZ ;  /* 0x0000000000147805 */ /* 0x000fe4000001ff00 */
[----:B------:R-:W-:Y:S01]  /*0450*/  CS2R R22, SRZ ;  /* 0x0000000000167805 */ /* 0x000fe2000001ff00 */
[----:B-1----:R-:W-:Y:S01]  /*0460*/  IMAD.WIDE R34, R13, 0x4, R34 ;  /* 0x000000040d227825 */ /* 0x002fe200078e0222 */
[----:B------:R-:W-:-:S02]  /*0470*/  CS2R R12, SRZ ;  /* 0x00000000000c7805 */ /* 0x000fc4000001ff00 */
[----:B------:R-:W-:Y:S02]  /*0480*/  CS2R R24, SRZ ;  /* 0x0000000000187805 */ /* 0x000fe4000001ff00 */
[----:B------:R-:W-:Y:S02]  /*0490*/  CS2R R26, SRZ ;  /* 0x00000000001a7805 */ /* 0x000fe4000001ff00 */
[----:B------:R-:W-:Y:S02]  /*04a0*/  CS2R R28, SRZ ;  /* 0x00000000001c7805 */ /* 0x000fe4000001ff00 */
[----:B------:R-:W-:Y:S02]  /*04b0*/  CS2R R30, SRZ ;  /* 0x00000000001e7805 */ /* 0x000fe4000001ff00 */
[----:B--2---:R-:W-:Y:S01]  /*04c0*/  SHF.L.U32 R57, R57, 0x3, RZ ;  /* 0x0000000339397819 */ /* 0x004fe200000006ff */
[----:B------:R-:W3:Y:S04]  /*04d0*/  @!P0 LDG.E.CONSTANT R38, desc[UR6][R32.64+0x10] ;  /* 0x0000100620268981 */ /* 0x000ee8000c1e9900 */
[----:B------:R-:W-:Y:S01]  /*04e0*/  IMAD.WIDE R56, R57, 0x2, R32 ;  /* 0x0000000239387825 */ /* 0x000fe200078e0220 */
[----:B------:R-:W2:Y:S04]  /*04f0*/  @!P0 LDG.E.CONSTANT R40, desc[UR6][R32.64+0x20] ;  /* 0x0000200620288981 */ /* 0x000ea8000c1e9900 */
[----:B------:R-:W2:Y:S04]  /*0500*/  @!P0 LDG.E.CONSTANT R42, desc[UR6][R32.64+0x30] ;  /* 0x00003006202a8981 */ /* 0x000ea8000c1e9900 */
[----:B------:R-:W4:Y:S04]  /*0510*/  @!P0 LDG.E.CONSTANT R44, desc[UR6][R32.64+0x40] ;  /* 0x00004006202c8981 */ /* 0x000f28000c1e9900 */
[----:B------:R-:W4:Y:S04]  /*0520*/  @!P0 LDG.E.CONSTANT R46, desc[UR6][R32.64+0x50] ;  /* 0x00005006202e8981 */ /* 0x000f28000c1e9900 */
[----:B------:R-:W5:Y:S04]  /*0530*/  @!P0 LDG.E.CONSTANT R12, desc[UR6][R32.64+0x60] ;  /* 0x00006006200c8981 */ /* 0x000f68000c1e9900 */
        /* <DEDUP_REMOVED lines=9> */
[----:B------:R-:W-:Y:S01]  /*05d0*/  IMAD.WIDE R58, R49, 0x2, R50 ;  /* 0x00000002313a7825 */ /* 0x000fe200078e0232 */
[----:B------:R-:W-:-:S03]  /*05e0*/  ISETP.GE.AND P1, PT, R52, UR12, PT ;  /* 0x0000000c34007c0c */ /* 0x000fc6000bf26270 */
[--C-:B------:R-:W-:Y:S02]  /*05f0*/  IMAD.WIDE R60, R6, 0x2, R50.reuse ;  /* 0x00000002063c7825 */ /* 0x100fe400078e0232 */
[----:B------:R-:W4:Y:S04]  /*0600*/  LDG.E.CONSTANT R59, desc[UR6][R58.64] ;  /* 0x000000063a3b7981 */ /* 0x000f28000c1e9900 */
[----:B------:R-:W3:Y:S04]  /*0610*/  LDG.E.128.CONSTANT R32, desc[UR6][R34.64] ;  /* 0x0000000622207981 */ /* 0x000ee8000c1e9d00 */
[----:B------:R-:W2:Y:S04]  /*0620*/  @!P1 LDG.E.CONSTANT R37, desc[UR6][R56.64] ;  /* 0x0000000638259981 */ /* 0x000ea8000c1e9900 */
[----:B------:R-:W5:Y:S04]  /*0630*/  LDG.E.CONSTANT R58, desc[UR6][R60.64] ;  /* 0x000000063c3a7981 */ /* 0x000f68000c1e9900 */
[----:B------:R-:W2:Y:S04]  /*0640*/  @!P1 LDG.E.CONSTANT R39, desc[UR6][R56.64+0x10] ;  /* 0x0000100638279981 */ /* 0x000ea8000c1e9900 */
[----:B------:R-:W4:Y:S04]  /*0650*/  @!P1 LDG.E.CONSTANT R41, desc[UR6][R56.64+0x20] ;  /* 0x0000200638299981 */ /* 0x000f28000c1e9900 */
[----:B------:R-:W5:Y:S04]  /*0660*/  LDG.E.CONSTANT R60, desc[UR6][R50.64] ;  /* 0x00000006323c7981 */ /* 0x000f68000c1e9900 */
[----:B------:R-:W4:Y:S04]  /*0670*/  @!P1 LDG.E.CONSTANT R43, desc[UR6][R56.64+0x30] ;  /* 0x00003006382b9981 */ /* 0x000f28000c1e9900 */
        /* <DEDUP_REMOVED lines=11> */
[----:B------:R0:W4:Y:S02]  /*0730*/  @!P1 LDG.E.CONSTANT R31, desc[UR6][R56.64+0xf0] ;  /* 0x0000f006381f9981 */ /* 0x000124000c1e9900 */
[----:B0-----:R-:W-:-:S06]  /*0740*/  IMAD.WIDE R56, R7, 0x2, R50 ;  /* 0x0000000207387825 */ /* 0x001fcc00078e0232 */
[----:B------:R0:W4:Y:S01]  /*0750*/  LDG.E.CONSTANT R56, desc[UR6][R56.64] ;  /* 0x0000000638387981 */ /* 0x000122000c1e9900 */
[----:B------:R-:W-:Y:S02]  /*0760*/  MOV R61, 0x3f80 ;  /* 0x00003f80003d7802 */ /* 0x000fe40000000f00 */
[----:B0-----:R-:W-:Y:S01]  /*0770*/  MOV R57, 0x43004300 ;  /* 0x4300430000397802 */ /* 0x001fe20000000f00 */
[----:B------:R-:W-:Y:S05]  /*0780*/  WARPSYNC.ALL ;  /* 0x0000000000007948 */ /* 0x000fea0003800000 */
[----:B------:R-:W-:-:S04]  /*0790*/  IADD3 R55, PT, PT, R55, 0x40, RZ ;  /* 0x0000004037377810 */ /* 0x000fc80007ffe0ff */
[----:B------:R-:W-:Y:S02]  /*07a0*/  ISETP.GE.AND P1, PT, R55, UR5, PT ;  /* 0x0000000537007c0c */ /* 0x000fe4000bf26270 */
[----:B---3--:R-:W-:-:S04]  /*07b0*/  SHF.R.U32.HI R50, RZ, 0x4, R32 ;  /* 0x00000004ff327819 */ /* 0x008fc80000011620 */
[--C-:B------:R-:W-:Y:S02]  /*07c0*/  LOP3.LUT R51, R50, 0xf000f, R57.reuse, 0xea, !PT ;  /* 0x000f000f32337812 */ /* 0x100fe400078eea39 */
[----:B------:R-:W-:-:S03]  /*07d0*/  LOP3.LUT R50, R32, 0xf000f, R57, 0xea, !PT ;  /* 0x000f000f20327812 */ /* 0x000fc600078eea39 */
[-C--:B------:R-:W-:Y:S02]  /*07e0*/  HFMA2.BF16_V2 R51, R51, R61.reuse.H0_H0, -136, -136 ;  /* 0xc308c30833337431 */ /* 0x080fe4000024003d */
[----:B------:R-:W-:-:S04]  /*07f0*/  HFMA2.BF16_V2 R50, R50, R61.H0_H0, -136, -136 ;  /* 0xc308c30832327431 */ /* 0x000fc8000024003d */
[-CC-:B-----5:R-:W-:Y:S02]  /*0800*/  HFMA2.BF16_V2 R50, R50, R60.reuse.H0_H0, R60.reuse.H1_H1 ;  /* 0x2000003c32327231 */ /* 0x1a0fe4000026003c */
[----:B------:R-:W-:-:S07]  /*0810*/  HFMA2.BF16_V2 R51, R51, R60.H0_H0, R60.H1_H1 ;  /* 0x2000003c33337231 */ /* 0x000fce000026003c */
[----:B--2---:R-:W-:-:S15]  /*0820*/  HMMA.16816.F32.BF16 R36, R36, R50, RZ ;  /* 0x000000322424723c */ /* 0x004fde00000418ff */
[----:B------:R-:W-:-:S04]  /*0830*/  NOP ;  /* 0x0000000000007918 */ /* 0x000fc80000000000 */
[----:B------:R-:W-:Y:S01]  /*0840*/  FADD.FTZ R51, R36, R8 ;  /* 0x0000000824337221 */ /* 0x000fe20000010000 */
[--C-:B------:R-:W-:Y:S02]  /*0850*/  SHF.R.U32.HI R8, RZ, 0x8, R32.reuse ;  /* 0x00000008ff087819 */ /* 0x100fe40000011620 */
[----:B------:R-:W-:Y:S02]  /*0860*/  SHF.R.U32.HI R32, RZ, 0xc, R32 ;  /* 0x0000000cff207819 */ /* 0x000fe40000011620 */
[--C-:B------:R-:W-:Y:S02]  /*0870*/  LOP3.LUT R8, R8, 0xf000f, R57.reuse, 0xea, !PT ;  /* 0x000f000f08087812 */ /* 0x100fe400078eea39 */
[----:B------:R-:W-:Y:S01]  /*0880*/  LOP3.LUT R32, R32, 0xf000f, R57, 0xea, !PT ;  /* 0x000f000f20207812 */ /* 0x000fe200078eea39 */
[----:B------:R-:W-:Y:S02]  /*0890*/  FADD.FTZ R36, R37, R9 ;  /* 0x0000000925247221 */ /* 0x000fe40000010000 */
[----:B------:R-:W-:-:S02]  /*08a0*/  HFMA2.BF16_V2 R8, R8, R61.H0_H0, -136, -136 ;  /* 0xc308c30808087431 */ /* 0x000fc4000024003d */
[----:B------:R-:W-:Y:S02]  /*08b0*/  HFMA2.BF16_V2 R9, R32, R61.H0_H0, -136, -136 ;  /* 0xc308c30820097431 */ /* 0x000fe4000024003d */
[-CC-:B------:R-:W-:Y:S02]  /*08c0*/  HFMA2.BF16_V2 R8, R8, R60.reuse.H0_H0, R60.reuse.H1_H1 ;  /* 0x2000003c08087231 */ /* 0x180fe4000026003c */
[----:B------:R-:W-:-:S07]  /*08d0*/  HFMA2.BF16_V2 R9, R9, R60.H0_H0, R60.H1_H1 ;  /* 0x2000003c09097231 */ /* 0x000fce000026003c */
[----:B----4-:R-:W-:Y:S01]  /*08e0*/  HMMA.16816.F32.BF16 R40, R40, R8, RZ ;  /* 0x000000082828723c */ /* 0x010fe200000418ff */
[----:B------:R-:W-:-:S04]  /*08f0*/  SHF.R.U32.HI R8, RZ, 0x4, R33 ;  /* 0x00000004ff087819 */ /* 0x000fc80000011621 */
        /* <DEDUP_REMOVED lines=18> */
[----:B------:R-:W-:Y:S02]  /*0a20*/  LOP3.LUT R8, R34, 0xf000f, R57, 0xea, !PT ;  /* 0x000f000f22087812 */ /* 0x000fe400078eea39 */
[----:B------:R-:W-:-:S03]  /*0a30*/  HFMA2.BF16_V2 R9, R32, R61.H0_H0, -136, -136 ;  /* 0xc308c30820097431 */ /* 0x000fc6000024003d */
        /* <DEDUP_REMOVED lines=29> */
[----:B------:R-:W-:-:S05]  /*0c10*/  FADD.FTZ R51, R40, R51 ;  /* 0x0000003328337221 */ /* 0x000fca0000010000 */
[----:B------:R-:W-:Y:S01]  /*0c20*/  HMMA.16816.F32.BF16 R28, R28, R8, RZ ;  /* 0x000000081c1c723c */ /* 0x000fe200000418ff */
[----:B------:R-:W-:Y:S01]  /*0c30*/  FADD.FTZ R9, R38, R10 ;  /* 0x0000000a26097221 */ /* 0x000fe20000010000 */
[----:B------:R-:W-:Y:S01]  /*0c40*/  FADD.FTZ R8, R39, R11 ;  /* 0x0000000b27087221 */ /* 0x000fe20000010000 */
[----:B------:R-:W-:Y:S02]  /*0c50*/  FADD.FTZ R36, R41, R36 ;  /* 0x0000002429247221 */ /* 0x000fe40000010000 */
        /* <DEDUP_REMOVED lines=28> */
.L_x_36:
        /* <DEDUP_REMOVED lines=20> */
[----:B------:R-:W3:Y:S01]  /*0f60*/  LDCU.64 UR8, c[0x0][0x380] ;  /* 0x00007000ff0877ac */ /* 0x000ee20008000a00 */
[----:B------:R-:W-:-:S02]  /*0f70*/  LEA R24, R3, R18, 0x4 ;  /* 0x0000001203187211 */ /* 0x000fc400078e20ff */
[----:B------:R-:W-:Y:S02]  /*0f80*/  LEA R14, R6, R15, 0x4 ;  /* 0x0000000f060e7211 */ /* 0x000fe400078e20ff */
[----:B------:R-:W-:Y:S02]  /*0f90*/  LEA R15, R13, R2, 0x5 ;  /* 0x000000020d0f7211 */ /* 0x000fe400078e28ff */
[----:B------:R-:W4:Y:S01]  /*0fa0*/  LDC.64 R12, c[0x0][0x390] ;  /* 0x0000e400ff0c7b82 */ /* 0x000f220000000a00 */
[----:B------:R-:W-:Y:S02]  /*0fb0*/  SHF.R.U32.HI R17, RZ, 0x1, R6 ;  /* 0x00000001ff117819 */ /* 0x000fe40000011606 */
[----:B------:R-:W-:Y:S02]  /*0fc0*/  SHF.L.U32 R15, R15, 0x2, RZ ;  /* 0x000000020f0f7819 */ /* 0x000fe400000006ff */
[----:B------:R-:W-:Y:S01]  /*0fd0*/  LEA R18, R4, R18, 0x3 ;  /* 0x0000001204127211 */ /* 0x000fe200078e18ff */
[----:B------:R-:W-:Y:S01]  /*0fe0*/  IMAD R17, R17, R0, RZ ;  /* 0x0000000011117224 */ /* 0x000fe200078e02ff */
[----:B------:R-:W-:Y:S01]  /*0ff0*/  SHF.R.S32.HI R16, RZ, 0x1f, R14 ;  /* 0x0000001fff107819 */ /* 0x000fe2000001140e */
[----:B0-----:R-:W-:-:S03]  /*1000*/  IMAD R19, R24, R25, RZ ;  /* 0x0000001918137224 */ /* 0x001fc600078e02ff */
[----:B------:R-:W-:Y:S02]  /*1010*/  LEA R17, R17, R18, 0x3 ;  /* 0x0000001211117211 */ /* 0x000fe400078e18ff */
[----:B------:R-:W-:Y:S01]  /*1020*/  IADD3 R14, P1, PT, R19, R14, RZ ;  /* 0x0000000e130e7210 */ /* 0x000fe20007f3e0ff */
[----:B--2---:R-:W-:Y:S01]  /*1030*/  IMAD.WIDE R20, R15, 0x4, R20 ;  /* 0x000000040f147825 */ /* 0x004fe200078e0214 */
[----:B-1----:R-:W-:Y:S02]  /*1040*/  ISETP.GE.AND P2, PT, R24, UR13, PT ;  /* 0x0000000d18007c0c */ /* 0x002fe4000bf46270 */
[----:B------:R-:W-:-:S03]  /*1050*/  LEA.HI.X.SX32 R19, R19, R16, 0x1, P1 ;  /* 0x0000001013137211 */ /* 0x000fc600008f0eff */
[----:B------:R-:W2:Y:S01]  /*1060*/  LDG.E.128.CONSTANT R20, desc[UR6][R20.64] ;  /* 0x0000000614147981 */ /* 0x000ea2000c1e9d00 */
[----:B------:R-:W-:Y:S02]  /*1070*/  SHF.L.U32 R17, R17, 0x1, RZ ;  /* 0x0000000111117819 */ /* 0x000fe400000006ff */
[----:B------:R-:W-:Y:S02]  /*1080*/  IADD3 R24, PT, PT, R24, 0x8, RZ ;  /* 0x0000000818187810 */ /* 0x000fe40007ffe0ff */
[----:B---3--:R-:W-:Y:S02]  /*1090*/  LEA R52, P1, R14, UR8, 0x1 ;  /* 0x000000080e347c11 */ /* 0x008fe4000f8208ff */
[----:B------:R-:W-:Y:S01]  /*10a0*/  SHF.L.U32 R25, R25, 0x3, RZ ;  /* 0x0000000319197819 */ /* 0x000fe200000006ff */
[----:B----4-:R-:W-:Y:S01]  /*10b0*/  IMAD.WIDE R36, R17, 0x2, R12 ;  /* 0x0000000211247825 */ /* 0x010fe200078e020c */
[----:B------:R-:W-:Y:S02]  /*10c0*/  ISETP.GE.AND P3, PT, R24, UR13, PT ;  /* 0x0000000d18007c0c */ /* 0x000fe4000bf66270 */
[----:B------:R-:W-:-:S02]  /*10d0*/  LEA.HI.X R53, R14, UR9, R19, 0x1, P1 ;  /* 0x000000090e357c11 */ /* 0x000fc400088f0c13 */
[----:B------:R-:W-:Y:S01]  /*10e0*/  SHF.R.S32.HI R15, RZ, 0x1f, R25 ;  /* 0x0000001fff0f7819 */ /* 0x000fe20000011419 */
[----:B------:R-:W3:Y:S01]  /*10f0*/  LDG.E.CONSTANT R55, desc[UR6][R36.64] ;  /* 0x0000000624377981 */ /* 0x000ee2000c1e9900 */
[C---:B------:R-:W-:Y:S02]  /*1100*/  LEA R48, P1, R25.reuse, R52, 0x1 ;  /* 0x0000003419307211 */ /* 0x040fe400078208ff */
[----:B------:R-:W-:Y:S02]  /*1110*/  CS2R R26, SRZ ;  /* 0x00000000001a7805 */ /* 0x000fe4000001ff00 */
[----:B------:R-:W-:Y:S02]  /*1120*/  LEA.HI.X R49, R25, R53, R15, 0x1, P1 ;  /* 0x0000003519317211 */ /* 0x000fe400008f0c0f */
[----:B------:R-:W-:Y:S02]  /*1130*/  CS2R R24, SRZ ;  /* 0x0000000000187805 */ /* 0x000fe4000001ff00 */
[----:B------:R-:W-:Y:S01]  /*1140*/  SHF.L.U32 R13, R0, 0x4, RZ ;  /* 0x00000004000d7819 */ /* 0x000fe200000006ff */
[----:B------:R-:W4:Y:S01]  /*1150*/  @!P2 LDG.E.CONSTANT R26, desc[UR6][R52.64+0x10] ;  /* 0x00001006341aa981 */ /* 0x000f22000c1e9900 */
[----:B------:R-:W-:-:S03]  /*1160*/  CS2R R16, SRZ ;  /* 0x0000000000107805 */ /* 0x000fc6000001ff00 */
[----:B------:R-:W4:Y:S01]  /*1170*/  @!P2 LDG.E.CONSTANT R24, desc[UR6][R52.64] ;  /* 0x000000063418a981 */ /* 0x000f22000c1e9900 */
[----:B------:R-:W-:-:S03]  /*1180*/  CS2R R18, SRZ ;  /* 0x0000000000127805 */ /* 0x000fc6000001ff00 */
[----:B------:R-:W4:Y:S04]  /*1190*/  @!P3 LDG.E.CONSTANT R25, desc[UR6][R48.64] ;  /* 0x000000063019b981 */ /* 0x000f28000c1e9900 */
[----:B------:R-:W4:Y:S01]  /*11a0*/  @!P3 LDG.E.CONSTANT R27, desc[UR6][R48.64+0x10] ;  /* 0x00001006301bb981 */ /* 0x000f22000c1e9900 */
[----:B------:R-:W-:Y:S01]  /*11b0*/  IMAD.WIDE R12, R13, 0x2, R36 ;  /* 0x000000020d0c7825 */ /* 0x000fe200078e0224 */
[----:B------:R-:W-:Y:S02]  /*11c0*/  CS2R R32, SRZ ;  /* 0x0000000000207805 */ /* 0x000fe4000001ff00 */
[----:B------:R-:W5:Y:S01]  /*11d0*/  @!P2 LDG.E.CONSTANT R16, desc[UR6][R52.64+0x20] ;  /* 0x000020063410a981 */ /* 0x000f62000c1e9900 */
[----:B------:R-:W-:-:S03]  /*11e0*/  CS2R R34, SRZ ;  /* 0x0000000000227805 */ /* 0x000fc6000001ff00 */
[----:B------:R-:W5:Y:S04]  /*11f0*/  @!P2 LDG.E.CONSTANT R18, desc[UR6][R52.64+0x30] ;  /* 0x000030063412a981 */ /* 0x000f68000c1e9900 */
[----:B------:R-:W5:Y:S04]  /*1200*/  @!P3 LDG.E.CONSTANT R17, desc[UR6][R48.64+0x20] ;  /* 0x000020063011b981 */ /* 0x000f68000c1e9900 */
[----:B------:R-:W5:Y:S04]  /*1210*/  @!P3 LDG.E.CONSTANT R19, desc[UR6][R48.64+0x30] ;  /* 0x000030063013b981 */ /* 0x000f68000c1e9900 */
[----:B------:R0:W5:Y:S01]  /*1220*/  LDG.E.CONSTANT R51, desc[UR6][R12.64] ;  /* 0x000000060c337981 */ /* 0x000162000c1e9900 */
[----:B------:R-:W-:-:S03]  /*1230*/  SHF.L.U32 R39, R0, 0x5, RZ ;  /* 0x0000000500277819 */ /* 0x000fc600000006ff */
        /* <DEDUP_REMOVED lines=9> */
[----:B------:R0:W5:Y:S01]  /*12d0*/  LDG.E.CONSTANT R50, desc[UR6][R38.64] ;  /* 0x0000000626327981 */ /* 0x000162000c1e9900 */
[----:B------:R-:W-:-:S03]  /*12e0*/  IMAD R41, R0, 0x30, RZ ;  /* 0x0000003000297824 */ /* 0x000fc600078e02ff */
[----:B------:R-:W5:Y:S04]  /*12f0*/  @!P2 LDG.E.CONSTANT R12, desc[UR6][R52.64+0x60] ;  /* 0x00006006340ca981 */ /* 0x000f68000c1e9900 */
[----:B------:R-:W5:Y:S04]  /*1300*/  @!P2 LDG.E.CONSTANT R14, desc[UR6][R52.64+0x70] ;  /* 0x00007006340ea981 */ /* 0x000f68000c1e9900 */
[----:B------:R-:W5:Y:S04]  /*1310*/  @!P3 LDG.E.CONSTANT R13, desc[UR6][R48.64+0x60] ;  /* 0x00006006300db981 */ /* 0x000f68000c1e9900 */
[----:B------:R-:W5:Y:S01]  /*1320*/  @!P3 LDG.E.CONSTANT R15, desc[UR6][R48.64+0x70] ;  /* 0x00007006300fb981 */ /* 0x000f62000c1e9900 */
[----:B------:R-:W-:-:S03]  /*1330*/  IMAD.WIDE R40, R41, 0x2, R36 ;  /* 0x0000000229287825 */ /* 0x000fc600078e0224 */
[----:B------:R-:W5:Y:S01]  /*1340*/  @!P2 LDG.E.CONSTANT R28, desc[UR6][R52.64+0x80] ;  /* 0x00008006341ca981 */ /* 0x000f62000c1e9900 */
[----:B------:R-:W-:-:S03]  /*1350*/  CS2R R36, SRZ ;  /* 0x0000000000247805 */ /* 0x000fc6000001ff00 */
[----:B------:R-:W5:Y:S01]  /*1360*/  @!P2 LDG.E.CONSTANT R30, desc[UR6][R52.64+0x90] ;  /* 0x00009006341ea981 */ /* 0x000f62000c1e9900 */
[----:B0-----:R-:W-:-:S03]  /*1370*/  CS2R R38, SRZ ;  /* 0x0000000000267805 */ /* 0x001fc6000001ff00 */
[----:B------:R-:W5:Y:S04]  /*1380*/  @!P3 LDG.E.CONSTANT R29, desc[UR6][R48.64+0x80] ;  /* 0x00008006301db981 */ /* 0x000f68000c1e9900 */
[----:B------:R-:W5:Y:S01]  /*1390*/  @!P3 LDG.E.CONSTANT R31, desc[UR6][R48.64+0x90] ;  /* 0x00009006301fb981 */ /* 0x000f62000c1e9900 */
[----:B------:R-:W-:Y:S02]  /*13a0*/  CS2R R44, SRZ ;  /* 0x00000000002c7805 */ /* 0x000fe4000001ff00 */
[----:B------:R-:W-:Y:S01]  /*13b0*/  CS2R R46, SRZ ;  /* 0x00000000002e7805 */ /* 0x000fe2000001ff00 */
[----:B------:R-:W5:Y:S04]  /*13c0*/  @!P2 LDG.E.CONSTANT R36, desc[UR6][R52.64+0xa0] ;  /* 0x0000a0063424a981 */ /* 0x000f68000c1e9900 */
[----:B------:R-:W5:Y:S04]  /*13d0*/  @!P2 LDG.E.CONSTANT R38, desc[UR6][R52.64+0xb0] ;  /* 0x0000b0063426a981 */ /* 0x000f68000c1e9900 */
[----:B------:R-:W5:Y:S04]  /*13e0*/  @!P3 LDG.E.CONSTANT R37, desc[UR6][R48.64+0xa0] ;  /* 0x0000a0063025b981 */ /* 0x000f68000c1e9900 */
[----:B------:R-:W5:Y:S04]  /*13f0*/  @!P3 LDG.E.CONSTANT R39, desc[UR6][R48.64+0xb0] ;  /* 0x0000b0063027b981 */ /* 0x000f68000c1e9900 */
[----:B------:R0:W5:Y:S01]  /*1400*/  LDG.E.CONSTANT R0, desc[UR6][R40.64] ;  /* 0x0000000628007981 */ /* 0x000162000c1e9900 */
[----:B------:R-:W-:-:S03]  /*1410*/  CS2R R42, SRZ ;  /* 0x00000000002a7805 */ /* 0x000fc6000001ff00 */
[----:B------:R-:W5:Y:S04]  /*1420*/  @!P2 LDG.E.CONSTANT R44, desc[UR6][R52.64+0xc0] ;  /* 0x0000c006342ca981 */ /* 0x000f68000c1e9900 */
[----:B------:R-:W5:Y:S04]  /*1430*/  @!P2 LDG.E.CONSTANT R46, desc[UR6][R52.64+0xd0] ;  /* 0x0000d006342ea981 */ /* 0x000f68000c1e9900 */
[----:B------:R-:W5:Y:S01]  /*1440*/  @!P3 LDG.E.CONSTANT R45, desc[UR6][R48.64+0xc0] ;  /* 0x0000c006302db981 */ /* 0x000f62000c1e9900 */
[----:B0-----:R-:W-:-:S03]  /*1450*/  CS2R R40, SRZ ;  /* 0x0000000000287805 */ /* 0x001fc6000001ff00 */
        /* <DEDUP_REMOVED lines=8> */
[--C-:B--2---:R-:W-:Y:S02]  /*14e0*/  SHF.R.U32.HI R59, RZ, 0x4, R20.reuse ;  /* 0x00000004ff3b7819 */ /* 0x104fe40000011614 */
[--C-:B------:R-:W-:Y:S02]  /*14f0*/  SHF.R.U32.HI R61, RZ, 0x8, R20.reuse ;  /* 0x00000008ff3d7819 */ /* 0x100fe40000011614 */
[----:B------:R-:W-:-:S02]  /*1500*/  SHF.R.U32.HI R56, RZ, 0xc, R20 ;  /* 0x0000000cff387819 */ /* 0x000fc40000011614 */
[--C-:B------:R-:W-:Y:S02]  /*1510*/  LOP3.LUT R57, R20, 0xf000f, R6.reuse, 0xea, !PT ;  /* 0x000f000f14397812 */ /* 0x100fe400078eea06 */
[--C-:B------:R-:W-:Y:S02]  /*1520*/  LOP3.LUT R59, R59, 0xf000f, R6.reuse, 0xea, !PT ;  /* 0x000f000f3b3b7812 */ /* 0x100fe400078eea06 */
[--C-:B------:R-:W-:Y:S02]  /*1530*/  LOP3.LUT R61, R61, 0xf000f, R6.reuse, 0xea, !PT ;  /* 0x000f000f3d3d7812 */ /* 0x100fe400078eea06 */
[----:B0-----:R-:W-:Y:S01]  /*1540*/  LOP3.LUT R53, R56, 0xf000f, R6, 0xea, !PT ;  /* 0x000f000f38357812 */ /* 0x001fe200078eea06 */
[-C--:B------:R-:W-:Y:S02]  /*1550*/  HFMA2.BF16_V2 R52, R57, R54.reuse.H0_H0, -136, -136 ;  /* 0xc308c30839347431 */ /* 0x080fe40000240036 */
[-C--:B------:R-:W-:Y:S02]  /*1560*/  HFMA2.BF16_V2 R59, R59, R54.reuse.H0_H0, -136, -136 ;  /* 0xc308c3083b3b7431 */ /* 0x080fe40000240036 */
[----:B-1----:R-:W-:-:S02]  /*1570*/  HFMA2.BF16_V2 R48, R61, R54.H0_H0, -136, -136 ;  /* 0xc308c3083d307431 */ /* 0x002fc40000240036 */
[----:B------:R-:W-:Y:S02]  /*1580*/  HFMA2.BF16_V2 R49, R53, R54.H0_H0, -136, -136 ;  /* 0xc308c30835317431 */ /* 0x000fe40000240036 */
[-CC-:B---3--:R-:W-:Y:S02]  /*1590*/  HFMA2.BF16_V2 R52, R52, R55.reuse.H0_H0, R55.reuse.H1_H1 ;  /* 0x2000003734347231 */ /* 0x188fe40000260037 */
[-CC-:B------:R-:W-:Y:S02]  /*15a0*/  HFMA2.BF16_V2 R53, R59, R55.reuse.H0_H0, R55.reuse.H1_H1 ;  /* 0x200000373b357231 */ /* 0x180fe40000260037 */
[-CC-:B------:R-:W-:Y:S02]  /*15b0*/  HFMA2.BF16_V2 R48, R48, R55.reuse.H0_H0, R55.reuse.H1_H1 ;  /* 0x2000003730307231 */ /* 0x180fe40000260037 */
[----:B------:R-:W-:Y:S01]  /*15c0*/  HFMA2.BF16_V2 R49, R49, R55.H0_H0, R55.H1_H1 ;  /* 0x2000003731317231 */ /* 0x000fe20000260037 */
[--C-:B------:R-:W-:Y:S02]  /*15d0*/  SHF.R.U32.HI R55, RZ, 0x4, R21.reuse ;  /* 0x00000004ff377819 */ /* 0x100fe40000011615 */
[----:B------:R-:W-:-:S02]  /*15e0*/  SHF.R.U32.HI R57, RZ, 0x8, R21 ;  /* 0x00000008ff397819 */ /* 0x000fc40000011615 */
[--C-:B------:R-:W-:Y:S01]  /*15f0*/  LOP3.LUT R55, R55, 0xf000f, R6.reuse, 0xea, !PT ;  /* 0x000f000f37377812 */ /* 0x100fe200078eea06 */
[----:B----4-:R-:W-:Y:S01]  /*1600*/  HMMA.16816.F32.BF16 R24, R24, R52, RZ ;  /* 0x000000341818723c */ /* 0x010fe200000418ff */
[--C-:B------:R-:W-:Y:S02]  /*1610*/  LOP3.LUT R53, R21, 0xf000f, R6.reuse, 0xea, !PT ;  /* 0x000f000f15357812 */ /* 0x100fe400078eea06 */
[----:B------:R-:W-:Y:S02]  /*1620*/  SHF.R.U32.HI R59, RZ, 0xc, R21 ;  /* 0x0000000cff3b7819 */ /* 0x000fe40000011615 */
[--C-:B------:R-:W-:Y:S01]  /*1630*/  LOP3.LUT R21, R57, 0xf000f, R6.reuse, 0xea, !PT ;  /* 0x000f000f39157812 */ /* 0x100fe200078eea06 */
[-C--:B------:R-:W-:Y:S01]  /*1640*/  HFMA2.BF16_V2 R53, R53, R54.reuse.H0_H0, -136, -136 ;  /* 0xc308c30835357431 */ /* 0x080fe20000240036 */
[----:B------:R-:W-:Y:S01]  /*1650*/  LOP3.LUT R59, R59, 0xf000f, R6, 0xea, !PT ;  /* 0x000f000f3b3b7812 */ /* 0x000fe200078eea06 */
[-C--:B------:R-:W-:Y:S02]  /*1660*/  HFMA2.BF16_V2 R55, R55, R54.reuse.H0_H0, -136, -136 ;  /* 0xc308c30837377431 */ /* 0x080fe40000240036 */
[----:B------:R-:W-:-:S02]  /*1670*/  HFMA2.BF16_V2 R20, R21, R54.H0_H0, -136, -136 ;  /* 0xc308c30815147431 */ /* 0x000fc40000240036 */
[----:B------:R-:W-:Y:S01]  /*1680*/  HFMA2.BF16_V2 R21, R59, R54.H0_H0, -136, -136 ;  /* 0xc308c3083b157431 */ /* 0x000fe20000240036 */
[----:B-----5:R-:W-:Y:S01]  /*1690*/  HMMA.16816.F32.BF16 R16, R16, R48, RZ ;  /* 0x000000301010723c */ /* 0x020fe200000418ff */
[-CC-:B------:R-:W-:Y:S02]  /*16a0*/  HFMA2.BF16_V2 R48, R53, R51.reuse.H0_H0, R51.reuse.H1_H1 ;  /* 0x2000003335307231 */ /* 0x180fe40000260033 */
[-CC-:B------:R-:W-:Y:S02]  /*16b0*/  HFMA2.BF16_V2 R49, R55, R51.reuse.H0_H0, R51.reuse.H1_H1 ;  /* 0x2000003337317231 */ /* 0x180fe40000260033 */
[-CC-:B------:R-:W-:Y:S02]  /*16c0*/  HFMA2.BF16_V2 R20, R20, R51.reuse.H0_H0, R51.reuse.H1_H1 ;  /* 0x2000003314147231 */ /* 0x180fe40000260033 */
[----:B------:R-:W-:Y:S01]  /*16d0*/  HFMA2.BF16_V2 R21, R21, R51.H0_H0, R51.H1_H1 ;  /* 0x2000003315157231 */ /* 0x000fe20000260033 */
[----:B------:R-:W-:-:S04]  /*16e0*/  SHF.R.U32.HI R51, RZ, 0x4, R22 ;  /* 0x00000004ff337819 */ /* 0x000fc80000011616 */
[--C-:B------:R-:W-:Y:S01]  /*16f0*/  LOP3.LUT R51, R51, 0xf000f, R6.reuse, 0xea, !PT ;  /* 0x000f000f33337812 */ /* 0x100fe200078eea06 */
[----:B------:R-:W-:Y:S01]  /*1700*/  HMMA.16816.F32.BF16 R32, R32, R48, RZ ;  /* 0x000000302020723c */ /* 0x000fe200000418ff */
[----:B------:R-:W-:Y:S02]  /*1710*/  LOP3.LUT R49, R22, 0xf000f, R6, 0xea, !PT ;  /* 0x000f000f16317812 */ /* 0x000fe400078eea06 */
[--C-:B------:R-:W-:Y:S02]  /*1720*/  SHF.R.U32.HI R53, RZ, 0x8, R22.reuse ;  /* 0x00000008ff357819 */ /* 0x100fe40000011616 */
[----:B------:R-:W-:Y:S01]  /*1730*/  SHF.R.U32.HI R55, RZ, 0xc, R22 ;  /* 0x0000000cff377819 */ /* 0x000fe20000011616 */
[-C--:B------:R-:W-:Y:S02]  /*1740*/  HFMA2.BF16_V2 R48, R49, R54.reuse.H0_H0, -136, -136 ;  /* 0xc308c30831307431 */ /* 0x080fe40000240036 */
[----:B------:R-:W-:Y:S01]  /*1750*/  HFMA2.BF16_V2 R49, R51, R54.H0_H0, -136, -136 ;  /* 0xc308c30833317431 */ /* 0x000fe20000240036 */
[--C-:B------:R-:W-:Y:S01]  /*1760*/  LOP3.LUT R53, R53, 0xf000f, R6.reuse, 0xea, !PT ;  /* 0x000f000f35357812 */ /* 0x100fe200078eea06 */
[-CC-:B------:R-:W-:Y:S01]  /*1770*/  HFMA2.BF16_V2 R48, R48, R50.reuse.H0_H0, R50.reuse.H1_H1 ;  /* 0x2000003230307231 */ /* 0x180fe20000260032 */
[----:B------:R-:W-:Y:S01]  /*1780*/  LOP3.LUT R55, R55, 0xf000f, R6, 0xea, !PT ;  /* 0x000f000f37377812 */ /* 0x000fe200078eea06 */
[----:B------:R-:W-:Y:S01]  /*1790*/  HFMA2.BF16_V2 R49, R49, R50.H0_H0, R50.H1_H1 ;  /* 0x2000003231317231 */ /* 0x000fe20000260032 */
[----:B------:R-:W-:-:S04]  /*17a0*/  SHF.R.U32.HI R51, RZ, 0x4, R23 ;  /* 0x00000004ff337819 */ /* 0x000fc80000011617 */
[--C-:B------:R-:W-:Y:S01]  /*17b0*/  LOP3.LUT R51, R51, 0xf000f, R6.reuse, 0xea, !PT ;  /* 0x000f000f33337812 */ /* 0x100fe200078eea06 */
[----:B------:R-:W-:Y:S01]  /*17c0*/  HMMA.16816.F32.BF16 R12, R12, R20, RZ ;  /* 0x000000140c0c723c */ /* 0x000fe200000418ff */
[-C--:B------:R-:W-:Y:S02]  /*17d0*/  HFMA2.BF16_V2 R20, R53, R54.reuse.H0_H0, -136, -136 ;  /* 0xc308c30835147431 */ /* 0x080fe40000240036 */
[----:B------:R-:W-:Y:S01]  /*17e0*/  HFMA2.BF16_V2 R21, R55, R54.H0_H0, -136, -136 ;  /* 0xc308c30837157431 */ /* 0x000fe20000240036 */
[----:B------:R-:W-:Y:S01]  /*17f0*/  SHF.R.U32.HI R53, RZ, 0x8, R23 ;  /* 0x00000008ff357819 */ /* 0x000fe20000011617 */
[-CC-:B------:R-:W-:Y:S02]  /*1800*/  HFMA2.BF16_V2 R20, R20, R50.reuse.H0_H0, R50.reuse.H1_H1 ;  /* 0x2000003214147231 */ /* 0x180fe40000260032 */
[----:B------:R-:W-:Y:S01]  /*1810*/  HFMA2.BF16_V2 R21, R21, R50.H0_H0, R50.H1_H1 ;  /* 0x2000003215157231 */ /* 0x000fe20000260032 */
[--C-:B------:R-:W-:Y:S01]  /*1820*/  LOP3.LUT R53, R53, 0xf000f, R6.reuse, 0xea, !PT ;  /* 0x000f000f35357812 */ /* 0x100fe200078eea06 */
[----:B------:R-:W-:Y:S01]  /*1830*/  HFMA2.BF16_V2 R51, R51, R54.H0_H0, -136, -136 ;  /* 0xc308c30833337431 */ /* 0x000fe20000240036 */
[----:B------:R-:W-:Y:S01]  /*1840*/  HMMA.16816.F32.BF16 R28, R28, R48, RZ ;  /* 0x000000301c1c723c */ /* 0x000fe200000418ff */
[----:B------:R-:W-:-:S02]  /*1850*/  LOP3.LUT R49, R23, 0xf000f, R6, 0xea, !PT ;  /* 0x000f000f17317812 */ /* 0x000fc400078eea06 */
[----:B------:R-:W-:-:S03]  /*1860*/  SHF.R.U32.HI R23, RZ, 0xc, R23 ;  /* 0x0000000cff177819 */ /* 0x000fc60000011617 */
[-C--:B------:R-:W-:Y:S01]  /*1870*/  HFMA2.BF16_V2 R49, R49, R54.reuse.H0_H0, -136, -136 ;  /* 0xc308c30831317431 */ /* 0x080fe20000240036 */
[----:B------:R-:W-:Y:S01]  /*1880*/  LOP3.LUT R23, R23, 0xf000f, R6, 0xea, !PT ;  /* 0x000f000f17177812 */ /* 0x000fe200078eea06 */
[----:B------:R-:W-:-:S04]  /*1890*/  HFMA2.BF16_V2 R53, R53, R54.H0_H0, -136, -136 ;  /* 0xc308c30835357431 */ /* 0x000fc80000240036 */
[----:B------:R-:W-:Y:S01]  /*18a0*/  HFMA2.BF16_V2 R23, R23, R54.H0_H0, -136, -136 ;  /* 0xc308c30817177431 */ /* 0x000fe20000240036 */
[----:B------:R-:W-:Y:S01]  /*18b0*/  HMMA.16816.F32.BF16 R36, R36, R20, RZ ;  /* 0x000000142424723c */ /* 0x000fe200000418ff */
[-CC-:B------:R-:W-:Y:S02]  /*18c0*/  HFMA2.BF16_V2 R20, R49, R0.reuse.H0_H0, R0.reuse.H1_H1 ;  /* 0x2000000031147231 */ /* 0x180fe40000260000 */
[-CC-:B------:R-:W-:Y:S02]  /*18d0*/  HFMA2.BF16_V2 R21, R51, R0.reuse.H0_H0, R0.reuse.H1_H1 ;  /* 0x2000000033157231 */ /* 0x180fe40000260000 */
[-CC-:B------:R-:W-:Y:S02]  /*18e0*/  HFMA2.BF16_V2 R22, R53, R0.reuse.H0_H0, R0.reuse.H1_H1 ;  /* 0x2000000035167231 */ /* 0x180fe40000260000 */
[----:B------:R-:W-:Y:S02]  /*18f0*/  HFMA2.BF16_V2 R23, R23, R0.H0_H0, R0.H1_H1 ;  /* 0x2000000017177231 */ /* 0x000fe40000260000 */
[----:B------:R-:W-:Y:S01]  /*1900*/  FADD.FTZ R0, R9, R25 ;  /* 0x0000001909007221 */ /* 0x000fe20000010000 */
[----:B------:R-:W-:Y:S01]  /*1910*/  FADD.FTZ R9, R10, R26 ;  /* 0x0000001a0a097221 */ /* 0x000fe20000010000 */
[----:B------:R-:W-:-:S02]  /*1920*/  FADD.FTZ R6, R11, R27 ;  /* 0x0000001b0b067221 */ /* 0x000fc40000010000 */
        /* <DEDUP_REMOVED lines=26> */
[----:B------:R-:W-:-:S06]  /*1ad0*/  FADD.FTZ R21, R21, R44 ;  /* 0x0000002c15157221 */ /* 0x000fcc0000010000 */
[----:B------:R-:W-:Y:S01]  /*1ae0*/  FADD.FTZ R10, R42, R11 ;  /* 0x0000000b2a0a7221 */ /* 0x000fe20000010000 */
[----:B------:R-:W-:Y:S01]  /*1af0*/  FADD.FTZ R8, R40, R21 ;  /* 0x0000001528087221 */ /* 0x000fe20000010000 */
[----:B------:R-:W-:Y:S01]  /*1b00*/  FADD.FTZ R9, R41, R0 ;  /* 0x0000000029097221 */ /* 0x000fe20000010000 */
[----:B------:R-:W-:-:S07]  /*1b10*/  FADD.FTZ R11, R43, R6 ;  /* 0x000000062b0b7221 */ /* 0x000fce0000010000 */
.L_x_38:
        /* <DEDUP_REMOVED lines=68> */
.L_x_39:
        /* <DEDUP_REMOVED lines=10> */
.L_x_60:


//--------------------- .text._ZN2at6native30tinygemm_m16n8k16_chunk_kernelINS0_10ALayout_RMILNS0_14KReductionTypeE0EEENS0_15BLayout_TC_int4ILi4ELi32EEES4_Li8ELi8EEEvPKvS8_S8_Pviiiiii --------------------------
	.section	.text._ZN2at6native30tinygemm_m16n8k16_chunk_kernelINS0_10ALayout_RMILNS0_14KReductionTypeE0EEENS0_15BLayout_TC_int4ILi4ELi32EEES4_Li8ELi8EEEvPKvS8_S8_Pviiiiii,"ax",@progbits
	.align	128
        .global         _ZN2at6native30tinygemm_m16n8k16_chunk_kernelINS0_10ALayout_RMILNS0_14KReductionTypeE0EEENS0_15BLayout_TC_int4ILi4ELi32EEES4_Li8ELi8EEEvPKvS8_S8_Pviiiiii
        .type           _ZN2at6native30tinygemm_m16n8k16_chunk_kernelINS0_10ALayout_RMILNS0_14KReductionTypeE0EEENS0_15BLayout_TC_int4ILi4ELi32EEES4_Li8ELi8EEEvPKvS8_S8_Pviiiiii,@function
        .size           _ZN2at6native30tinygemm_m16n8k16_chunk_kernelINS0_10ALayout_RMILNS0_14KReductionTypeE0EEENS0_15BLayout_TC_int4ILi4ELi32EEES4_Li8ELi8EEEvPKvS8_S8_Pviiiiii,(.L_x_61 - _ZN2at6native30tinygemm_m16n8k16_chunk_kernelINS0_10ALayout_RMILNS0_14KReductionTypeE0EEENS0_15BLayout_TC_int4ILi4ELi32EEES4_Li8ELi8EEEvPKvS8_S8_Pviiiiii)
        .other          _ZN2at6native30tinygemm_m16n8k16_chunk_kernelINS0_10ALayout_RMILNS0_14KReductionTypeE0EEENS0_15BLayout_TC_int4ILi4ELi32EEES4_Li8ELi8EEEvPKvS8_S8_Pviiiiii,@"STO_CUDA_ENTRY STV_DEFAULT"
_ZN2at6native30tinygemm_m16n8k16_chunk_kernelINS0_10ALayout_RMILNS0_14KReductionTypeE0EEENS0_15BLayout_TC_int4ILi4ELi32EEES4_Li8ELi8EEEvPKvS8_S8_Pviiiiii:
.text._ZN2at6native30tinygemm_m16n8k16_chunk_kernelINS0_10ALayout_RMILNS0_14KReductionTypeE0EEENS0_15BLayout_TC_int4ILi4ELi32EEES4_Li8ELi8EEEvPKvS8_S8_Pviiiiii:
[----:B------:R-:W-:Y:S01]  /*0000*/  LDC R1, c[0x0][0x37c] ;  /* 0x0000df00ff017b82 */ /* 0x000fe20000000800 */
[----:B------:R-:W0:Y:S01]  /*0010*/  S2R R0, SR_TID.Y ;  /* 0x0000000000007919 */ /* 0x000e220000002200 */
[----:B------:R-:W1:Y:S01]  /*0020*/  LDCU.64 UR16, c[0x0][0x3b0] ;  /* 0x00007600ff1077ac */ /* 0x000e620008000a00 */
[----:B------:R-:W-:Y:S02]  /*0030*/  CS2R R12, SRZ ;  /* 0x00000000000c7805 */ /* 0x000fe4000001ff00 */
[----:B------:R-:W-:Y:S01]  /*0040*/  CS2R R14, SRZ ;  /* 0x00000000000e7805 */ /* 0x000fe2000001ff00 */
[----:B------:R-:W0:Y:S01]  /*0050*/  S2R R3, SR_CTAID.X ;  /* 0x0000000000037919 */ /* 0x000e220000002500 */
[----:B------:R-:W2:Y:S01]  /*0060*/  LDCU.64 UR8, c[0x0][0x358] ;  /* 0x00006b00ff0877ac */ /* 0x000ea20008000a00 */
[----:B------:R-:W3:Y:S01]  /*0070*/  S2R R9, SR_TID.X ;  /* 0x0000000000097919 */ /* 0x000ee20000002100 */
[----:B------:R-:W4:Y:S01]  /*0080*/  LDCU UR14, c[0x0][0x3a0] ;  /* 0x00007400ff0e77ac */ /* 0x000f220008000800 */
[----:B------:R-:W2:Y:S01]  /*0090*/  S2R R8, SR_CTAID.Z ;  /* 0x0000000000087919 */ /* 0x000ea20000002700 */
[----:B------:R-:W0:Y:S01]  /*00a0*/  LDCU UR15, c[0x0][0x3b0] ;  /* 0x00007600ff0f77ac */ /* 0x000e220008000800 */
[----:B------:R-:W2:Y:S01]  /*00b0*/  S2R R7, SR_CTAID.Y ;  /* 0x0000000000077919 */ /* 0x000ea20000002600 */
[----:B------:R-:W0:Y:S01]  /*00c0*/  LDCU.64 UR12, c[0x0][0x380] ;  /* 0x00007000ff0c77ac */ /* 0x000e220008000a00 */
[----:B-1----:R-:W-:Y:S01]  /*00d0*/  MOV R6, UR16 ;  /* 0x0000001000067c02 */ /* 0x002fe20008000f00 */
[----:B------:R-:W-:-:S04]  /*00e0*/  USHF.R.S32.HI UR6, URZ, 0x1f, UR17 ;  /* 0x0000001fff067899 */ /* 0x000fc80008011411 */
[----:B------:R-:W-:-:S04]  /*00f0*/  ULEA.HI UR4, UR6, UR17, URZ, 0x3 ;  /* 0x0000001106047291 */ /* 0x000fc8000f8f18ff */
[----:B------:R-:W-:Y:S01]  /*0100*/  ULOP3.LUT UR4, UR4, 0xfffffff8, URZ, 0xc0, !UPT ;  /* 0xfffffff804047892 */ /* 0x000fe2000f8ec0ff */
[----:B0-----:R-:W-:-:S04]  /*0110*/  LEA R3, R3, R0, 0x3 ;  /* 0x0000000003037211 */ /* 0x001fc800078e18ff */
[----:B------:R-:W-:-:S04]  /*0120*/  SHF.L.U32 R52, R3, 0x3, RZ ;  /* 0x0000000303347819 */ /* 0x000fc800000006ff */
[----:B------:R-:W-:-:S13]  /*0130*/  ISETP.GE.AND P0, PT, R52, UR4, PT ;  /* 0x0000000434007c0c */ /* 0x000fda000bf06270 */
[----:B--234-:R-:W-:Y:S05]  /*0140*/  @P0 BRA `(.L_x_40) ;  /* 0x0000000c00340947 */ /* 0x01cfea0003800000 */
[----:B------:R-:W-:Y:S01]  /*0150*/  SHF.L.U32 R0, R9, 0x1, RZ ;  /* 0x0000000109007819 */ /* 0x000fe200000006ff */
[----:B------:R-:W0:Y:S01]  /*0160*/  LDCU UR10, c[0x0][0x3a0] ;  /* 0x00007400ff0a77ac */ /* 0x000e220008000800 */
[C---:B------:R-:W-:Y:S01]  /*0170*/  SHF.L.U32 R4, R6.reuse, 0x4, RZ ;  /* 0x0000000406047819 */ /* 0x040fe200000006ff */
[----:B------:R-:W-:Y:S01]  /*0180*/  IMAD R2, R6, 0x30, RZ ;  /* 0x0000003006027824 */ /* 0x000fe200078e02ff */
[----:B------:R-:W-:Y:S01]  /*0190*/  LOP3.LUT R0, R0, 0x6, RZ, 0xc0, !PT ;  /* 0x0000000600007812 */ /* 0x000fe200078ec0ff */
[----:B------:R-:W1:Y:S01]  /*01a0*/  LDCU UR7, c[0x0][0x3a8] ;  /* 0x00007500ff0777ac */ /* 0x000e620008000800 */
[----:B------:R-:W-:Y:S02]  /*01b0*/  CS2R R14, SRZ ;  /* 0x00000000000e7805 */ /* 0x000fe4000001ff00 */
[----:B------:R-:W-:Y:S02]  /*01c0*/  CS2R R12, SRZ ;  /* 0x00000000000c7805 */ /* 0x000fe4000001ff00 */
[----:B------:R-:W-:Y:S01]  /*01d0*/  LEA R5, R3, R0, 0x7 ;  /* 0x0000000003057211 */ /* 0x000fe200078e38ff */
[----:B------:R-:W-:Y:S01]  /*01e0*/  ULEA.HI UR5, UR6, UR17, URZ, 0x2 ;  /* 0x0000001106057291 */ /* 0x000fe2000f8f10ff */
[----:B------:R-:W-:-:S02]  /*01f0*/  SHF.R.U32.HI R0, RZ, 0x2, R9 ;  /* 0x00000002ff007819 */ /* 0x000fc40000011609 */
[----:B------:R-:W-:Y:S01]  /*0200*/  SHF.L.U32 R3, R6, 0x5, RZ ;  /* 0x0000000506037819 */ /* 0x000fe200000006ff */
[----:B------:R-:W-:Y:S02]  /*0210*/  USHF.R.S32.HI UR5, URZ, 0x2, UR5 ;  /* 0x00000002ff057899 */ /* 0x000fe40008011405 */
[----:B------:R-:W-:Y:S01]  /*0220*/  IMAD R51, R8, 0x10, R0 ;  /* 0x0000001008337824 */ /* 0x000fe200078e0200 */
[----:B------:R-:W-:-:S03]  /*0230*/  LEA R0, R7, R0, 0x3 ;  /* 0x0000000007007211 */ /* 0x000fc600078e18ff */
[----:B------:R-:W-:Y:S01]  /*0240*/  IMAD R49, R7, UR5, RZ ;  /* 0x0000000507317c24 */ /* 0x000fe2000f8e02ff */
[C---:B0-----:R-:W-:Y:S02]  /*0250*/  ISETP.GE.AND P0, PT, R51.reuse, UR10, PT ;  /* 0x0000000a33007c0c */ /* 0x041fe4000bf06270 */
[C---:B------:R-:W-:Y:S01]  /*0260*/  IADD3 R48, PT, PT, R51.reuse, 0x8, RZ ;  /* 0x0000000833307810 */ /* 0x040fe20007ffe0ff */
[----:B-1----:R-:W-:-:S10]  /*0270*/  IMAD R50, R51, UR7, RZ ;  /* 0x0000000733327c24 */ /* 0x002fd4000f8e02ff */
.L_x_41:
[----:B------:R-:W0:Y:S01]  /*0280*/  LDC.64 R10, c[0x0][0x388] ;  /* 0x0000e200ff0a7b82 */ /* 0x000e220000000a00 */
[----:B------:R-:W-:Y:S02]  /*0290*/  LEA.HI R16, R52, R49, RZ, 0x1e ;  /* 0x0000003134107211 */ /* 0x000fe400078ff0ff */
[----:B------:R-:W-:Y:S02]  /*02a0*/  SHF.R.U32.HI R19, RZ, 0x1, R52 ;  /* 0x00000001ff137819 */ /* 0x000fe40000011634 */
[----:B------:R-:W-:Y:S02]  /*02b0*/  LEA R16, R16, R9, 0x5 ;  /* 0x0000000910107211 */ /* 0x000fe400078e28ff */
[----:B------:R-:W-:Y:S01]  /*02c0*/  MOV R6, UR15 ;  /* 0x0000000f00067c02 */ /* 0x000fe20008000f00 */
[----:B------:R-:W1:Y:S01]  /*02d0*/  LDC.64 R24, c[0x0][0x390] ;  /* 0x0000e400ff187b82 */ /* 0x000e620000000a00 */
[----:B------:R-:W-:Y:S02]  /*02e0*/  SHF.L.U32 R17, R16, 0x1, RZ ;  /* 0x0000000110117819 */ /* 0x000fe400000006ff */
[----:B------:R-:W-:Y:S01]  /*02f0*/  SHF.R.S32.HI R21, RZ, 0x1f, R5 ;  /* 0x0000001fff157819 */ /* 0x000fe20000011405 */
[----:B------:R-:W-:Y:S01]  /*0300*/  IMAD R19, R19, R6, RZ ;  /* 0x0000000613137224 */ /* 0x000fe200078e02ff */
[----:B------:R-:W-:-:S03]  /*0310*/  IADD3 R16, P1, PT, R50, R5, RZ ;  /* 0x0000000532107210 */ /* 0x000fc60007f3e0ff */
[----:B------:R-:W2:Y:S01]  /*0320*/  LDC R57, c[0x0][0x3a8] ;  /* 0x0000ea00ff397b82 */ /* 0x000ea20000000800 */
[----:B------:R-:W-:Y:S01]  /*0330*/  LEA.HI.X.SX32 R21, R50, R21, 0x1, P1 ;  /* 0x0000001532157211 */ /* 0x000fe200008f0eff */
[----:B------:R-:W-:Y:S01]  /*0340*/  IMAD R19, R19, 0x8, R0 ;  /* 0x0000000813137824 */ /* 0x000fe200078e0200 */
[C---:B------:R-:W-:Y:S01]  /*0350*/  LEA R60, P1, R16.reuse, UR12, 0x1 ;  /* 0x0000000c103c7c11 */ /* 0x040fe2000f8208ff */
[----:B0-----:R-:W-:Y:S01]  /*0360*/  IMAD.WIDE R10, R17, 0x4, R10 ;  /* 0x00000004110a7825 */ /* 0x001fe200078e020a */
[----:B------:R-:W-:Y:S02]  /*0370*/  CS2R R36, SRZ ;  /* 0x0000000000247805 */ /* 0x000fe4000001ff00 */
[----:B------:R-:W-:Y:S02]  /*0380*/  LEA.HI.X R61, R16, UR13, R21, 0x1, P1 ;  /* 0x0000000d103d7c11 */ /* 0x000fe400088f0c15 */
[----:B------:R-:W-:Y:S01]  /*0390*/  SHF.L.U32 R19, R19, 0x1, RZ ;  /* 0x0000000113137819 */ /* 0x000fe200000006ff */
[----:B------:R-:W3:Y:S01]  /*03a0*/  LDG.E.64.CONSTANT R54, desc[UR8][R10.64] ;  /* 0x000000080a367981 */ /* 0x000ee2000c1e9b00 */
[----:B------:R-:W-:-:S03]  /*03b0*/  ISETP.GE.AND P1, PT, R48, UR14, PT ;  /* 0x0000000e30007c0c */ /* 0x000fc6000bf26270 */
[----:B------:R-:W4:Y:S01]  /*03c0*/  @!P0 LDG.E.CONSTANT R36, desc[UR8][R60.64] ;  /* 0x000000083c248981 */ /* 0x000f22000c1e9900 */
[----:B------:R-:W-:Y:S01]  /*03d0*/  ISETP.GE.AND P0, PT, R51, UR14, PT ;  /* 0x0000000e33007c0c */ /* 0x000fe2000bf06270 */
[----:B-1----:R-:W-:Y:S01]  /*03e0*/  IMAD.WIDE R24, R19, 0x2, R24 ;  /* 0x0000000213187825 */ /* 0x002fe200078e0218 */
[----:B------:R-:W-:Y:S02]  /*03f0*/  CS2R R38, SRZ ;  /* 0x0000000000267805 */ /* 0x000fe4000001ff00 */
[----:B--2---:R-:W-:Y:S02]  /*0400*/  SHF.L.U32 R57, R57, 0x3, RZ ;  /* 0x0000000339397819 */ /* 0x004fe400000006ff */
[----:B------:R0:W2:Y:S03]  /*0410*/  LDG.E.CONSTANT R64, desc[UR8][R24.64] ;  /* 0x0000000818407981 */ /* 0x0000a6000c1e9900 */
[----:B------:R-:W-:Y:S01]  /*0420*/  IMAD.WIDE R56, R57, 0x2, R60 ;  /* 0x0000000239387825 */ /* 0x000fe200078e023c */
[----:B------:R-:W-:-:S03]  /*0430*/  CS2R R40, SRZ ;  /* 0x0000000000287805 */ /* 0x000fc6000001ff00 */
[----:B------:R-:W4:Y:S04]  /*0440*/  @!P0 LDG.E.CONSTANT R38, desc[UR8][R60.64+0x10] ;  /* 0x000010083c268981 */ /* 0x000f28000c1e9900 */
[----:B------:R-:W4:Y:S04]  /*0450*/  @!P1 LDG.E.CONSTANT R37, desc[UR8][R56.64] ;  /* 0x0000000838259981 */ /* 0x000f28000c1e9900 */
[----:B------:R-:W4:Y:S01]  /*0460*/  @!P1 LDG.E.CONSTANT R39, desc[UR8][R56.64+0x10] ;  /* 0x0000100838279981 */ /* 0x000f22000c1e9900 */
[----:B------:R-:W-:-:S03]  /*0470*/  CS2R R42, SRZ ;  /* 0x00000000002a7805 */ /* 0x000fc6000001ff00 */
[----:B------:R-:W5:Y:S04]  /*0480*/  @!P1 LDG.E.CONSTANT R41, desc[UR8][R56.64+0x20] ;  /* 0x0000200838299981 */ /* 0x000f68000c1e9900 */
[----:B------:R-:W5:Y:S04]  /*0490*/  @!P1 LDG.E.CONSTANT R43, desc[UR8][R56.64+0x30] ;  /* 0x00003008382b9981 */ /* 0x000f68000c1e9900 */
[----:B------:R-:W5:Y:S04]  /*04a0*/  @!P0 LDG.E.CONSTANT R40, desc[UR8][R60.64+0x20] ;  /* 0x000020083c288981 */ /* 0x000f68000c1e9900 */
[----:B------:R-:W5:Y:S01]  /*04b0*/  @!P0 LDG.E.CONSTANT R42, desc[UR8][R60.64+0x30] ;  /* 0x000030083c2a8981 */ /* 0x000f62000c1e9900 */
[----:B------:R-:W-:Y:S01]  /*04c0*/  IMAD.WIDE R62, R4, 0x2, R24 ;  /* 0x00000002043e7825 */ /* 0x000fe200078e0218 */
[----:B------:R-:W-:-:S02]  /*04d0*/  CS2R R44, SRZ ;  /* 0x00000000002c7805 */ /* 0x000fc4000001ff00 */
[----:B------:R-:W-:Y:S02]  /*04e0*/  CS2R R46, SRZ ;  /* 0x00000000002e7805 */ /* 0x000fe4000001ff00 */
[----:B------:R-:W-:Y:S01]  /*04f0*/  CS2R R16, SRZ ;  /* 0x0000000000107805 */ /* 0x000fe2000001ff00 */
[----:B------:R-:W5:Y:S04]  /*0500*/  LDG.E.64.CONSTANT R10, desc[UR8][R10.64+0x100] ;  /* 0x000100080a0a7981 */ /* 0x000f68000c1e9b00 */
[----:B------:R-:W5:Y:S01]  /*0510*/  LDG.E.CONSTANT R62, desc[UR8][R62.64] ;  /* 0x000000083e3e7981 */ /* 0x000f62000c1e9900 */
[----:B------:R-:W-:-:S03]  /*0520*/  CS2R R18, SRZ ;  /* 0x0000000000127805 */ /* 0x000fc6000001ff00 */
        /* <DEDUP_REMOVED lines=9> */
[----:B------:R-:W-:-:S02]  /*05c0*/  CS2R R20, SRZ ;  /* 0x0000000000147805 */ /* 0x000fc4000001ff00 */
[----:B------:R-:W-:Y:S02]  /*05d0*/  CS2R R22, SRZ ;  /* 0x0000000000167805 */ /* 0x000fe4000001ff00 */
[----:B------:R1:W5:Y:S01]  /*05e0*/  LDG.E.CONSTANT R59, desc[UR8][R26.64] ;  /* 0x000000081a3b7981 */ /* 0x000362000c1e9900 */
[----:B------:R-:W-:-:S03]  /*05f0*/  IMAD.WIDE R30, R2, 0x2, R24 ;  /* 0x00000002021e7825 */ /* 0x000fc600078e0218 */
[----:B------:R-:W5:Y:S04]  /*0600*/  @!P1 LDG.E.CONSTANT R21, desc[UR8][R56.64+0x80] ;  /* 0x0000800838159981 */ /* 0x000f68000c1e9900 */
[----:B------:R-:W5:Y:S04]  /*0610*/  @!P1 LDG.E.CONSTANT R23, desc[UR8][R56.64+0x90] ;  /* 0x0000900838179981 */ /* 0x000f68000c1e9900 */
[----:B------:R-:W5:Y:S04]  /*0620*/  @!P0 LDG.E.CONSTANT R20, desc[UR8][R60.64+0x80] ;  /* 0x000080083c148981 */ /* 0x000f68000c1e9900 */
[----:B------:R-:W5:Y:S01]  /*0630*/  @!P0 LDG.E.CONSTANT R22, desc[UR8][R60.64+0x90] ;  /* 0x000090083c168981 */ /* 0x000f62000c1e9900 */
[----:B0-----:R-:W-:-:S02]  /*0640*/  CS2R R24, SRZ ;  /* 0x0000000000187805 */ /* 0x001fc4000001ff00 */
[----:B-1----:R-:W-:Y:S02]  /*0650*/  CS2R R26, SRZ ;  /* 0x00000000001a7805 */ /* 0x002fe4000001ff00 */
[----:B------:R-:W-:Y:S01]  /*0660*/  CS2R R28, SRZ ;  /* 0x00000000001c7805 */ /* 0x000fe2000001ff00 */
[----:B------:R0:W5:Y:S01]  /*0670*/  LDG.E.CONSTANT R53, desc[UR8][R30.64] ;  /* 0x000000081e357981 */ /* 0x000162000c1e9900 */
[----:B------:R-:W-:Y:S02]  /*0680*/  CS2R R32, SRZ ;  /* 0x0000000000207805 */ /* 0x000fe4000001ff00 */
[----:B------:R-:W-:Y:S01]  /*0690*/  CS2R R34, SRZ ;  /* 0x0000000000227805 */ /* 0x000fe2000001ff00 */
[----:B------:R-:W5:Y:S04]  /*06a0*/  @!P1 LDG.E.CONSTANT R25, desc[UR8][R56.64+0xa0] ;  /* 0x0000a00838199981 */ /* 0x000f68000c1e9900 */
[----:B------:R-:W5:Y:S01]  /*06b0*/  @!P1 LDG.E.CONSTANT R27, desc[UR8][R56.64+0xb0] ;  /* 0x0000b008381b9981 */ /* 0x000f62000c1e9900 */
[----:B0-----:R-:W-:-:S03]  /*06c0*/  CS2R R30, SRZ ;  /* 0x00000000001e7805 */ /* 0x001fc6000001ff00 */
[----:B------:R-:W5:Y:S04]  /*06d0*/  @!P0 LDG.E.CONSTANT R24, desc[UR8][R60.64+0xa0] ;  /* 0x0000a0083c188981 */ /* 0x000f68000c1e9900 */
[----:B------:R-:W5:Y:S04]  /*06e0*/  @!P0 LDG.E.CONSTANT R26, desc[UR8][R60.64+0xb0] ;  /* 0x0000b0083c1a8981 */ /* 0x000f68000c1e9900 */
        /* <DEDUP_REMOVED lines=11> */
[----:B------:R-:W-:-:S04]  /*07a0*/  IADD3 R52, PT, PT, R52, 0x40, RZ ;  /* 0x0000004034347810 */ /* 0x000fc80007ffe0ff */
[----:B------:R-:W-:Y:S02]  /*07b0*/  ISETP.GE.AND P1, PT, R52, UR4, PT ;  /* 0x0000000434007c0c */ /* 0x000fe4000bf26270 */
[----:B---3--:R-:W-:Y:S02]  /*07c0*/  SHF.R.U32.HI R65, RZ, 0x4, R54 ;  /* 0x00000004ff417819 */ /* 0x008fe40000011636 */
[--C-:B------:R-:W-:Y:S02]  /*07d0*/  LOP3.LUT R66, R54, 0xf000f, R58.reuse, 0xea, !PT ;  /* 0x000f000f36427812 */ /* 0x100fe400078eea3a */
[----:B------:R-:W-:-:S03]  /*07e0*/  LOP3.LUT R68, R65, 0xf000f, R58, 0xea, !PT ;  /* 0x000f000f41447812 */ /* 0x000fc600078eea3a */
[-C--:B0-----:R-:W-:Y:S02]  /*07f0*/  HFMA2.BF16_V2 R60, R66, R63.reuse.H0_H0, -136, -136 ;  /* 0xc308c308423c7431 */ /* 0x081fe4000024003f */
[----:B------:R-:W-:Y:S02]  /*0800*/  HFMA2.BF16_V2 R61, R68, R63.H0_H0, -136, -136 ;  /* 0xc308c308443d7431 */ /* 0x000fe4000024003f */
[-CC-:B--2---:R-:W-:Y:S02]  /*0810*/  HFMA2.BF16_V2 R60, R60, R64.reuse.H0_H0, R64.reuse.H1_H1 ;  /* 0x200000403c3c7231 */ /* 0x184fe40000260040 */
[----:B------:R-:W-:Y:S01]  /*0820*/  HFMA2.BF16_V2 R61, R61, R64.H0_H0, R64.H1_H1 ;  /* 0x200000403d3d7231 */ /* 0x000fe20000260040 */
[----:B-1----:R-:W-:-:S06]  /*0830*/  SHF.R.U32.HI R57, RZ, 0x8, R54 ;  /* 0x00000008ff397819 */ /* 0x002fcc0000011636 */
        /* <DEDUP_REMOVED lines=10> */
[----:B-----5:R-:W-:Y:S01]  /*08e0*/  HMMA.16816.F32.BF16 R40, R40, R56, RZ ;  /* 0x000000382828723c */ /* 0x020fe200000418ff */
        /* <DEDUP_REMOVED lines=14> */
[--C-:B------:R-:W-:Y:S02]  /*09d0*/  SHF.R.U32.HI R57, RZ, 0x8, R10.reuse ;  /* 0x00000008ff397819 */ /* 0x100fe4000001160a */
[----:B------:R-:W-:Y:S02]  /*09e0*/  SHF.R.U32.HI R61, RZ, 0xc, R10 ;  /* 0x0000000cff3d7819 */ /* 0x000fe4000001160a */
[--C-:B------:R-:W-:Y:S02]  /*09f0*/  LOP3.LUT R60, R57, 0xf000f, R58.reuse, 0xea, !PT ;  /* 0x000f000f393c7812 */ /* 0x100fe400078eea3a */
[----:B------:R-:W-:Y:S01]  /*0a00*/  HMMA.16816.F32.BF16 R16, R16, R54, RZ ;  /* 0x000000361010723c */ /* 0x000fe200000418ff */
[----:B------:R-:W-:-:S02]  /*0a10*/  LOP3.LUT R54, R10, 0xf000f, R58, 0xea, !PT ;  /* 0x000f000f0a367812 */ /* 0x000fc400078eea3a */
[----:B------:R-:W-:-:S03]  /*0a20*/  SHF.R.U32.HI R55, RZ, 0x4, R10 ;  /* 0x00000004ff377819 */ /* 0x000fc6000001160a */
[-C--:B------:R-:W-:Y:S01]  /*0a30*/  HFMA2.BF16_V2 R56, R54, R63.reuse.H0_H0, -136, -136 ;  /* 0xc308c30836387431 */ /* 0x080fe2000024003f */
[--C-:B------:R-:W-:Y:S02]  /*0a40*/  LOP3.LUT R10, R55, 0xf000f, R58.reuse, 0xea, !PT ;  /* 0x000f000f370a7812 */ /* 0x100fe400078eea3a */
[----:B------:R-:W-:Y:S01]  /*0a50*/  LOP3.LUT R54, R61, 0xf000f, R58, 0xea, !PT ;  /* 0x000f000f3d367812 */ /* 0x000fe200078eea3a */
[-C--:B------:R-:W-:Y:S02]  /*0a60*/  HFMA2.BF16_V2 R60, R60, R63.reuse.H0_H0, -136, -136 ;  /* 0xc308c3083c3c7431 */ /* 0x080fe4000024003f */
[-C--:B------:R-:W-:Y:S02]  /*0a70*/  HFMA2.BF16_V2 R57, R10, R63.reuse.H0_H0, -136, -136 ;  /* 0xc308c3080a397431 */ /* 0x080fe4000024003f */
[----:B------:R-:W-:Y:S02]  /*0a80*/  HFMA2.BF16_V2 R55, R54, R63.H0_H0, -136, -136 ;  /* 0xc308c30836377431 */ /* 0x000fe4000024003f */
[----:B------:R-:W-:-:S02]  /*0a90*/  HFMA2.BF16_V2 R56, R56, R59.H0_H0, R59.H1_H1 ;  /* 0x2000003b38387231 */ /* 0x000fc4000026003b */
[-CC-:B------:R-:W-:Y:S02]  /*0aa0*/  HFMA2.BF16_V2 R57, R57, R59.reuse.H0_H0, R59.reuse.H1_H1 ;  /* 0x2000003b39397231 */ /* 0x180fe4000026003b */
[-CC-:B------:R-:W-:Y:S02]  /*0ab0*/  HFMA2.BF16_V2 R54, R60, R59.reuse.H0_H0, R59.reuse.H1_H1 ;  /* 0x2000003b3c367231 */ /* 0x180fe4000026003b */
[----:B------:R-:W-:Y:S01]  /*0ac0*/  HFMA2.BF16_V2 R55, R55, R59.H0_H0, R59.H1_H1 ;  /* 0x2000003b37377231 */ /* 0x000fe2000026003b */
[--C-:B------:R-:W-:Y:S01]  /*0ad0*/  SHF.R.U32.HI R59, RZ, 0x4, R11.reuse ;  /* 0x00000004ff3b7819 */ /* 0x100fe2000001160b */
[----:B------:R-:W-:Y:S01]  /*0ae0*/  FADD.FTZ R61, R36, R12 ;  /* 0x0000000c243d7221 */ /* 0x000fe20000010000 */
[--C-:B------:R-:W-:Y:S02]  /*0af0*/  LOP3.LUT R10, R11, 0xf000f, R58.reuse, 0xea, !PT ;  /* 0x000f000f0b0a7812 */ /* 0x100fe400078eea3a */
[--C-:B------:R-:W-:Y:S01]  /*0b00*/  LOP3.LUT R12, R59, 0xf000f, R58.reuse, 0xea, !PT ;  /* 0x000f000f3b0c7812 */ /* 0x100fe200078eea3a */
[----:B------:R-:W-:Y:S01]  /*0b10*/  HMMA.16816.F32.BF16 R20, R20, R56, RZ ;  /* 0x000000381414723c */ /* 0x000fe200000418ff */
        /* <DEDUP_REMOVED lines=8> */
[----:B------:R-:W-:Y:S01]  /*0ba0*/  FADD.FTZ R56, R37, R13 ;  /* 0x0000000d25387221 */ /* 0x000fe20000010000 */
[-C--:B------:R-:W-:Y:S02]  /*0bb0*/  HFMA2.BF16_V2 R36, R36, R63.reuse.H0_H0, -136, -136 ;  /* 0xc308c30824247431 */ /* 0x080fe4000024003f */
[----:B------:R-:W-:Y:S02]  /*0bc0*/  HFMA2.BF16_V2 R58, R58, R63.H0_H0, -136, -136 ;  /* 0xc308c3083a3a7431 */ /* 0x000fe4000024003f */
        /* <DEDUP_REMOVED lines=30> */
[----:B------:R-:W-:Y:S01]  /*0db0*/  FADD.FTZ R10, R12, R31 ;  /* 0x0000001f0c0a7221 */ /* 0x000fe20000010000 */
[----:B------:R-:W-:-:S07]  /*0dc0*/  VIADD R5, R5, 0x400 ;  /* 0x0000040005057836 */ /* 0x000fce0000000000 */
[----:B------:R-:W-:Y:S01]  /*0dd0*/  FADD.FTZ R12, R32, R61 ;  /* 0x0000003d200c7221 */ /* 0x000fe20000010000 */
[----:B------:R-:W-:Y:S01]  /*0de0*/  FADD.FTZ R13, R33, R56 ;  /* 0x00000038210d7221 */ /* 0x000fe20000010000 */
[----:B------:R-:W-:Y:S01]  /*0df0*/  FADD.FTZ R14, R34, R11 ;  /* 0x0000000b220e7221 */ /* 0x000fe20000010000 */
[----:B------:R-:W-:Y:S01]  /*0e00*/  FADD.FTZ R15, R35, R10 ;  /* 0x0000000a230f7221 */ /* 0x000fe20000010000 */
[----:B------:R-:W-:Y:S06]  /*0e10*/  @!P1 BRA `(.L_x_41) ;  /* 0xfffffff400189947 */ /* 0x000fec000383ffff */
.L_x_40:
[----:B------:R-:W0:Y:S01]  /*0e20*/  S2R R11, SR_TID.Y ;  /* 0x00000000000b7919 */ /* 0x000e220000002200 */
[----:B------:R-:W1:Y:S01]  /*0e30*/  LDC R10, c[0x0][0x3b4] ;  /* 0x0000ed00ff0a7b82 */ /* 0x000e620000000800 */
[----:B------:R-:W-:Y:S01]  /*0e40*/  MOV R2, 0x400 ;  /* 0x0000040000027802 */ /* 0x000fe20000000f00 */
[----:B------:R-:W2:Y:S01]  /*0e50*/  S2R R5, SR_CgaCtaId ;  /* 0x0000000000057919 */ /* 0x000ea20000008800 */
[C---:B0-----:R-:W-:Y:S02]  /*0e60*/  LEA R3, R11.reuse, UR4, 0x2 ;  /* 0x000000040b037c11 */ /* 0x041fe4000f8e10ff */
[----:B------:R-:W-:Y:S02]  /*0e70*/  ISETP.NE.AND P0, PT, R11, RZ, PT ;  /* 0x000000ff0b00720c */ /* 0x000fe40003f05270 */
[----:B-1----:R-:W-:Y:S02]  /*0e80*/  ISETP.GE.U32.AND P1, PT, R3, R10, PT ;  /* 0x0000000a0300720c */ /* 0x002fe40003f26070 */
[----:B--2---:R-:W-:-:S04]  /*0e90*/  LEA R2, R5, R2, 0x18 ;  /* 0x0000000205027211 */ /* 0x004fc800078ec0ff */
[----:B------:R-:W-:-:S04]  /*0ea0*/  LEA R0, R11, R2, 0x9 ;  /* 0x000000020b007211 */ /* 0x000fc800078e48ff */
[----:B------:R-:W-:-:S03]  /*0eb0*/  LEA R0, R9, R0, 0x4 ;  /* 0x0000000009007211 */ /* 0x000fc600078e20ff */
[----:B------:R-:W-:Y:S05]  /*0ec0*/  @P1 BRA `(.L_x_42) ;  /* 0x0000000400dc1947 */ /* 0x000fea0003800000 */
[----:B------:R-:W-:Y:S01]  /*0ed0*/  SHF.R.S32.HI R11, RZ, 0x1f, R10 ;  /* 0x0000001fff0b7819 */ /* 0x000fe2000001140a */
[----:B------:R-:W0:Y:S01]  /*0ee0*/  LDC.64 R4, c[0x0][0x388] ;  /* 0x0000e200ff047b82 */ /* 0x000e220000000a00 */
[----:B------:R-:W-:Y:S01]  /*0ef0*/  SHF.L.U32 R18, R9, 0x1, RZ ;  /* 0x0000000109127819 */ /* 0x000fe200000006ff */
[----:B------:R-:W1:Y:S01]  /*0f00*/  LDCU UR5, c[0x0][0x3a0] ;  /* 0x00007400ff0577ac */ /* 0x000e620008000800 */
[----:B------:R-:W-:Y:S02]  /*0f10*/  LEA.HI R10, R11, R10, RZ, 0x2 ;  /* 0x0000000a0b0a7211 */ /* 0x000fe400078f10ff */
[----:B------:R-:W-:Y:S01]  /*0f20*/  SHF.R.U32.HI R11, RZ, 0x2, R3 ;  /* 0x00000002ff0b7819 */ /* 0x000fe20000011603 */
[----:B------:R-:W2:Y:S01]  /*0f30*/  LDCU.64 UR10, c[0x0][0x380] ;  /* 0x00007000ff0a77ac */ /* 0x000ea20008000a00 */
[----:B------:R-:W-:Y:S01]  /*0f40*/  SHF.R.U32.HI R10, RZ, 0x2, R10 ;  /* 0x00000002ff0a7819 */ /* 0x000fe2000001160a */
[----:B------:R-:W3:Y:S01]  /*0f50*/  LDC R22, c[0x0][0x3a8] ;  /* 0x0000ea00ff167b82 */ /* 0x000ee20000000800 */
[----:B------:R-:W-:-:S02]  /*0f60*/  LOP3.LUT R16, R18, 0x6, RZ, 0xc0, !PT ;  /* 0x0000000612107812 */ /* 0x000fc400078ec0ff */
[----:B------:R-:W-:Y:S01]  /*0f70*/  SHF.R.U32.HI R20, RZ, 0x2, R9 ;  /* 0x00000002ff147819 */ /* 0x000fe20000011609 */
[----:B------:R-:W-:Y:S01]  /*0f80*/  IMAD R11, R10, R7, R11 ;  /* 0x000000070a0b7224 */ /* 0x000fe200078e020b */
[----:B------:R-:W-:Y:S02]  /*0f90*/  LEA R10, R3, R16, 0x4 ;  /* 0x00000010030a7211 */ /* 0x000fe400078e20ff */
[----:B------:R-:W-:Y:S01]  /*0fa0*/  SHF.R.U32.HI R3, RZ, 0x1, R3 ;  /* 0x00000001ff037819 */ /* 0x000fe20000011603 */
[----:B------:R-:W4:Y:S01]  /*0fb0*/  LDC.64 R16, c[0x0][0x390] ;  /* 0x0000e400ff107b82 */ /* 0x000f220000000a00 */
[----:B------:R-:W-:Y:S02]  /*0fc0*/  LEA R11, R11, R18, 0x6 ;  /* 0x000000120b0b7211 */ /* 0x000fe400078e30ff */
[----:B------:R-:W-:Y:S01]  /*0fd0*/  LEA R21, R8, R20, 0x4 ;  /* 0x0000001408157211 */ /* 0x000fe200078e20ff */
[----:B------:R-:W-:Y:S01]  /*0fe0*/  IMAD R3, R3, R6, RZ ;  /* 0x0000000603037224 */ /* 0x000fe200078e02ff */
[----:B------:R-:W-:Y:S01]  /*0ff0*/  SHF.R.S32.HI R18, RZ, 0x1f, R10 ;  /* 0x0000001fff127819 */ /* 0x000fe2000001140a */
[----:B------:R-:W-:-:S02]  /*1000*/  IMAD R20, R7, 0x8, R20 ;  /* 0x0000000807147824 */ /* 0x000fc400078e0214 */
[----:B0-----:R-:W-:-:S03]  /*1010*/  IMAD.WIDE R4, R11, 0x4, R4 ;  /* 0x000000040b047825 */ /* 0x001fc600078e0204 */
[----:B------:R-:W-:-:S03]  /*1020*/  LEA R3, R3, R20, 0x3 ;  /* 0x0000001403037211 */ /* 0x000fc600078e18ff */
[----:B------:R-:W5:Y:S01]  /*1030*/  LDG.E.64.CONSTANT R4, desc[UR8][R4.64] ;  /* 0x0000000804047981 */ /* 0x000f62000c1e9b00 */
[C---:B---3--:R-:W-:Y:S01]  /*1040*/  IMAD R23, R21.reuse, R22, RZ ;  /* 0x0000001615177224 */ /* 0x048fe200078e02ff */
[----:B-1----:R-:W-:Y:S02]  /*1050*/  ISETP.GE.AND P2, PT, R21, UR5, PT ;  /* 0x0000000515007c0c */ /* 0x002fe4000bf46270 */
[----:B------:R-:W-:Y:S02]  /*1060*/  SHF.L.U32 R3, R3, 0x1, RZ ;  /* 0x0000000103037819 */ /* 0x000fe400000006ff */
[----:B------:R-:W-:Y:S02]  /*1070*/  IADD3 R19, P1, PT, R23, R10, RZ ;  /* 0x0000000a17137210 */ /* 0x000fe40007f3e0ff */
[----:B------:R-:W-:Y:S02]  /*1080*/  IADD3 R21, PT, PT, R21, 0x8, RZ ;  /* 0x0000000815157810 */ /* 0x000fe40007ffe0ff */
[----:B------:R-:W-:-:S02]  /*1090*/  LEA.HI.X.SX32 R18, R23, R18, 0x1, P1 ;  /* 0x0000001217127211 */ /* 0x000fc400008f0eff */
[----:B--2---:R-:W-:Y:S01]  /*10a0*/  LEA R10, P1, R19, UR10, 0x1 ;  /* 0x0000000a130a7c11 */ /* 0x004fe2000f8208ff */
[----:B----4-:R-:W-:Y:S01]  /*10b0*/  IMAD.WIDE R16, R3, 0x2, R16 ;  /* 0x0000000203107825 */ /* 0x010fe200078e0210 */
[----:B------:R-:W-:Y:S02]  /*10c0*/  SHF.L.U32 R23, R22, 0x3, RZ ;  /* 0x0000000316177819 */ /* 0x000fe400000006ff */
[----:B------:R-:W-:Y:S02]  /*10d0*/  ISETP.GE.AND P3, PT, R21, UR5, PT ;  /* 0x0000000515007c0c */ /* 0x000fe4000bf66270 */
[----:B------:R-:W-:Y:S01]  /*10e0*/  LEA.HI.X R11, R19, UR11, R18, 0x1, P1 ;  /* 0x0000000b130b7c11 */ /* 0x000fe200088f0c12 */
[----:B------:R0:W2:Y:S01]  /*10f0*/  LDG.E.CONSTANT R3, desc[UR8][R16.64] ;  /* 0x0000000810037981 */ /* 0x0000a2000c1e9900 */
[----:B------:R-:W-:Y:S02]  /*1100*/  SHF.R.S32.HI R19, RZ, 0x1f, R23 ;  /* 0x0000001fff137819 */ /* 0x000fe40000011417 */
[----:B------:R-:W-:-:S02]  /*1110*/  LEA R32, P1, R23, R10, 0x1 ;  /* 0x0000000a17207211 */ /* 0x000fc400078208ff */
[----:B------:R-:W-:Y:S02]  /*1120*/  CS2R R28, SRZ ;  /* 0x00000000001c7805 */ /* 0x000fe4000001ff00 */
[----:B------:R-:W-:Y:S02]  /*1130*/  CS2R R30, SRZ ;  /* 0x00000000001e7805 */ /* 0x000fe4000001ff00 */
[----:B------:R-:W-:Y:S02]  /*1140*/  LEA.HI.X R33, R23, R11, R19, 0x1, P1 ;  /* 0x0000000b17217211 */ /* 0x000fe400008f0c13 */
[----:B------:R-:W-:Y:S01]  /*1150*/  SHF.L.U32 R19, R6, 0x4, RZ ;  /* 0x0000000406137819 */ /* 0x000fe200000006ff */
[----:B------:R-:W3:Y:S01]  /*1160*/  @!P2 LDG.E.CONSTANT R28, desc[UR8][R10.64] ;  /* 0x000000080a1ca981 */ /* 0x000ee2000c1e9900 */
[----:B------:R-:W-:-:S03]  /*1170*/  CS2R R20, SRZ ;  /* 0x0000000000147805 */ /* 0x000fc6000001ff00 */
[----:B------:R-:W3:Y:S01]  /*1180*/  @!P2 LDG.E.CONSTANT R30, desc[UR8][R10.64+0x10] ;  /* 0x000010080a1ea981 */ /* 0x000ee2000c1e9900 */
[----:B------:R-:W-:-:S03]  /*1190*/  CS2R R22, SRZ ;  /* 0x0000000000167805 */ /* 0x000fc6000001ff00 */
[----:B------:R-:W3:Y:S04]  /*11a0*/  @!P3 LDG.E.CONSTANT R29, desc[UR8][R32.64] ;  /* 0x00000008201db981 */ /* 0x000ee8000c1e9900 */
[----:B------:R-:W3:Y:S01]  /*11b0*/  @!P3 LDG.E.CONSTANT R31, desc[UR8][R32.64+0x10] ;  /* 0x00001008201fb981 */ /* 0x000ee2000c1e9900 */
[----:B------:R-:W-:-:S03]  /*11c0*/  IMAD.WIDE R18, R19, 0x2, R16 ;  /* 0x0000000213127825 */ /* 0x000fc600078e0210 */
[----:B------:R-:W4:Y:S01]  /*11d0*/  @!P2 LDG.E.CONSTANT R20, desc[UR8][R10.64+0x20] ;  /* 0x000020080a14a981 */ /* 0x000f22000c1e9900 */
[----:B------:R-:W-:-:S03]  /*11e0*/  CS2R R24, SRZ ;  /* 0x0000000000187805 */ /* 0x000fc6000001ff00 */
[----:B------:R-:W4:Y:S01]  /*11f0*/  @!P2 LDG.E.CONSTANT R22, desc[UR8][R10.64+0x30] ;  /* 0x000030080a16a981 */ /* 0x000f22000c1e9900 */
[----:B------:R-:W-:-:S03]  /*1200*/  CS2R R26, SRZ ;  /* 0x00000000001a7805 */ /* 0x000fc6000001ff00 */
[----:B------:R-:W4:Y:S04]  /*1210*/  @!P3 LDG.E.CONSTANT R21, desc[UR8][R32.64+0x20] ;  /* 0x000020082015b981 */ /* 0x000f28000c1e9900 */
[----:B------:R-:W4:Y:S04]  /*1220*/  @!P3 LDG.E.CONSTANT R23, desc[UR8][R32.64+0x30] ;  /* 0x000030082017b981 */ /* 0x000f28000c1e9900 */
[----:B------:R1:W4:Y:S01]  /*1230*/  LDG.E.CONSTANT R6, desc[UR8][R18.64] ;  /* 0x0000000812067981 */ /* 0x000322000c1e9900 */
[----:B0-----:R-:W-:-:S03]  /*1240*/  CS2R R16, SRZ ;  /* 0x0000000000107805 */ /* 0x001fc6000001ff00 */
[----:B------:R-:W4:Y:S04]  /*1250*/  @!P2 LDG.E.CONSTANT R24, desc[UR8][R10.64+0x40] ;  /* 0x000040080a18a981 */ /* 0x000f28000c1e9900 */
[----:B------:R-:W4:Y:S01]  /*1260*/  @!P2 LDG.E.CONSTANT R26, desc[UR8][R10.64+0x50] ;  /* 0x000050080a1aa981 */ /* 0x000f22000c1e9900 */
[----:B-1----:R-:W-:-:S03]  /*1270*/  CS2R R18, SRZ ;  /* 0x0000000000127805 */ /* 0x002fc6000001ff00 */
[----:B------:R-:W4:Y:S04]  /*1280*/  @!P3 LDG.E.CONSTANT R25, desc[UR8][R32.64+0x40] ;  /* 0x000040082019b981 */ /* 0x000f28000c1e9900 */
[----:B------:R-:W4:Y:S04]  /*1290*/  @!P3 LDG.E.CONSTANT R27, desc[UR8][R32.64+0x50] ;  /* 0x00005008201bb981 */ /* 0x000f28000c1e9900 */
[----:B------:R-:W4:Y:S04]  /*12a0*/  @!P2 LDG.E.CONSTANT R16, desc[UR8][R10.64+0x60] ;  /* 0x000060080a10a981 */ /* 0x000f28000c1e9900 */
[----:B------:R2:W4:Y:S04]  /*12b0*/  @!P2 LDG.E.CONSTANT R18, desc[UR8][R10.64+0x70] ;  /* 0x000070080a12a981 */ /* 0x000528000c1e9900 */
[----:B------:R-:W4:Y:S04]  /*12c0*/  @!P3 LDG.E.CONSTANT R17, desc[UR8][R32.64+0x60] ;  /* 0x000060082011b981 */ /* 0x000f28000c1e9900 */
[----:B------:R0:W4:Y:S01]  /*12d0*/  @!P3 LDG.E.CONSTANT R19, desc[UR8][R32.64+0x70] ;  /* 0x000070082013b981 */ /* 0x000122000c1e9900 */
[----:B------:R-:W-:Y:S01]  /*12e0*/  IMAD.MOV.U32 R37, RZ, RZ, 0x43004300 ;  /* 0x43004300ff257424 */ /* 0x000fe200078e00ff */
[----:B------:R-:W-:-:S04]  /*12f0*/  MOV R38, 0x3f80 ;  /* 0x00003f8000267802 */ /* 0x000fc80000000f00 */
[----:B------:R-:W-:Y:S01]  /*1300*/  PRMT R38, R38, 0x5410, R38 ;  /* 0x0000541026267816 */ /* 0x000fe20000000026 */
[----:B------:R-:W-:Y:S05]  /*1310*/  WARPSYNC.ALL ;  /* 0x0000000000007948 */ /* 0x000fea0003800000 */
[--C-:B-----5:R-:W-:Y:S02]  /*1320*/  SHF.R.U32.HI R34, RZ, 0x4, R4.reuse ;  /* 0x00000004ff227819 */ /* 0x120fe40000011604 */
[--C-:B------:R-:W-:Y:S02]  /*1330*/  SHF.R.U32.HI R35, RZ, 0x8, R4.reuse ;  /* 0x00000008ff237819 */ /* 0x100fe40000011604 */
[----:B------:R-:W-:-:S02]  /*1340*/  SHF.R.U32.HI R36, RZ, 0xc, R4 ;  /* 0x0000000cff247819 */ /* 0x000fc40000011604 */
[--C-:B------:R-:W-:Y:S02]  /*1350*/  LOP3.LUT R4, R4, 0xf000f, R37.reuse, 0xea, !PT ;  /* 0x000f000f04047812 */ /* 0x100fe400078eea25 */
[----:B------:R-:W-:-:S03]  /*1360*/  LOP3.LUT R34, R34, 0xf000f, R37, 0xea, !PT ;  /* 0x000f000f22227812 */ /* 0x000fc600078eea25 */
[-C--:B------:R-:W-:Y:S02]  /*1370*/  HFMA2.BF16_V2 R4, R4, R38.reuse.H1_H1, -136, -136 ;  /* 0xc308c30804047431 */ /* 0x080fe40000260026 */
[-C--:B------:R-:W-:Y:S01]  /*1380*/  HFMA2.BF16_V2 R34, R34, R38.reuse.H1_H1, -136, -136 ;  /* 0xc308c30822227431 */ /* 0x080fe20000260026 */
[--C-:B------:R-:W-:Y:S02]  /*1390*/  LOP3.LUT R35, R35, 0xf000f, R37.reuse, 0xea, !PT ;  /* 0x000f000f23237812 */ /* 0x100fe400078eea25 */
[----:B------:R-:W-:Y:S01]  /*13a0*/  LOP3.LUT R36, R36, 0xf000f, R37, 0xea, !PT ;  /* 0x000f000f24247812 */ /* 0x000fe200078eea25 */
[-CC-:B--2---:R-:W-:Y:S02]  /*13b0*/  HFMA2.BF16_V2 R10, R4, R3.reuse.H0_H0, R3.reuse.H1_H1 ;  /* 0x20000003040a7231 */ /* 0x184fe40000260003 */
[----:B------:R-:W-:Y:S02]  /*13c0*/  HFMA2.BF16_V2 R11, R34, R3.H0_H0, R3.H1_H1 ;  /* 0x20000003220b7231 */ /* 0x000fe40000260003 */
[----:B------:R-:W-:-:S02]  /*13d0*/  HFMA2.BF16_V2 R35, R35, R38.H1_H1, -136, -136 ;  /* 0xc308c30823237431 */ /* 0x000fc40000260026 */
[----:B------:R-:W-:Y:S01]  /*13e0*/  HFMA2.BF16_V2 R36, R36, R38.H1_H1, -136, -136 ;  /* 0xc308c30824247431 */ /* 0x000fe20000260026 */
[----:B------:R-:W-:Y:S01]  /*13f0*/  SHF.R.U32.HI R4, RZ, 0x4, R5 ;  /* 0x00000004ff047819 */ /* 0x000fe20000011605 */
[-CC-:B0-----:R-:W-:Y:S02]  /*1400*/  HFMA2.BF16_V2 R32, R35, R3.reuse.H0_H0, R3.reuse.H1_H1 ;  /* 0x2000000323207231 */ /* 0x181fe40000260003 */
[----:B------:R-:W-:Y:S01]  /*1410*/  HFMA2.BF16_V2 R33, R36, R3.H0_H0, R3.H1_H1 ;  /* 0x2000000324217231 */ /* 0x000fe20000260003 */
[--C-:B------:R-:W-:Y:S02]  /*1420*/  LOP3.LUT R3, R5, 0xf000f, R37.reuse, 0xea, !PT ;  /* 0x000f000f05037812 */ /* 0x100fe400078eea25 */
[----:B------:R-:W-:-:S03]  /*1430*/  LOP3.LUT R4, R4, 0xf000f, R37, 0xea, !PT ;  /* 0x000f000f04047812 */ /* 0x000fc600078eea25 */
[-C--:B------:R-:W-:Y:S01]  /*1440*/  HFMA2.BF16_V2 R3, R3, R38.reuse.H1_H1, -136, -136 ;  /* 0xc308c30803037431 */ /* 0x080fe20000260026 */
[----:B---3--:R-:W-:Y:S01]  /*1450*/  HMMA.16816.F32.BF16 R28, R28, R10, RZ ;  /* 0x0000000a1c1c723c */ /* 0x008fe200000418ff */
[--C-:B------:R-:W-:Y:S02]  /*1460*/  SHF.R.U32.HI R10, RZ, 0x8, R5.reuse ;  /* 0x00000008ff0a7819 */ /* 0x100fe40000011605 */
[----:B------:R-:W-:Y:S01]  /*1470*/  SHF.R.U32.HI R5, RZ, 0xc, R5 ;  /* 0x0000000cff057819 */ /* 0x000fe20000011605 */
[----:B------:R-:W-:Y:S01]  /*1480*/  HFMA2.BF16_V2 R4, R4, R38.H1_H1, -136, -136 ;  /* 0xc308c30804047431 */ /* 0x000fe20000260026 */
[--C-:B------:R-:W-:Y:S02]  /*1490*/  LOP3.LUT R10, R10, 0xf000f, R37.reuse, 0xea, !PT ;  /* 0x000f000f0a0a7812 */ /* 0x100fe400078eea25 */
[----:B------:R-:W-:-:S05]  /*14a0*/  LOP3.LUT R5, R5, 0xf000f, R37, 0xea, !PT ;  /* 0x000f000f05057812 */ /* 0x000fca00078eea25 */
[----:B------:R-:W-:Y:S01]  /*14b0*/  HFMA2.BF16_V2 R5, R5, R38.H1_H1, -136, -136 ;  /* 0xc308c30805057431 */ /* 0x000fe20000260026 */
[----:B----4-:R-:W-:Y:S01]  /*14c0*/  HMMA.16816.F32.BF16 R20, R20, R32, RZ ;  /* 0x000000201414723c */ /* 0x010fe200000418ff */
[-CC-:B------:R-:W-:Y:S02]  /*14d0*/  HFMA2.BF16_V2 R32, R3, R6.reuse.H0_H0, R6.reuse.H1_H1 ;  /* 0x2000000603207231 */ /* 0x180fe40000260006 */
[--C-:B------:R-:W-:Y:S02]  /*14e0*/  HFMA2.BF16_V2 R33, R4, R6.H0_H0, R6.reuse.H1_H1 ;  /* 0x2000000604217231 */ /* 0x100fe40000260006 */
[----:B------:R-:W-:Y:S02]  /*14f0*/  HFMA2.BF16_V2 R3, R10, R38.H1_H1, -136, -136 ;  /* 0xc308c3080a037431 */ /* 0x000fe40000260026 */
[-CC-:B------:R-:W-:Y:S02]  /*1500*/  HFMA2.BF16_V2 R5, R5, R6.reuse.H0_H0, R6.reuse.H1_H1 ;  /* 0x2000000605057231 */ /* 0x180fe40000260006 */
[----:B------:R-:W-:Y:S01]  /*1510*/  HFMA2.BF16_V2 R4, R3, R6.H0_H0, R6.H1_H1 ;  /* 0x2000000603047231 */ /* 0x000fe20000260006 */
[----:B------:R-:W-:Y:S01]  /*1520*/  HMMA.16816.F32.BF16 R24, R24, R32, RZ ;  /* 0x000000201818723c */ /* 0x000fe200000418ff */
[----:B------:R-:W-:Y:S01]  /*1530*/  FADD.FTZ R3, R12, R28 ;  /* 0x0000001c0c037221 */ /* 0x000fe20000010000 */
[----:B------:R-:W-:-:S07]  /*1540*/  FADD.FTZ R6, R15, R31 ;  /* 0x0000001f0f067221 */ /* 0x000fce0000010000 */
[----:B------:R-:W-:Y:S01]  /*1550*/  FADD.FTZ R3, R20, R3 ;  /* 0x0000000314037221 */ /* 0x000fe20000010000 */
[----:B------:R-:W-:Y:S01]  /*1560*/  HMMA.16816.F32.BF16 R16, R16, R4, RZ ;  /* 0x000000041010723c */ /* 0x000fe200000418ff */
[----:B------:R-:W-:Y:S01]  /*1570*/  FADD.FTZ R4, R13, R29 ;  /* 0x0000001d0d047221 */ /* 0x000fe20000010000 */
[----:B------:R-:W-:Y:S01]  /*1580*/  FADD.FTZ R5, R14, R30 ;  /* 0x0000001e0e057221 */ /* 0x000fe20000010000 */
[----:B------:R-:W-:Y:S02]  /*1590*/  FADD.FTZ R6, R23, R6 ;  /* 0x0000000617067221 */ /* 0x000fe40000010000 */
[----:B------:R-:W-:Y:S01]  /*15a0*/  FADD.FTZ R4, R21, R4 ;  /* 0x0000000415047221 */ /* 0x000fe20000010000 */
[----:B------:R-:W-:-:S03]  /*15b0*/  FADD.FTZ R5, R22, R5 ;  /* 0x0000000516057221 */ /* 0x000fc60000010000 */
        /* <DEDUP_REMOVED lines=8> */
.L_x_42:
[----:B------:R0:W-:Y:S01]  /*1640*/  STS.128 [R0], R12 ;  /* 0x0000000c00007388 */ /* 0x0001e20000000c00 */
[----:B------:R-:W-:Y:S05]  /*1650*/  WARPSYNC.ALL ;  /* 0x0000000000007948 */ /* 0x000fea0003800000 */
[----:B------:R-:W-:Y:S06]  /*1660*/  BAR.SYNC.DEFER_BLOCKING 0x0 ;  /* 0x0000000000007b1d */ /* 0x000fec0000010000 */
[----:B------:R-:W-:Y:S05]  /*1670*/  @P0 EXIT ;  /* 0x000000000000094d */ /* 0x000fea0003800000 */
[C---:B0-----:R-:W-:Y:S01]  /*1680*/  LEA R0, R9.reuse, R2, 0x4 ;  /* 0x0000000209007211 */ /* 0x041fe200078e20ff */
[----:B------:R-:W0:Y:S01]  /*1690*/  LDCU.64 UR10, c[0x0][0x398] ;  /* 0x00007300ff0a77ac */ /* 0x000e220008000a00 */
[----:B------:R-:W-:Y:S02]  /*16a0*/  SHF.L.U32 R2, R9, 0x1, RZ ;  /* 0x0000000109027819 */ /* 0x000fe400000006ff */
[----:B------:R-:W-:Y:S01]  /*16b0*/  SHF.R.U32.HI R9, RZ, 0x2, R9 ;  /* 0x00000002ff097819 */ /* 0x000fe20000011609 */
[----:B------:R-:W1:Y:S01]  /*16c0*/  LDS.128 R40, [R0] ;  /* 0x0000000000287984 */ /* 0x000e620000000c00 */
[----:B------:R-:W-:Y:S02]  /*16d0*/  LOP3.LUT R4, R2, 0x6, RZ, 0xc0, !PT ;  /* 0x0000000602047812 */ /* 0x000fe400078ec0ff */
[----:B------:R-:W2:Y:S01]  /*16e0*/  LDC.64 R2, c[0x0][0x3a0] ;  /* 0x0000e800ff027b82 */ /* 0x000ea20000000a00 */
[----:B------:R-:W3:Y:S01]  /*16f0*/  LDS.128 R36, [R0+0x200] ;  /* 0x0002000000247984 */ /* 0x000ee20000000c00 */
[----:B------:R-:W-:-:S02]  /*1700*/  LEA R10, R8, R9, 0x4 ;  /* 0x00000009080a7211 */ /* 0x000fc400078e20ff */
[----:B------:R-:W-:Y:S01]  /*1710*/  LEA R8, R7, R4, 0x3 ;  /* 0x0000000407087211 */ /* 0x000fe200078e18ff */
[----:B------:R-:W4:Y:S04]  /*1720*/  LDS.128 R32, [R0+0x400] ;  /* 0x0004000000207984 */ /* 0x000f280000000c00 */
[----:B------:R-:W5:Y:S04]  /*1730*/  LDS.128 R28, [R0+0x600] ;  /* 0x00060000001c7984 */ /* 0x000f680000000c00 */
[----:B------:R-:W0:Y:S04]  /*1740*/  LDS.128 R24, [R0+0x800] ;  /* 0x0008000000187984 */ /* 0x000e280000000c00 */
[----:B------:R-:W0:Y:S04]  /*1750*/  LDS.128 R20, [R0+0xa00] ;  /* 0x000a000000147984 */ /* 0x000e280000000c00 */
[----:B------:R-:W0:Y:S01]  /*1760*/  LDS.128 R12, [R0+0xc00] ;  /* 0x000c0000000c7984 */ /* 0x000e220000000c00 */
[----:B--2---:R-:W-:-:S03]  /*1770*/  IMAD R9, R10, R3, RZ ;  /* 0x000000030a097224 */ /* 0x004fc600078e02ff */
[----:B------:R2:W2:Y:S01]  /*1780*/  LDS.128 R16, [R0+0xe00] ;  /* 0x000e000000107984 */ /* 0x0004a20000000c00 */
[----:B------:R-:W-:Y:S02]  /*1790*/  ISETP.GE.AND P1, PT, R10, R2, PT ;  /* 0x000000020a00720c */ /* 0x000fe40003f26270 */
[----:B------:R-:W-:-:S04]  /*17a0*/  IADD3 R8, P0, PT, R8, R9, RZ ;  /* 0x0000000908087210 */ /* 0x000fc80007f1e0ff */
[----:B------:R-:W-:Y:S01]  /*17b0*/  LEA.HI.X.SX32 R9, R9, RZ, 0x1, P0 ;  /* 0x000000ff09097211 */ /* 0x000fe200000f0eff */
[----:B-1----:R-:W-:Y:S01]  /*17c0*/  FADD.FTZ R5, RZ, R40 ;  /* 0x00000028ff057221 */ /* 0x002fe20000010000 */
[----:B------:R-:W-:Y:S01]  /*17d0*/  FADD.FTZ R4, RZ, R41 ;  /* 0x00000029ff047221 */ /* 0x000fe20000010000 */
[----:B------:R-:W-:Y:S01]  /*17e0*/  FADD.FTZ R7, RZ, R42 ;  /* 0x0000002aff077221 */ /* 0x000fe20000010000 */
[----:B------:R-:W-:Y:S01]  /*17f0*/  FADD.FTZ R6, RZ, R43 ;  /* 0x0000002bff067221 */ /* 0x000fe20000010000 */
[----:B---3--:R-:W-:Y:S01]  /*1800*/  FADD.FTZ R5, R5, R36 ;  /* 0x0000002405057221 */ /* 0x008fe20000010000 */
        /* <DEDUP_REMOVED lines=11> */
[----:B0-----:R-:W-:Y:S01]  /*18c0*/  FADD.FTZ R5, R5, R24 ;  /* 0x0000001805057221 */ /* 0x001fe20000010000 */
        /* <DEDUP_REMOVED lines=8> */
[----:B--2---:R-:W-:Y:S01]  /*1950*/  FADD.FTZ R0, R4, R13 ;  /* 0x0000000d04007221 */ /* 0x004fe20000010000 */
        /* <DEDUP_REMOVED lines=8> */
[----:B------:R-:W-:Y:S01]  /*19e0*/  F2FP.BF16.F32.PACK_AB R17, R17, R16 ;  /* 0x000000101111723e */ /* 0x000fe200000010ff */
[----:B------:R-:W-:Y:S01]  /*19f0*/  FADD.FTZ R6, R6, R19 ;  /* 0x0000001306067221 */ /* 0x000fe20000010000 */
        /* <DEDUP_REMOVED lines=8> */
.L_x_43:
        /* <DEDUP_REMOVED lines=16> */
.L_x_61:


//--------------------- .text._ZN2at6native30tinygemm_m16n8k16_chunk_kernelINS0_10ALayout_RMILNS0_14KReductionTypeE0EEENS0_15BLayout_TC_int4ILi2ELi32EEES4_Li8ELi8EEEvPKvS8_S8_Pviiiiii --------------------------
	.section	.text._ZN2at6native30tinygemm_m16n8k16_chunk_kernelINS0_10ALayout_RMILNS0_14KReductionTypeE0EEENS0_15BLayout_TC_int4ILi2ELi32EEES4_Li8ELi8EEEvPKvS8_S8_Pviiiiii,"ax",@progbits
	.align	128
        .global         _ZN2at6native30tinygemm_m16n8k16_chunk_kernelINS0_10ALayout_RMILNS0_14KReductionTypeE0EEENS0_15BLayout_TC_int4ILi2ELi32EEES4_Li8ELi8EEEvPKvS8_S8_Pviiiiii
        .type           _ZN2at6native30tinygemm_m16n8k16_chunk_kernelINS0_10ALayout_RMILNS0_14KReductionTypeE0EEENS0_15BLayout_TC_int4ILi2ELi32EEES4_Li8ELi8EEEvPKvS8_S8_Pviiiiii,@function
        .size           _ZN2at6native30tinygemm_m16n8k16_chunk_kernelINS0_10ALayout_RMILNS0_14KReductionTypeE0EEENS0_15BLayout_TC_int4ILi2ELi32EEES4_Li8ELi8EEEvPKvS8_S8_Pviiiiii,(.L_x_62 - _ZN2at6native30tinygemm_m16n8k16_chunk_kernelINS0_10ALayout_RMILNS0_14KReductionTypeE0EEENS0_15BLayout_TC_int4ILi2ELi32EEES4_Li8ELi8EEEvPKvS8_S8_Pviiiiii)
        .other          _ZN2at6native30tinygemm_m16n8k16_chunk_kernelINS0_10ALayout_RMILNS0_14KReductionTypeE0EEENS0_15BLayout_TC_int4ILi2ELi32EEES4_Li8ELi8EEEvPKvS8_S8_Pviiiiii,@"STO_CUDA_ENTRY STV_DEFAULT"
_ZN2at6native30tinygemm_m16n8k16_chunk_kernelINS0_10ALayout_RMILNS0_14KReductionTypeE0EEENS0_15BLayout_TC_int4ILi2ELi32EEES4_Li8ELi8EEEvPKvS8_S8_Pviiiiii:
.text._ZN2at6native30tinygemm_m16n8k16_chunk_kernelINS0_10ALayout_RMILNS0_14KReductionTypeE0EEENS0_15BLayout_TC_int4ILi2ELi32EEES4_Li8ELi8EEEvPKvS8_S8_Pviiiiii:
        /* <DEDUP_REMOVED lines=9> */
[----:B------:R-:W0:Y:S01]  /*0090*/  LDCU UR15, c[0x0][0x3b0] ;  /* 0x00007600ff0f77ac */ /* 0x000e220008000800 */
        /* <DEDUP_REMOVED lines=16> */
[----:B------:R-:W3:Y:S03]  /*01a0*/  LDCU UR9, c[0x0][0x3a8] ;  /* 0x00007500ff0977ac */ /* 0x000ee60008000800 */
[----:B------:R-:W-:Y:S01]  /*01b0*/  LEA R6, R5, R4, 0x7 ;  /* 0x0000000405067211 */ /* 0x000fe200078e38ff */
[----:B------:R-:W-:Y:S01]  /*01c0*/  ULEA.HI UR5, UR8, UR8, URZ, 0x1 ;  /* 0x0000000808057291 */ /* 0x000fe2000f8f08ff */
[----:B------:R-:W-:-:S03]  /*01d0*/  SHF.R.U32.HI R4, RZ, 0x2, R0 ;  /* 0x00000002ff047819 */ /* 0x000fc60000011600 */
[----:B------:R-:W-:Y:S01]  /*01e0*/  USHF.R.S32.HI UR5, URZ, 0x1, UR5 ;  /* 0x00000001ff057899 */ /* 0x000fe20008011405 */
[-C--:B------:R-:W-:Y:S02]  /*01f0*/  LEA R50, R2, R4.reuse, 0x4 ;  /* 0x0000000402327211 */ /* 0x080fe400078e20ff */
[C---:B-1----:R-:W-:Y:S02]  /*0200*/  LEA R4, R3.reuse, R4, 0x3 ;  /* 0x0000000403047211 */ /* 0x042fe400078e18ff */
[C---:B------:R-:W-:Y:S01]  /*0210*/  IADD3 R46, PT, PT, R50.reuse, 0x8, RZ ;  /* 0x00000008322e7810 */ /* 0x040fe20007ffe0ff */
[----:B------:R-:W-:Y:S01]  /*0220*/  IMAD R45, R3, UR5, RZ ;  /* 0x00000005032d7c24 */ /* 0x000fe2000f8e02ff */
[----:B0-----:R-:W-:Y:S01]  /*0230*/  ISETP.GE.AND P0, PT, R50, UR10, PT ;  /* 0x0000000a32007c0c */ /* 0x001fe2000bf06270 */
[C---:B--2---:R-:W-:Y:S01]  /*0240*/  IMAD.SHL.U32 R44, R12.reuse, 0x10, RZ ;  /* 0x000000100c2c7824 */ /* 0x044fe200078e00ff */
[C---:B------:R-:W-:Y:S01]  /*0250*/  SHF.L.U32 R7, R12.reuse, 0x5, RZ ;  /* 0x000000050c077819 */ /* 0x040fe200000006ff */
[----:B------:R-:W-:-:S02]  /*0260*/  IMAD R5, R12, 0x30, RZ ;  /* 0x000000300c057824 */ /* 0x000fc400078e02ff */
[----:B---3--:R-:W-:-:S08]  /*0270*/  IMAD R47, R50, UR9, RZ ;  /* 0x00000009322f7c24 */ /* 0x008fd0000f8e02ff */
.L_x_45:
[----:B------:R-:W0:Y:S01]  /*0280*/  LDC.64 R60, c[0x0][0x388] ;  /* 0x0000e200ff3c7b82 */ /* 0x000e220000000a00 */
[----:B------:R-:W-:Y:S02]  /*0290*/  SHF.R.S32.HI R12, RZ, 0x1, R51 ;  /* 0x00000001ff0c7819 */ /* 0x000fe40000011433 */
[----:B------:R-:W-:Y:S02]  /*02a0*/  IADD3 R14, P1, PT, R47, R6, RZ ;  /* 0x000000062f0e7210 */ /* 0x000fe40007f3e0ff */
[----:B------:R-:W-:Y:S01]  /*02b0*/  IADD3 R13, PT, PT, R45, R12, RZ ;  /* 0x0000000c2d0d7210 */ /* 0x000fe20007ffe0ff */
[----:B------:R-:W-:Y:S01]  /*02c0*/  IMAD R15, R12, UR15, RZ ;  /* 0x0000000f0c0f7c24 */ /* 0x000fe2000f8e02ff */
[----:B------:R-:W-:Y:S01]  /*02d0*/  SHF.R.S32.HI R12, RZ, 0x1f, R6 ;  /* 0x0000001fff0c7819 */ /* 0x000fe20000011406 */
[----:B------:R-:W1:Y:S01]  /*02e0*/  LDC.64 R52, c[0x0][0x390] ;  /* 0x0000e400ff347b82 */ /* 0x000e620000000a00 */
[----:B------:R-:W-:-:S07]  /*02f0*/  LEA R13, R13, R0, 0x5 ;  /* 0x000000000d0d7211 */ /* 0x000fce00078e28ff */
[----:B------:R-:W2:Y:S01]  /*0300*/  LDC R49, c[0x0][0x3a8] ;  /* 0x0000ea00ff317b82 */ /* 0x000ea20000000800 */
[----:B------:R-:W-:Y:S02]  /*0310*/  LEA R15, R15, R4, 0x3 ;  /* 0x000000040f0f7211 */ /* 0x000fe400078e18ff */
[----:B------:R-:W-:-:S03]  /*0320*/  CS2R R32, SRZ ;  /* 0x0000000000207805 */ /* 0x000fc6000001ff00 */
[----:B------:R-:W-:Y:S02]  /*0330*/  IMAD.SHL.U32 R15, R15, 0x2, RZ ;  /* 0x000000020f0f7824 */ /* 0x000fe400078e00ff */
[----:B0-----:R-:W-:Y:S01]  /*0340*/  IMAD.WIDE R60, R13, 0x4, R60 ;  /* 0x000000040d3c7825 */ /* 0x001fe200078e023c */
[----:B------:R-:W-:Y:S02]  /*0350*/  LEA.HI.X.SX32 R13, R47, R12, 0x1, P1 ;  /* 0x0000000c2f0d7211 */ /* 0x000fe400008f0eff */
[C---:B------:R-:W-:Y:S02]  /*0360*/  LEA R54, P1, R14.reuse, UR12, 0x1 ;  /* 0x0000000c0e367c11 */ /* 0x040fe4000f8208ff */
[----:B------:R-:W3:Y:S02]  /*0370*/  LDG.E.CONSTANT R58, desc[UR6][R60.64] ;  /* 0x000000063c3a7981 */ /* 0x000ee4000c1e9900 */
[----:B------:R-:W-:Y:S01]  /*0380*/  LEA.HI.X R55, R14, UR13, R13, 0x1, P1 ;  /* 0x0000000d0e377c11 */ /* 0x000fe200088f0c0d */
[----:B-1----:R-:W-:Y:S01]  /*0390*/  IMAD.WIDE R52, R15, 0x2, R52 ;  /* 0x000000020f347825 */ /* 0x002fe200078e0234 */
[----:B------:R-:W-:-:S03]  /*03a0*/  ISETP.GE.AND P1, PT, R46, UR14, PT ;  /* 0x0000000e2e007c0c */ /* 0x000fc6000bf26270 */
[----:B------:R-:W4:Y:S01]  /*03b0*/  @!P0 LDG.E.CONSTANT R32, desc[UR6][R54.64] ;  /* 0x0000000636208981 */ /* 0x000f22000c1e9900 */
[----:B------:R-:W-:Y:S02]  /*03c0*/  ISETP.GE.AND P0, PT, R50, UR14, PT ;  /* 0x0000000e32007c0c */ /* 0x000fe4000bf06270 */
[----:B--2---:R-:W-:Y:S01]  /*03d0*/  SHF.L.U32 R49, R49, 0x3, RZ ;  /* 0x0000000331317819 */ /* 0x004fe200000006ff */
[----:B------:R-:W2:Y:S01]  /*03e0*/  LDG.E.CONSTANT R57, desc[UR6][R52.64] ;  /* 0x0000000634397981 */ /* 0x000ea2000c1e9900 */
[----:B------:R-:W-:-:S03]  /*03f0*/  CS2R R34, SRZ ;  /* 0x0000000000227805 */ /* 0x000fc6000001ff00 */
[----:B------:R-:W-:-:S05]  /*0400*/  IMAD.WIDE R48, R49, 0x2, R54 ;  /* 0x0000000231307825 */ /* 0x000fca00078e0236 */
[----:B------:R-:W4:Y:S04]  /*0410*/  @!P1 LDG.E.CONSTANT R33, desc[UR6][R48.64] ;  /* 0x0000000630219981 */ /* 0x000f28000c1e9900 */
[----:B------:R-:W4:Y:S04]  /*0420*/  @!P1 LDG.E.CONSTANT R35, desc[UR6][R48.64+0x10] ;  /* 0x0000100630239981 */ /* 0x000f28000c1e9900 */
[----:B------:R-:W4:Y:S01]  /*0430*/  @!P0 LDG.E.CONSTANT R34, desc[UR6][R54.64+0x10] ;  /* 0x0000100636228981 */ /* 0x000f22000c1e9900 */
[----:B------:R-:W-:Y:S02]  /*0440*/  CS2R R36, SRZ ;  /* 0x0000000000247805 */ /* 0x000fe4000001ff00 */
[----:B------:R-:W-:-:S02]  /*0450*/  CS2R R38, SRZ ;  /* 0x0000000000267805 */ /* 0x000fc4000001ff00 */
[----:B------:R-:W-:Y:S02]  /*0460*/  CS2R R40, SRZ ;  /* 0x0000000000287805 */ /* 0x000fe4000001ff00 */
[----:B------:R-:W-:Y:S02]  /*0470*/  CS2R R42, SRZ ;  /* 0x00000000002a7805 */ /* 0x000fe4000001ff00 */
[----:B------:R-:W-:Y:S02]  /*0480*/  CS2R R12, SRZ ;  /* 0x00000000000c7805 */ /* 0x000fe4000001ff00 */
[----:B------:R-:W-:Y:S02]  /*0490*/  CS2R R14, SRZ ;  /* 0x00000000000e7805 */ /* 0x000fe4000001ff00 */
[----:B------:R-:W-:Y:S02]  /*04a0*/  CS2R R16, SRZ ;  /* 0x0000000000107805 */ /* 0x000fe4000001ff00 */
[----:B------:R-:W-:-:S02]  /*04b0*/  CS2R R18, SRZ ;  /* 0x0000000000127805 */ /* 0x000fc4000001ff00 */
[----:B------:R-:W-:Y:S02]  /*04c0*/  CS2R R20, SRZ ;  /* 0x0000000000147805 */ /* 0x000fe4000001ff00 */
[----:B------:R-:W-:Y:S02]  /*04d0*/  CS2R R22, SRZ ;  /* 0x0000000000167805 */ /* 0x000fe4000001ff00 */
[----:B------:R-:W-:Y:S02]  /*04e0*/  CS2R R24, SRZ ;  /* 0x0000000000187805 */ /* 0x000fe4000001ff00 */
        /* <DEDUP_REMOVED lines=19> */
[----:B0-----:R-:W-:-:S03]  /*0620*/  IMAD.WIDE R54, R44, 0x2, R52 ;  /* 0x000000022c367825 */ /* 0x001fc600078e0234 */
[----:B------:R-:W5:Y:S04]  /*0630*/  @!P1 LDG.E.CONSTANT R41, desc[UR6][R48.64+0x40] ;  /* 0x0000400630299981 */ /* 0x000f68000c1e9900 */
[----:B------:R0:W5:Y:S04]  /*0640*/  LDG.E.CONSTANT R56, desc[UR6][R54.64] ;  /* 0x0000000636387981 */ /* 0x000168000c1e9900 */
[----:B------:R-:W5:Y:S04]  /*0650*/  @!P1 LDG.E.CONSTANT R43, desc[UR6][R48.64+0x50] ;  /* 0x00005006302b9981 */ /* 0x000f68000c1e9900 */
[----:B------:R-:W5:Y:S01]  /*0660*/  @!P1 LDG.E.CONSTANT R13, desc[UR6][R48.64+0x60] ;  /* 0x00006006300d9981 */ /* 0x000f62000c1e9900 */
[----:B0-----:R-:W-:-:S03]  /*0670*/  IMAD.WIDE R54, R7, 0x2, R52 ;  /* 0x0000000207367825 */ /* 0x001fc600078e0234 */
[----:B------:R-:W5:Y:S01]  /*0680*/  @!P1 LDG.E.CONSTANT R15, desc[UR6][R48.64+0x70] ;  /* 0x00007006300f9981 */ /* 0x000f62000c1e9900 */
[----:B------:R-:W-:-:S03]  /*0690*/  IMAD.WIDE R52, R5, 0x2, R52 ;  /* 0x0000000205347825 */ /* 0x000fc600078e0234 */
        /* <DEDUP_REMOVED lines=8> */
[----:B------:R0:W5:Y:S01]  /*0720*/  LDG.E.CONSTANT R52, desc[UR6][R52.64] ;  /* 0x0000000634347981 */ /* 0x000162000c1e9900 */
[----:B------:R-:W-:Y:S01]  /*0730*/  MOV R59, 0x3f80 ;  /* 0x00003f80003b7802 */ /* 0x000fe20000000f00 */
[----:B------:R-:W-:Y:S05]  /*0740*/  WARPSYNC.ALL ;  /* 0x0000000000007948 */ /* 0x000fea0003800000 */
[----:B------:R1:W5:Y:S01]  /*0750*/  LDG.E.CONSTANT R54, desc[UR6][R54.64] ;  /* 0x0000000636367981 */ /* 0x000362000c1e9900 */
[----:B0-----:R-:W-:-:S02]  /*0760*/  MOV R53, 0x43004300 ;  /* 0x4300430000357802 */ /* 0x001fc40000000f00 */
[----:B---3--:R-:W-:-:S04]  /*0770*/  SHF.R.U32.HI R48, RZ, 0x4, R58 ;  /* 0x00000004ff307819 */ /* 0x008fc8000001163a */
[--C-:B------:R-:W-:Y:S02]  /*0780*/  LOP3.LUT R49, R48, 0xf000f, R53.reuse, 0xea, !PT ;  /* 0x000f000f30317812 */ /* 0x100fe400078eea35 */
[----:B------:R-:W-:-:S03]  /*0790*/  LOP3.LUT R48, R58, 0xf000f, R53, 0xea, !PT ;  /* 0x000f000f3a307812 */ /* 0x000fc600078eea35 */
[-C--:B------:R-:W-:Y:S02]  /*07a0*/  HFMA2.BF16_V2 R49, R49, R59.reuse.H0_H0, -136, -136 ;  /* 0xc308c30831317431 */ /* 0x080fe4000024003b */
[----:B------:R-:W-:Y:S02]  /*07b0*/  HFMA2.BF16_V2 R48, R48, R59.H0_H0, -136, -136 ;  /* 0xc308c30830307431 */ /* 0x000fe4000024003b */
[-CC-:B--2---:R-:W-:Y:S02]  /*07c0*/  HFMA2.BF16_V2 R49, R49, R57.reuse.H0_H0, R57.reuse.H1_H1 ;  /* 0x2000003931317231 */ /* 0x184fe40000260039 */
[----:B------:R-:W-:-:S07]  /*07d0*/  HFMA2.BF16_V2 R48, R48, R57.H0_H0, R57.H1_H1 ;  /* 0x2000003930307231 */ /* 0x000fce0000260039 */
[----:B----4-:R-:W-:-:S15]  /*07e0*/  HMMA.16816.F32.BF16 R32, R32, R48, RZ ;  /* 0x000000302020723c */ /* 0x010fde00000418ff */
[----:B------:R-:W-:-:S04]  /*07f0*/  NOP ;  /* 0x0000000000007918 */ /* 0x000fc80000000000 */
[----:B-1----:R-:W-:Y:S01]  /*0800*/  FADD.FTZ R55, R32, R8 ;  /* 0x0000000820377221 */ /* 0x002fe20000010000 */
[--C-:B------:R-:W-:Y:S01]  /*0810*/  SHF.R.U32.HI R8, RZ, 0x8, R58.reuse ;  /* 0x00000008ff087819 */ /* 0x100fe2000001163a */
[----:B------:R-:W2:Y:S01]  /*0820*/  LDG.E.CONSTANT R32, desc[UR6][R60.64+0x100] ;  /* 0x000100063c207981 */ /* 0x000ea2000c1e9900 */
[----:B------:R-:W-:-:S04]  /*0830*/  SHF.R.U32.HI R58, RZ, 0xc, R58 ;  /* 0x0000000cff3a7819 */ /* 0x000fc8000001163a */
[----:B------:R-:W-:-:S05]  /*0840*/  LOP3.LUT R58, R58, 0xf000f, R53, 0xea, !PT ;  /* 0x000f000f3a3a7812 */ /* 0x000fca00078eea35 */
[----:B------:R-:W-:Y:S02]  /*0850*/  HFMA2.BF16_V2 R49, R58, R59.H0_H0, -136, -136 ;  /* 0xc308c3083a317431 */ /* 0x000fe4000024003b */
[----:B------:R-:W3:Y:S01]  /*0860*/  LDG.E.CONSTANT R58, desc[UR6][R60.64+0x80] ;  /* 0x000080063c3a7981 */ /* 0x000ee2000c1e9900 */
[----:B------:R-:W-:-:S05]  /*0870*/  LOP3.LUT R8, R8, 0xf000f, R53, 0xea, !PT ;  /* 0x000f000f08087812 */ /* 0x000fca00078eea35 */
[----:B------:R-:W-:Y:S02]  /*0880*/  HFMA2.BF16_V2 R48, R8, R59.H0_H0, -136, -136 ;  /* 0xc308c30808307431 */ /* 0x000fe4000024003b */
[----:B------:R-:W4:Y:S01]  /*0890*/  LDG.E.CONSTANT R8, desc[UR6][R60.64+0x180] ;  /* 0x000180063c087981 */ /* 0x000f22000c1e9900 */
[-CC-:B------:R-:W-:Y:S02]  /*08a0*/  HFMA2.BF16_V2 R49, R49, R57.reuse.H0_H0, R57.reuse.H1_H1 ;  /* 0x2000003931317231 */ /* 0x180fe40000260039 */
[----:B------:R-:W-:-:S07]  /*08b0*/  HFMA2.BF16_V2 R48, R48, R57.H0_H0, R57.H1_H1 ;  /* 0x2000003930307231 */ /* 0x000fce0000260039 */
[----:B-----5:R-:W-:Y:S01]  /*08c0*/  HMMA.16816.F32.BF16 R36, R36, R48, RZ ;  /* 0x000000302424723c */ /* 0x020fe200000418ff */
[----:B------:R-:W-:-:S04]  /*08d0*/  IADD3 R51, PT, PT, R51, 0x40, RZ ;  /* 0x0000004033337810 */ /* 0x000fc80007ffe0ff */
[----:B------:R-:W-:-:S14]  /*08e0*/  ISETP.GE.AND P1, PT, R51, UR4, PT ;  /* 0x0000000433007c0c */ /* 0x000fdc000bf26270 */
[----:B------:R-:W-:Y:S01]  /*08f0*/  FADD.FTZ R55, R36, R55 ;  /* 0x0000003724377221 */ /* 0x000fe20000010000 */
[----:B------:R-:W-:Y:S02]  /*0900*/  IADD3 R6, PT, PT, R6, 0x400, RZ ;  /* 0x0000040006067810 */ /* 0x000fe40007ffe0ff */
[----:B---3--:R-:W-:-:S04]  /*0910*/  SHF.R.U32.HI R48, RZ, 0x4, R58 ;  /* 0x00000004ff307819 */ /* 0x008fc8000001163a */
[--C-:B------:R-:W-:Y:S02]  /*0920*/  LOP3.LUT R49, R48, 0xf000f, R53.reuse, 0xea, !PT ;  /* 0x000f000f30317812 */ /* 0x100fe400078eea35 */
[----:B------:R-:W-:-:S03]  /*0930*/  LOP3.LUT R48, R58, 0xf000f, R53, 0xea, !PT ;  /* 0x000f000f3a307812 */ /* 0x000fc600078eea35 */
        /* <DEDUP_REMOVED lines=14> */
[----:B--2---:R-:W-:-:S04]  /*0a20*/  SHF.R.U32.HI R48, RZ, 0x4, R32 ;  /* 0x00000004ff307819 */ /* 0x004fc80000011620 */
        /* <DEDUP_REMOVED lines=15> */
[--C-:B----4-:R-:W-:Y:S02]  /*0b20*/  SHF.R.U32.HI R32, RZ, 0x4, R8.reuse ;  /* 0x00000004ff207819 */ /* 0x110fe40000011608 */
[----:B------:R-:W-:Y:S02]  /*0b30*/  SHF.R.U32.HI R56, RZ, 0x8, R8 ;  /* 0x00000008ff387819 */ /* 0x000fe40000011608 */
[----:B------:R-:W-:-:S02]  /*0b40*/  LOP3.LUT R54, R32, 0xf000f, R53, 0xea, !PT ;  /* 0x000f000f20367812 */ /* 0x000fc400078eea35 */
[----:B------:R-:W-:Y:S01]  /*0b50*/  HMMA.16816.F32.BF16 R20, R20, R48, RZ ;  /* 0x000000301414723c */ /* 0x000fe200000418ff */
[----:B------:R-:W-:Y:S01]  /*0b60*/  LOP3.LUT R48, R8, 0xf000f, R53, 0xea, !PT ;  /* 0x000f000f08307812 */ /* 0x000fe200078eea35 */
[----:B------:R-:W-:Y:S01]  /*0b70*/  FADD.FTZ R32, R33, R9 ;  /* 0x0000000921207221 */ /* 0x000fe20000010000 */
[----:B------:R-:W-:Y:S01]  /*0b80*/  SHF.R.U32.HI R8, RZ, 0xc, R8 ;  /* 0x0000000cff087819 */ /* 0x000fe20000011608 */
[-C--:B------:R-:W-:Y:S02]  /*0b90*/  HFMA2.BF16_V2 R54, R54, R59.reuse.H0_H0, -136, -136 ;  /* 0xc308c30836367431 */ /* 0x080fe4000024003b */
[----:B------:R-:W-:Y:S01]  /*0ba0*/  HFMA2.BF16_V2 R9, R48, R59.H0_H0, -136, -136 ;  /* 0xc308c30830097431 */ /* 0x000fe2000024003b */
[--C-:B------:R-:W-:Y:S02]  /*0bb0*/  LOP3.LUT R48, R8, 0xf000f, R53.reuse, 0xea, !PT ;  /* 0x000f000f08307812 */ /* 0x100fe400078eea35 */
[----:B------:R-:W-:Y:S01]  /*0bc0*/  LOP3.LUT R56, R56, 0xf000f, R53, 0xea, !PT ;  /* 0x000f000f38387812 */ /* 0x000fe200078eea35 */
[----:B------:R-:W-:-:S02]  /*0bd0*/  HFMA2.BF16_V2 R8, R9, R52.H0_H0, R52.H1_H1 ;  /* 0x2000003409087231 */ /* 0x000fc40000260034 */
[-CC-:B------:R-:W-:Y:S02]  /*0be0*/  HFMA2.BF16_V2 R9, R54, R52.reuse.H0_H0, R52.reuse.H1_H1 ;  /* 0x2000003436097231 */ /* 0x180fe40000260034 */
[----:B------:R-:W-:Y:S01]  /*0bf0*/  FADD.FTZ R33, R34, R10 ;  /* 0x0000000a22217221 */ /* 0x000fe20000010000 */
[-C--:B------:R-:W-:Y:S02]  /*0c00*/  HFMA2.BF16_V2 R56, R56, R59.reuse.H0_H0, -136, -136 ;  /* 0xc308c30838387431 */ /* 0x080fe4000024003b */
[----:B------:R-:W-:Y:S02]  /*0c10*/  HFMA2.BF16_V2 R48, R48, R59.H0_H0, -136, -136 ;  /* 0xc308c30830307431 */ /* 0x000fe4000024003b */
[----:B------:R-:W-:Y:S01]  /*0c20*/  FADD.FTZ R10, R35, R11 ;  /* 0x0000000b230a7221 */ /* 0x000fe20000010000 */
[----:B------:R-:W-:Y:S01]  /*0c30*/  HMMA.16816.F32.BF16 R24, R24, R8, RZ ;  /* 0x000000081818723c */ /* 0x000fe200000418ff */
[-CC-:B------:R-:W-:Y:S02]  /*0c40*/  HFMA2.BF16_V2 R8, R56, R52.reuse.H0_H0, R52.reuse.H1_H1 ;  /* 0x2000003438087231 */ /* 0x180fe40000260034 */
[----:B------:R-:W-:-:S02]  /*0c50*/  HFMA2.BF16_V2 R9, R48, R52.H0_H0, R52.H1_H1 ;  /* 0x2000003430097231 */ /* 0x000fc40000260034 */
        /* <DEDUP_REMOVED lines=27> */
[----:B------:R-:W-:Y:S01]  /*0e10*/  FADD.FTZ R11, R31, R12 ;  /* 0x0000000c1f0b7221 */ /* 0x000fe20000010000 */
[----:B------:R-:W-:Y:S06]  /*0e20*/  @!P1 BRA `(.L_x_45) ;  /* 0xfffffff400149947 */ /* 0x000fec000383ffff */
.L_x_44:
        /* <DEDUP_REMOVED lines=11> */
[----:B------:R-:W0:Y:S01]  /*0ee0*/  LDC R21, c[0x0][0x3a8] ;  /* 0x0000ea00ff157b82 */ /* 0x000e220000000800 */
[----:B------:R-:W2:Y:S01]  /*0ef0*/  LDCU UR9, c[0x0][0x3b0] ;  /* 0x00007600ff0977ac */ /* 0x000ea20008000800 */
[----:B------:R-:W-:Y:S02]  /*0f00*/  SHF.L.U32 R14, R0, 0x1, RZ ;  /* 0x00000001000e7819 */ /* 0x000fe400000006ff */
[----:B------:R-:W-:Y:S01]  /*0f10*/  LEA.HI R19, R13, R13, RZ, 0x1 ;  /* 0x0000000d0d137211 */ /* 0x000fe200078f08ff */
[----:B------:R-:W3:Y:S01]  /*0f20*/  LDCU.64 UR10, c[0x0][0x380] ;  /* 0x00007000ff0a77ac */ /* 0x000ee20008000a00 */
[----:B------:R-:W-:Y:S02]  /*0f30*/  SHF.R.U32.HI R18, RZ, 0x2, R0 ;  /* 0x00000002ff127819 */ /* 0x000fe40000011600 */
[----:B------:R-:W4:Y:S01]  /*0f40*/  LDC.64 R6, c[0x0][0x388] ;  /* 0x0000e200ff067b82 */ /* 0x000f220000000a00 */
[----:B------:R-:W-:Y:S01]  /*0f50*/  LOP3.LUT R15, R14, 0x6, RZ, 0xc0, !PT ;  /* 0x000000060e0f7812 */ /* 0x000fe200078ec0ff */
[----:B------:R-:W5:Y:S01]  /*0f60*/  LDCU UR5, c[0x0][0x3a0] ;  /* 0x00007400ff0577ac */ /* 0x000f620008000800 */
[----:B------:R-:W-:-:S02]  /*0f70*/  SHF.R.S32.HI R13, RZ, 0x1, R12 ;  /* 0x00000001ff0d7819 */ /* 0x000fc4000001140c */
[----:B------:R-:W-:Y:S02]  /*0f80*/  SHF.R.U32.HI R14, RZ, 0x1, R19 ;  /* 0x00000001ff0e7819 */ /* 0x000fe40000011613 */
[-C--:B------:R-:W-:Y:S01]  /*0f90*/  LEA R20, R2, R18.reuse, 0x4 ;  /* 0x0000001202147211 */ /* 0x080fe200078e20ff */
[----:B------:R-:W5:Y:S01]  /*0fa0*/  LDC.64 R4, c[0x0][0x390] ;  /* 0x0000e400ff047b82 */ /* 0x000f620000000a00 */
[----:B------:R-:W-:Y:S01]  /*0fb0*/  LEA R12, R12, R15, 0x4 ;  /* 0x0000000f0c0c7211 */ /* 0x000fe200078e20ff */
[----:B-1----:R-:W-:Y:S01]  /*0fc0*/  IMAD R15, R14, R3, R13 ;  /* 0x000000030e0f7224 */ /* 0x002fe200078e020d */
[----:B------:R-:W-:Y:S01]  /*0fd0*/  LEA R18, R3, R18, 0x3 ;  /* 0x0000001203127211 */ /* 0x000fe200078e18ff */
[----:B--2---:R-:W-:Y:S01]  /*0fe0*/  IMAD R13, R13, UR9, RZ ;  /* 0x000000090d0d7c24 */ /* 0x004fe2000f8e02ff */
[----:B------:R-:W-:Y:S01]  /*0ff0*/  SHF.R.S32.HI R14, RZ, 0x1f, R12 ;  /* 0x0000001fff0e7819 */ /* 0x000fe2000001140c */
[----:B------:R-:W-:Y:S02]  /*1000*/  IMAD R15, R15, 0x20, R0 ;  /* 0x000000200f0f7824 */ /* 0x000fe400078e0200 */
[----:B0-----:R-:W-:Y:S01]  /*1010*/  IMAD R19, R20, R21, RZ ;  /* 0x0000001514137224 */ /* 0x001fe200078e02ff */
[----:B------:R-:W-:-:S04]  /*1020*/  LEA R13, R13, R18, 0x3 ;  /* 0x000000120d0d7211 */ /* 0x000fc800078e18ff */
[----:B------:R-:W-:Y:S02]  /*1030*/  IADD3 R12, P1, PT, R19, R12, RZ ;  /* 0x0000000c130c7210 */ /* 0x000fe40007f3e0ff */
[----:B------:R-:W-:Y:S01]  /*1040*/  SHF.L.U32 R13, R13, 0x1, RZ ;  /* 0x000000010d0d7819 */ /* 0x000fe200000006ff */
[----:B----4-:R-:W-:Y:S01]  /*1050*/  IMAD.WIDE R6, R15, 0x4, R6 ;  /* 0x000000040f067825 */ /* 0x010fe200078e0206 */
[----:B------:R-:W-:Y:S02]  /*1060*/  LEA.HI.X.SX32 R19, R19, R14, 0x1, P1 ;  /* 0x0000000e13137211 */ /* 0x000fe400008f0eff */
[C---:B---3--:R-:W-:Y:S02]  /*1070*/  LEA R18, P1, R12.reuse, UR10, 0x1 ;  /* 0x0000000a0c127c11 */ /* 0x048fe4000f8208ff */
[----:B------:R0:W2:Y:S02]  /*1080*/  LDG.E.CONSTANT R24, desc[UR6][R6.64] ;  /* 0x0000000606187981 */ /* 0x0000a4000c1e9900 */
        /* <DEDUP_REMOVED lines=22> */
[----:B-1----:R-:W-:Y:S01]  /*11f0*/  MOV R23, 0x3f80 ;  /* 0x00003f8000177802 */ /* 0x002fe20000000f00 */
[----:B------:R-:W-:-:S03]  /*1200*/  IMAD.MOV.U32 R27, RZ, RZ, 0x43004300 ;  /* 0x43004300ff1b7424 */ /* 0x000fc600078e00ff */
        /* <DEDUP_REMOVED lines=27> */
.L_x_46:
        /* <DEDUP_REMOVED lines=9> */
[----:B------:R-:W-:Y:S02]  /*1450*/  LOP3.LUT R0, R36, 0x6, RZ, 0xc0, !PT ;  /* 0x0000000624007812 */ /* 0x000fe400078ec0ff */
[----:B------:R-:W-:Y:S01]  /*1460*/  LEA R2, R2, R37, 0x4 ;  /* 0x0000002502027211 */ /* 0x000fe200078e20ff */
[----:B0-----:R-:W0:Y:S01]  /*1470*/  LDS.128 R16, [R38+0x200] ;  /* 0x0002000026107984 */ /* 0x001e220000000c00 */
[----:B------:R-:W4:Y:S01]  /*1480*/  LDC.64 R36, c[0x0][0x3a0] ;  /* 0x0000e800ff247b82 */ /* 0x000f220000000a00 */
[----:B-1----:R-:W-:-:S02]  /*1490*/  LEA R3, R3, R0, 0x3 ;  /* 0x0000000003037211 */ /* 0x002fc400078e18ff */
[----:B------:R-:W1:Y:S04]  /*14a0*/  LDS.128 R20, [R38+0x400] ;  /* 0x0004000026147984 */ /* 0x000e680000000c00 */
[----:B------:R-:W5:Y:S04]  /*14b0*/  LDS.128 R24, [R38+0x600] ;  /* 0x0006000026187984 */ /* 0x000f680000000c00 */
[----:B------:R-:W2:Y:S04]  /*14c0*/  LDS.128 R28, [R38+0x800] ;  /* 0x00080000261c7984 */ /* 0x000ea80000000c00 */
[----:B------:R-:W2:Y:S04]  /*14d0*/  LDS.128 R32, [R38+0xa00] ;  /* 0x000a000026207984 */ /* 0x000ea80000000c00 */
[----:B------:R-:W2:Y:S04]  /*14e0*/  LDS.128 R4, [R38+0xc00] ;  /* 0x000c000026047984 */ /* 0x000ea80000000c00 */
[----:B------:R-:W2:Y:S01]  /*14f0*/  LDS.128 R8, [R38+0xe00] ;  /* 0x000e000026087984 */ /* 0x000ea20000000c00 */
[C---:B----4-:R-:W-:Y:S01]  /*1500*/  ISETP.GE.AND P1, PT, R2.reuse, R36, PT ;  /* 0x000000240200720c */ /* 0x050fe20003f26270 */
        /* <DEDUP_REMOVED lines=8> */
[----:B-1----:R-:W-:Y:S01]  /*1590*/  FADD.FTZ R39, R39, R20 ;  /* 0x0000001427277221 */ /* 0x002fe20000010000 */
        /* <DEDUP_REMOVED lines=38> */
.L_x_47:
        /* <DEDUP_REMOVED lines=16> */
.L_x_62:


//--------------------- .text._ZN2at6native31matrix_to_m16n8k16_Bint4_layoutILi8EEEvNS_27GenericPackedTensorAccessorIhLm2ENS_17RestrictPtrTraitsEiEENS2_IiLm4ES3_iEE --------------------------
	.section	.text._ZN2at6native31matrix_to_m16n8k16_Bint4_layoutILi8EEEvNS_27GenericPackedTensorAccessorIhLm2ENS_17RestrictPtrTraitsEiEENS2_IiLm4ES3_iEE,"ax",@progbits
	.align	128
        .global         _ZN2at6native31matrix_to_m16n8k16_Bint4_layoutILi8EEEvNS_27GenericPackedTensorAccessorIhLm2ENS_17RestrictPtrTraitsEiEENS2_IiLm4ES3_iEE
        .type           _ZN2at6native31matrix_to_m16n8k16_Bint4_layoutILi8EEEvNS_27GenericPackedTensorAccessorIhLm2ENS_17RestrictPtrTraitsEiEENS2_IiLm4ES3_iEE,@function
        .size           _ZN2at6native31matrix_to_m16n8k16_Bint4_layoutILi8EEEvNS_27GenericPackedTensorAccessorIhLm2ENS_17RestrictPtrTraitsEiEENS2_IiLm4ES3_iEE,(.L_x_63 - _ZN2at6native31matrix_to_m16n8k16_Bint4_layoutILi8EEEvNS_27GenericPackedTensorAccessorIhLm2ENS_17RestrictPtrTraitsEiEENS2_IiLm4ES3_iEE)
        .other          _ZN2at6native31matrix_to_m16n8k16_Bint4_layoutILi8EEEvNS_27GenericPackedTensorAccessorIhLm2ENS_17RestrictPtrTraitsEiEENS2_IiLm4ES3_iEE,@"STO_CUDA_ENTRY STV_DEFAULT"
_ZN2at6native31matrix_to_m16n8k16_Bint4_layoutILi8EEEvNS_27GenericPackedTensorAccessorIhLm2ENS_17RestrictPtrTraitsEiEENS2_IiLm4ES3_iEE:
.text._ZN2at6native31matrix_to_m16n8k16_Bint4_layoutILi8EEEvNS_27GenericPackedTensorAccessorIhLm2ENS_17RestrictPtrTraitsEiEENS2_IiLm4ES3_iEE:
[----:B------:R-:W-:Y:S01]  /*0000*/  LDC R1, c[0x0][0x37c] ;  /* 0x0000df00ff017b82 */ /* 0x000fe20000000800 */
[----:B------:R-:W0:Y:S01]  /*0010*/  S2R R12, SR_CTAID.X ;  /* 0x00000000000c7919 */ /* 0x000e220000002500 */
[----:B------:R-:W1:Y:S01]  /*0020*/  LDCU.128 UR12, c[0x0][0x380] ;  /* 0x00007000ff0c77ac */ /* 0x000e620008000c00 */
[----:B------:R-:W2:Y:S01]  /*0030*/  S2R R17, SR_TID.X ;  /* 0x0000000000117919 */ /* 0x000ea20000002100 */
[----:B------:R-:W3:Y:S01]  /*0040*/  LDCU UR6, c[0x0][0x390] ;  /* 0x00007200ff0677ac */ /* 0x000ee20008000800 */
[----:B------:R-:W4:Y:S01]  /*0050*/  S2R R15, SR_CTAID.Y ;  /* 0x00000000000f7919 */ /* 0x000f220000002600 */
[----:B------:R-:W5:Y:S01]  /*0060*/  LDCU.64 UR4, c[0x0][0x358] ;  /* 0x00006b00ff0477ac */ /* 0x000f620008000a00 */
[----:B------:R-:W-:Y:S01]  /*0070*/  PRMT R13, RZ, 0x7610, R13 ;  /* 0x00007610ff0d7816 */ /* 0x000fe2000000000d */
[----:B------:R-:W5:Y:S01]  /*0080*/  LDCU UR8, c[0x0][0x3b8] ;  /* 0x00007700ff0877ac */ /* 0x000f620008000800 */
[----:B0-----:R-:W-:Y:S01]  /*0090*/  IMAD.SHL.U32 R4, R12, 0x80, RZ ;  /* 0x000000800c047824 */ /* 0x001fe200078e00ff */
[----:B--2---:R-:W-:-:S02]  /*00a0*/  LOP3.LUT R5, R17, 0x3, RZ, 0xc0, !PT ;  /* 0x0000000311057812 */ /* 0x004fc400078ec0ff */
[----:B------:R-:W-:Y:S02]  /*00b0*/  SHF.R.U32.HI R0, RZ, 0x2, R17 ;  /* 0x00000002ff007819 */ /* 0x000fe40000011611 */
[----:B------:R-:W-:-:S03]  /*00c0*/  LEA.HI R3, R4, R5, RZ, 0x1f ;  /* 0x0000000504037211 */ /* 0x000fc600078ff8ff */
[----:B----4-:R-:W-:Y:S02]  /*00d0*/  IMAD R0, R15, 0x8, R0 ;  /* 0x000000080f007824 */ /* 0x010fe400078e0200 */
[C---:B------:R-:W-:Y:S02]  /*00e0*/  VIADD R2, R3.reuse, 0x8 ;  /* 0x0000000803027836 */ /* 0x040fe40000000000 */
[----:B---3--:R-:W-:Y:S01]  /*00f0*/  IMAD R6, R0, UR6, RZ ;  /* 0x0000000600067c24 */ /* 0x008fe2000f8e02ff */
[----:B------:R-:W0:Y:S01]  /*0100*/  LDCU.64 UR6, c[0x0][0x3b0] ;  /* 0x00007600ff0677ac */ /* 0x000e220008000a00 */
[C---:B------:R-:W-:Y:S01]  /*0110*/  VIADD R7, R3.reuse, 0xc ;  /* 0x0000000c03077836 */ /* 0x040fe20000000000 */
[----:B-1----:R-:W-:Y:S01]  /*0120*/  ISETP.GE.AND P0, PT, R2, UR15, PT ;  /* 0x0000000f02007c0c */ /* 0x002fe2000bf06270 */
[----:B------:R-:W-:Y:S01]  /*0130*/  VIADD R2, R3, 0x4 ;  /* 0x0000000403027836 */ /* 0x000fe20000000000 */
[----:B------:R-:W-:Y:S02]  /*0140*/  SHF.R.S32.HI R14, RZ, 0x1f, R6 ;  /* 0x0000001fff0e7819 */ /* 0x000fe40000011406 */
[----:B------:R-:W-:-:S02]  /*0150*/  ISETP.GE.U32.OR P0, PT, R0, UR14, P0 ;  /* 0x0000000e00007c0c */ /* 0x000fc40008706470 */
[----:B------:R-:W-:Y:S02]  /*0160*/  IADD3 R8, P3, P4, R3, UR12, R6 ;  /* 0x0000000c03087c10 */ /* 0x000fe4000fc7e006 */
[----:B------:R-:W-:Y:S02]  /*0170*/  ISETP.GE.AND P2, PT, R2, UR15, PT ;  /* 0x0000000f02007c0c */ /* 0x000fe4000bf46270 */
[----:B------:R-:W-:Y:S02]  /*0180*/  ISETP.GE.AND P1, PT, R7, UR15, PT ;  /* 0x0000000f07007c0c */ /* 0x000fe4000bf26270 */
[----:B------:R-:W-:Y:S02]  /*0190*/  PRMT R2, RZ, 0x7610, R2 ;  /* 0x00007610ff027816 */ /* 0x000fe40000000002 */
[----:B------:R-:W-:Y:S02]  /*01a0*/  IADD3.X R9, PT, PT, RZ, UR13, R14, P3, P4 ;  /* 0x0000000dff097c10 */ /* 0x000fe40009fe840e */
[----:B------:R-:W-:-:S02]  /*01b0*/  ISETP.GE.U32.OR P1, PT, R0, UR14, P1 ;  /* 0x0000000e00007c0c */ /* 0x000fc40008f26470 */
[C---:B------:R-:W-:Y:S01]  /*01c0*/  ISETP.GE.U32.OR P2, PT, R0.reuse, UR14, P2 ;  /* 0x0000000e00007c0c */ /* 0x040fe20009746470 */
[----:B-----5:R-:W2:Y:S01]  /*01d0*/  @!P0 LDG.E.U8 R2, desc[UR4][R8.64+0x8] ;  /* 0x0000080408028981 */ /* 0x020ea2000c1e1100 */
[----:B------:R-:W-:Y:S02]  /*01e0*/  ISETP.GE.AND P3, PT, R3, UR15, PT ;  /* 0x0000000f03007c0c */ /* 0x000fe4000bf66270 */
[----:B------:R-:W-:Y:S02]  /*01f0*/  PRMT R3, RZ, 0x7610, R3 ;  /* 0x00007610ff037816 */ /* 0x000fe40000000003 */
[----:B------:R-:W-:Y:S02]  /*0200*/  ISETP.GE.U32.OR P3, PT, R0, UR14, P3 ;  /* 0x0000000e00007c0c */ /* 0x000fe40009f66470 */
[----:B------:R-:W-:-:S03]  /*0210*/  PRMT R7, RZ, 0x7610, R7 ;  /* 0x00007610ff077816 */ /* 0x000fc60000000007 */
[----:B------:R-:W3:Y:S04]  /*0220*/  @!P1 LDG.E.U8 R3, desc[UR4][R8.64+0xc] ;  /* 0x00000c0408039981 */ /* 0x000ee8000c1e1100 */
[----:B------:R-:W4:Y:S04]  /*0230*/  @!P2 LDG.E.U8 R13, desc[UR4][R8.64+0x4] ;  /* 0x00000404080da981 */ /* 0x000f28000c1e1100 */
[----:B------:R4:W5:Y:S01]  /*0240*/  @!P3 LDG.E.U8 R7, desc[UR4][R8.64] ;  /* 0x000000040807b981 */ /* 0x000962000c1e1100 */
[----:B--2---:R-:W-:-:S05]  /*0250*/  LOP3.LUT R10, R2, 0xffff, RZ, 0xc0, !PT ;  /* 0x0000ffff020a7812 */ /* 0x004fca00078ec0ff */
[----:B------:R-:W-:Y:S02]  /*0260*/  IMAD.SHL.U32 R11, R10, 0x1000000, RZ ;  /* 0x010000000a0b7824 */ /* 0x000fe400078e00ff */
[----:B0-----:R-:W-:-:S03]  /*0270*/  IMAD R10, R15, UR6, RZ ;  /* 0x000000060f0a7c24 */ /* 0x001fc6000f8e02ff */
[----:B------:R-:W-:Y:S01]  /*0280*/  LOP3.LUT R16, R11, 0xf000000, RZ, 0xc0, !PT ;  /* 0x0f0000000b107812 */ /* 0x000fe200078ec0ff */
[----:B------:R-:W-:Y:S01]  /*0290*/  IMAD R11, R12, UR7, RZ ;  /* 0x000000070c0b7c24 */ /* 0x000fe2000f8e02ff */
[----:B---3--:R-:W-:Y:S01]  /*02a0*/  LOP3.LUT R15, R3, 0xffff, RZ, 0xc0, !PT ;  /* 0x0000ffff030f7812 */ /* 0x008fe200078ec0ff */
[----:B------:R-:W-:Y:S01]  /*02b0*/  IMAD R12, R17, UR8, RZ ;  /* 0x00000008110c7c24 */ /* 0x000fe2000f8e02ff */
[----:B----4-:R-:W-:Y:S01]  /*02c0*/  LOP3.LUT R8, R13, 0xffff, RZ, 0xc0, !PT ;  /* 0x0000ffff0d087812 */ /* 0x010fe200078ec0ff */
[----:B------:R-:W0:Y:S02]  /*02d0*/  LDCU.64 UR6, c[0x0][0x398] ;  /* 0x00007300ff0677ac */ /* 0x000e240008000a00 */
[----:B------:R-:W-:Y:S01]  /*02e0*/  IMAD R15, R15, 0x10000000, R16 ;  /* 0x100000000f0f7824 */ /* 0x000fe200078e0210 */
[----:B------:R-:W-:Y:S01]  /*02f0*/  SHF.R.S32.HI R16, RZ, 0x1f, R10 ;  /* 0x0000001fff107819 */ /* 0x000fe2000001140a */
[----:B-----5:R-:W-:Y:S01]  /*0300*/  IMAD.U32 R13, R7, 0x10000, RZ ;  /* 0x00010000070d7824 */ /* 0x020fe200078e00ff */
[----:B------:R-:W-:Y:S01]  /*0310*/  IADD3 R9, P0, P1, R12, R10, R11 ;  /* 0x0000000a0c097210 */ /* 0x000fe2000791e00b */
[----:B------:R-:W-:Y:S01]  /*0320*/  IMAD.SHL.U32 R10, R8, 0x100000, RZ ;  /* 0x00100000080a7824 */ /* 0x000fe200078e00ff */
[----:B------:R-:W-:Y:S01]  /*0330*/  SHF.R.S32.HI R17, RZ, 0x1f, R12 ;  /* 0x0000001fff117819 */ /* 0x000fe2000001140c */
[----:B------:R-:W-:Y:S01]  /*0340*/  VIADD R12, R4, 0x20 ;  /* 0x00000020040c7836 */ /* 0x000fe20000000000 */
[----:B------:R-:W-:-:S02]  /*0350*/  LOP3.LUT R13, R13, 0xf0000, RZ, 0xc0, !PT ;  /* 0x000f00000d0d7812 */ /* 0x000fc400078ec0ff */
[----:B------:R-:W-:Y:S02]  /*0360*/  LOP3.LUT R10, R10, 0xf00000, RZ, 0xc0, !PT ;  /* 0x00f000000a0a7812 */ /* 0x000fe400078ec0ff */
[----:B------:R-:W-:Y:S02]  /*0370*/  SHF.R.S32.HI R11, RZ, 0x1f, R11 ;  /* 0x0000001fff0b7819 */ /* 0x000fe4000001140b */
[----:B------:R-:W-:Y:S02]  /*0380*/  IADD3 R10, PT, PT, R13, R15, R10 ;  /* 0x0000000f0d0a7210 */ /* 0x000fe40007ffe00a */
[----:B------:R-:W-:Y:S02]  /*0390*/  LEA.HI R13, R12, R5, RZ, 0x1f ;  /* 0x000000050c0d7211 */ /* 0x000fe400078ff8ff */
[----:B------:R-:W-:Y:S01]  /*03a0*/  IADD3.X R16, PT, PT, R17, R16, R11, P0, P1 ;  /* 0x0000001011107210 */ /* 0x000fe200007e240b */
[----:B------:R-:W-:Y:S02]  /*03b0*/  IMAD.SHL.U32 R11, R2, 0x10, RZ ;  /* 0x00000010020b7824 */ /* 0x000fe400078e00ff */
[----:B------:R-:W-:Y:S01]  /*03c0*/  IMAD.SHL.U32 R3, R3, 0x100, RZ ;  /* 0x0000010003037824 */ /* 0x000fe200078e00ff */
[----:B0-----:R-:W-:Y:S01]  /*03d0*/  LEA R2, P0, R9, UR6, 0x2 ;  /* 0x0000000609027c11 */ /* 0x001fe2000f8010ff */
[----:B------:R-:W-:Y:S01]  /*03e0*/  VIADD R15, R13, 0x8 ;  /* 0x000000080d0f7836 */ /* 0x000fe20000000000 */
[----:B------:R-:W-:-:S02]  /*03f0*/  LOP3.LUT R12, R11, 0xf00, RZ, 0xc0, !PT ;  /* 0x00000f000b0c7812 */ /* 0x000fc400078ec0ff */
[----:B------:R-:W-:Y:S02]  /*0400*/  LOP3.LUT R11, R3, 0xf000, RZ, 0xc0, !PT ;  /* 0x0000f000030b7812 */ /* 0x000fe400078ec0ff */
[----:B------:R-:W-:Y:S02]  /*0410*/  LEA.HI.X R3, R9, UR7, R16, 0x2, P0 ;  /* 0x0000000709037c11 */ /* 0x000fe400080f1410 */
[----:B------:R-:W-:Y:S02]  /*0420*/  ISETP.GE.AND P0, PT, R15, UR15, PT ;  /* 0x0000000f0f007c0c */ /* 0x000fe4000bf06270 */
[----:B------:R-:W-:Y:S02]  /*0430*/  LOP3.LUT R7, R7, 0xf0, RZ, 0xc0, !PT ;  /* 0x000000f007077812 */ /* 0x000fe400078ec0ff */
[----:B------:R-:W-:Y:S01]  /*0440*/  IADD3 R10, PT, PT, R12, R10, R11 ;  /* 0x0000000a0c0a7210 */ /* 0x000fe20007ffe00b */
[C---:B------:R-:W-:Y:S01]  /*0450*/  VIADD R11, R13.reuse, 0x4 ;  /* 0x000000040d0b7836 */ /* 0x040fe20000000000 */
[----:B------:R-:W-:Y:S01]  /*0460*/  ISETP.GE.U32.OR P0, PT, R0, UR14, P0 ;  /* 0x0000000e00007c0c */ /* 0x000fe20008706470 */
[----:B------:R-:W-:Y:S01]  /*0470*/  VIADD R12, R13, 0xc ;  /* 0x0000000c0d0c7836 */ /* 0x000fe20000000000 */
[----:B------:R-:W-:-:S02]  /*0480*/  SHF.R.U32.HI R9, RZ, 0x4, R7 ;  /* 0x00000004ff097819 */ /* 0x000fc40000011607 */
[----:B------:R-:W-:Y:S02]  /*0490*/  LOP3.LUT R7, R8, 0xf0, RZ, 0xc0, !PT ;  /* 0x000000f008077812 */ /* 0x000fe400078ec0ff */
[----:B------:R-:W-:Y:S02]  /*04a0*/  IADD3 R8, P4, P5, R13, UR12, R6 ;  /* 0x0000000c0d087c10 */ /* 0x000fe4000fd9e006 */
[----:B------:R-:W-:Y:S02]  /*04b0*/  ISETP.GE.AND P3, PT, R11, UR15, PT ;  /* 0x0000000f0b007c0c */ /* 0x000fe4000bf66270 */
[----:B------:R-:W-:Y:S02]  /*04c0*/  ISETP.GE.AND P2, PT, R12, UR15, PT ;  /* 0x0000000f0c007c0c */ /* 0x000fe4000bf46270 */
[----:B------:R-:W-:Y:S02]  /*04d0*/  IADD3 R7, PT, PT, R9, R10, R7 ;  /* 0x0000000a09077210 */ /* 0x000fe40007ffe007 */
[----:B------:R-:W-:-:S02]  /*04e0*/  PRMT R12, RZ, 0x7610, R12 ;  /* 0x00007610ff0c7816 */ /* 0x000fc4000000000c */
[----:B------:R-:W-:Y:S02]  /*04f0*/  IADD3.X R9, PT, PT, RZ, UR13, R14, P4, P5 ;  /* 0x0000000dff097c10 */ /* 0x000fe4000a7ea40e */
[C---:B------:R-:W-:Y:S02]  /*0500*/  ISETP.GE.U32.OR P3, PT, R0.reuse, UR14, P3 ;  /* 0x0000000e00007c0c */ /* 0x040fe40009f66470 */
[----:B------:R-:W-:Y:S02]  /*0510*/  ISETP.GE.AND P1, PT, R13, UR15, PT ;  /* 0x0000000f0d007c0c */ /* 0x000fe4000bf26270 */
[C---:B------:R-:W-:Y:S01]  /*0520*/  ISETP.GE.U32.OR P2, PT, R0.reuse, UR14, P2 ;  /* 0x0000000e00007c0c */ /* 0x040fe20009746470 */
[----:B------:R0:W-:Y:S01]  /*0530*/  STG.E desc[UR4][R2.64], R7 ;  /* 0x0000000702007986 */ /* 0x0001e2000c101904 */
[----:B------:R-:W-:-:S03]  /*0540*/  ISETP.GE.U32.OR P1, PT, R0, UR14, P1 ;  /* 0x0000000e00007c0c */ /* 0x000fc60008f26470 */
[----:B------:R-:W2:Y:S01]  /*0550*/  @!P0 LDG.E.U8 R12, desc[UR4][R8.64+0x8] ;  /* 0x00000804080c8981 */ /* 0x000ea2000c1e1100 */
[----:B------:R-:W-:Y:S02]  /*0560*/  PRMT R11, RZ, 0x7610, R11 ;  /* 0x00007610ff0b7816 */ /* 0x000fe4000000000b */
[----:B------:R-:W-:Y:S02]  /*0570*/  PRMT R13, RZ, 0x7610, R13 ;  /* 0x00007610ff0d7816 */ /* 0x000fe4000000000d */
[----:B------:R-:W-:Y:S02]  /*0580*/  PRMT R10, RZ, 0x7610, R10 ;  /* 0x00007610ff0a7816 */ /* 0x000fe4000000000a */
[----:B------:R-:W3:Y:S04]  /*0590*/  @!P3 LDG.E.U8 R11, desc[UR4][R8.64+0x4] ;  /* 0x00000404080bb981 */ /* 0x000ee8000c1e1100 */
[----:B------:R-:W0:Y:S04]  /*05a0*/  @!P2 LDG.E.U8 R13, desc[UR4][R8.64+0xc] ;  /* 0x00000c04080da981 */ /* 0x000e28000c1e1100 */
[----:B------:R1:W4:Y:S01]  /*05b0*/  @!P1 LDG.E.U8 R10, desc[UR4][R8.64] ;  /* 0x00000004080a9981 */ /* 0x000322000c1e1100 */
[----:B------:R-:W-:-:S05]  /*05c0*/  VIADD R18, R4, 0x40 ;  /* 0x0000004004127836 */ /* 0x000fca0000000000 */
[----:B-1----:R-:W-:-:S04]  /*05d0*/  LEA.HI R9, R18, R5, RZ, 0x1f ;  /* 0x0000000512097211 */ /* 0x002fc800078ff8ff */
[----:B------:R-:W-:-:S04]  /*05e0*/  ISETP.GE.AND P1, PT, R9, UR15, PT ;  /* 0x0000000f09007c0c */ /* 0x000fc8000bf26270 */
[----:B------:R-:W-:Y:S02]  /*05f0*/  ISETP.GE.U32.OR P1, PT, R0, UR14, P1 ;  /* 0x0000000e00007c0c */ /* 0x000fe40008f26470 */
[----:B--2---:R-:W-:-:S05]  /*0600*/  LOP3.LUT R15, R12, 0xffff, RZ, 0xc0, !PT ;  /* 0x0000ffff0c0f7812 */ /* 0x004fca00078ec0ff */
[----:B------:R-:W-:Y:S01]  /*0610*/  IMAD.SHL.U32 R15, R15, 0x1000000, RZ ;  /* 0x010000000f0f7824 */ /* 0x000fe200078e00ff */
[----:B---3--:R-:W-:-:S04]  /*0620*/  LOP3.LUT R11, R11, 0xffff, RZ, 0xc0, !PT ;  /* 0x0000ffff0b0b7812 */ /* 0x008fc800078ec0ff */
[----:B------:R-:W-:Y:S02]  /*0630*/  LOP3.LUT R16, R15, 0xf000000, RZ, 0xc0, !PT ;  /* 0x0f0000000f107812 */ /* 0x000fe400078ec0ff */
[----:B0-----:R-:W-:Y:S01]  /*0640*/  LOP3.LUT R7, R13, 0xffff, RZ, 0xc0, !PT ;  /* 0x0000ffff0d077812 */ /* 0x001fe200078ec0ff */
[----:B------:R-:W-:Y:S02]  /*0650*/  IMAD.SHL.U32 R15, R11, 0x100000, RZ ;  /* 0x001000000b0f7824 */ /* 0x000fe400078e00ff */
[----:B----4-:R-:W-:Y:S02]  /*0660*/  IMAD.U32 R17, R10, 0x10000, RZ ;  /* 0x000100000a117824 */ /* 0x010fe400078e00ff */
[----:B------:R-:W-:Y:S02]  /*0670*/  IMAD R16, R7, 0x10000000, R16 ;  /* 0x1000000007107824 */ /* 0x000fe400078e0210 */
[----:B------:R-:W0:Y:S01]  /*0680*/  LDC R7, c[0x0][0x3bc] ;  /* 0x0000ef00ff077b82 */ /* 0x000e220000000800 */
[----:B------:R-:W-:-:S02]  /*0690*/  LOP3.LUT R17, R17, 0xf0000, RZ, 0xc0, !PT ;  /* 0x000f000011117812 */ /* 0x000fc400078ec0ff */
[----:B------:R-:W-:Y:S01]  /*06a0*/  LOP3.LUT R15, R15, 0xf00000, RZ, 0xc0, !PT ;  /* 0x00f000000f0f7812 */ /* 0x000fe200078ec0ff */
[----:B------:R-:W-:Y:S02]  /*06b0*/  IMAD.SHL.U32 R12, R12, 0x10, RZ ;  /* 0x000000100c0c7824 */ /* 0x000fe400078e00ff */
[----:B------:R-:W-:Y:S01]  /*06c0*/  IMAD.SHL.U32 R13, R13, 0x100, RZ ;  /* 0x000001000d0d7824 */ /* 0x000fe200078e00ff */
[----:B------:R-:W-:Y:S01]  /*06d0*/  IADD3 R15, PT, PT, R17, R16, R15 ;  /* 0x00000010110f7210 */ /* 0x000fe20007ffe00f */
[----:B------:R-:W-:Y:S01]  /*06e0*/  VIADD R16, R9, 0x8 ;  /* 0x0000000809107836 */ /* 0x000fe20000000000 */
[----:B------:R-:W-:Y:S02]  /*06f0*/  LOP3.LUT R12, R12, 0xf00, RZ, 0xc0, !PT ;  /* 0x00000f000c0c7812 */ /* 0x000fe400078ec0ff */
[----:B------:R-:W-:Y:S01]  /*0700*/  LOP3.LUT R8, R13, 0xf000, RZ, 0xc0, !PT ;  /* 0x0000f0000d087812 */ /* 0x000fe200078ec0ff */
[----:B------:R-:W-:Y:S01]  /*0710*/  VIADD R13, R9, 0x4 ;  /* 0x00000004090d7836 */ /* 0x000fe20000000000 */
[----:B------:R-:W-:-:S02]  /*0720*/  ISETP.GE.AND P0, PT, R16, UR15, PT ;  /* 0x0000000f10007c0c */ /* 0x000fc4000bf06270 */
[----:B------:R-:W-:Y:S02]  /*0730*/  LOP3.LUT R10, R10, 0xf0, RZ, 0xc0, !PT ;  /* 0x000000f00a0a7812 */ /* 0x000fe400078ec0ff */
[----:B------:R-:W-:Y:S02]  /*0740*/  IADD3 R12, PT, PT, R12, R15, R8 ;  /* 0x0000000f0c0c7210 */ /* 0x000fe40007ffe008 */
[C---:B------:R-:W-:Y:S01]  /*0750*/  IADD3 R8, P4, P5, R9.reuse, UR12, R6 ;  /* 0x0000000c09087c10 */ /* 0x040fe2000fd9e006 */
[----:B------:R-:W-:Y:S01]  /*0760*/  VIADD R9, R9, 0xc ;  /* 0x0000000c09097836 */ /* 0x000fe20000000000 */
[----:B------:R-:W-:Y:S02]  /*0770*/  ISETP.GE.U32.OR P0, PT, R0, UR14, P0 ;  /* 0x0000000e00007c0c */ /* 0x000fe40008706470 */
[----:B------:R-:W-:Y:S02]  /*0780*/  SHF.R.U32.HI R10, RZ, 0x4, R10 ;  /* 0x00000004ff0a7819 */ /* 0x000fe4000001160a */
[----:B------:R-:W-:-:S02]  /*0790*/  LOP3.LUT R11, R11, 0xf0, RZ, 0xc0, !PT ;  /* 0x000000f00b0b7812 */ /* 0x000fc400078ec0ff */
[----:B------:R-:W-:Y:S02]  /*07a0*/  ISETP.GE.AND P3, PT, R13, UR15, PT ;  /* 0x0000000f0d007c0c */ /* 0x000fe4000bf66270 */
[----:B------:R-:W-:Y:S02]  /*07b0*/  ISETP.GE.AND P2, PT, R9, UR15, PT ;  /* 0x0000000f09007c0c */ /* 0x000fe4000bf46270 */
[----:B------:R-:W-:Y:S01]  /*07c0*/  IADD3 R15, PT, PT, R10, R12, R11 ;  /* 0x0000000c0a0f7210 */ /* 0x000fe20007ffe00b */
[----:B0-----:R-:W-:Y:S01]  /*07d0*/  IMAD.WIDE R12, R7, 0x4, R2 ;  /* 0x00000004070c7825 */ /* 0x001fe200078e0202 */
[----:B------:R-:W-:Y:S02]  /*07e0*/  ISETP.GE.U32.OR P3, PT, R0, UR14, P3 ;  /* 0x0000000e00007c0c */ /* 0x000fe40009f66470 */
[----:B------:R-:W-:Y:S02]  /*07f0*/  PRMT R16, RZ, 0x7610, R16 ;  /* 0x00007610ff107816 */ /* 0x000fe40000000010 */
[----:B------:R-:W-:-:S02]  /*0800*/  IADD3.X R9, PT, PT, RZ, UR13, R14, P4, P5 ;  /* 0x0000000dff097c10 */ /* 0x000fc4000a7ea40e */
[----:B------:R-:W-:Y:S01]  /*0810*/  ISETP.GE.U32.OR P2, PT, R0, UR14, P2 ;  /* 0x0000000e00007c0c */ /* 0x000fe20009746470 */
[----:B------:R0:W-:Y:S01]  /*0820*/  STG.E desc[UR4][R12.64], R15 ;  /* 0x0000000f0c007986 */ /* 0x0001e2000c101904 */
[----:B------:R-:W-:-:S03]  /*0830*/  PRMT R11, RZ, 0x7610, R11 ;  /* 0x00007610ff0b7816 */ /* 0x000fc6000000000b */
[----:B------:R-:W2:Y:S01]  /*0840*/  @!P0 LDG.E.U8 R16, desc[UR4][R8.64+0x8] ;  /* 0x0000080408108981 */ /* 0x000ea2000c1e1100 */
[----:B------:R-:W-:Y:S02]  /*0850*/  PRMT R17, RZ, 0x7610, R17 ;  /* 0x00007610ff117816 */ /* 0x000fe40000000011 */
[----:B------:R-:W-:Y:S01]  /*0860*/  PRMT R10, RZ, 0x7610, R10 ;  /* 0x00007610ff0a7816 */ /* 0x000fe2000000000a */
[----:B------:R-:W3:Y:S04]  /*0870*/  @!P3 LDG.E.U8 R11, desc[UR4][R8.64+0x4] ;  /* 0x00000404080bb981 */ /* 0x000ee8000c1e1100 */
[----:B------:R-:W0:Y:S04]  /*0880*/  @!P2 LDG.E.U8 R17, desc[UR4][R8.64+0xc] ;  /* 0x00000c040811a981 */ /* 0x000e28000c1e1100 */
[----:B------:R1:W4:Y:S01]  /*0890*/  @!P1 LDG.E.U8 R10, desc[UR4][R8.64] ;  /* 0x00000004080a9981 */ /* 0x000322000c1e1100 */
[----:B------:R-:W-:-:S05]  /*08a0*/  VIADD R4, R4, 0x60 ;  /* 0x0000006004047836 */ /* 0x000fca0000000000 */
[----:B------:R-:W-:-:S05]  /*08b0*/  LEA.HI R5, R4, R5, RZ, 0x1f ;  /* 0x0000000504057211 */ /* 0x000fca00078ff8ff */
[C---:B-1----:R-:W-:Y:S02]  /*08c0*/  VIADD R8, R5.reuse, 0x8 ;  /* 0x0000000805087836 */ /* 0x042fe40000000000 */
[----:B------:R-:W-:-:S03]  /*08d0*/  VIADD R4, R5, 0x4 ;  /* 0x0000000405047836 */ /* 0x000fc60000000000 */
[----:B------:R-:W-:Y:S02]  /*08e0*/  ISETP.GE.AND P1, PT, R8, UR15, PT ;  /* 0x0000000f08007c0c */ /* 0x000fe4000bf26270 */
[----:B------:R-:W-:Y:S02]  /*08f0*/  ISETP.GE.AND P3, PT, R4, UR15, PT ;  /* 0x0000000f04007c0c */ /* 0x000fe4000bf66270 */
[C---:B------:R-:W-:Y:S02]  /*0900*/  IADD3 R4, P4, P5, R5.reuse, UR12, R6 ;  /* 0x0000000c05047c10 */ /* 0x040fe4000fd9e006 */
[C---:B------:R-:W-:Y:S01]  /*0910*/  ISETP.GE.AND P0, PT, R5.reuse, UR15, PT ;  /* 0x0000000f05007c0c */ /* 0x040fe2000bf06270 */
[----:B------:R-:W-:Y:S01]  /*0920*/  VIADD R5, R5, 0xc ;  /* 0x0000000c05057836 */ /* 0x000fe20000000000 */
[C---:B------:R-:W-:Y:S01]  /*0930*/  ISETP.GE.U32.OR P1, PT, R0.reuse, UR14, P1 ;  /* 0x0000000e00007c0c */ /* 0x040fe20008f26470 */
[----:B------:R-:W-:Y:S01]  /*0940*/  IMAD.SHL.U32 R9, R7, 0x2, RZ ;  /* 0x0000000207097824 */ /* 0x000fe200078e00ff */
[----:B------:R-:W-:-:S02]  /*0950*/  ISETP.GE.U32.OR P3, PT, R0, UR14, P3 ;  /* 0x0000000e00007c0c */ /* 0x000fc40009f66470 */
[----:B------:R-:W-:Y:S01]  /*0960*/  ISETP.GE.AND P2, PT, R5, UR15, PT ;  /* 0x0000000f05007c0c */ /* 0x000fe2000bf46270 */
[----:B------:R-:W-:Y:S01]  /*0970*/  IMAD.WIDE R8, R9, 0x4, R2 ;  /* 0x0000000409087825 */ /* 0x000fe200078e0202 */
[----:B------:R-:W-:Y:S02]  /*0980*/  IADD3.X R5, PT, PT, RZ, UR13, R14, P4, P5 ;  /* 0x0000000dff057c10 */ /* 0x000fe4000a7ea40e */
[C---:B------:R-:W-:Y:S02]  /*0990*/  ISETP.GE.U32.OR P0, PT, R0.reuse, UR14, P0 ;  /* 0x0000000e00007c0c */ /* 0x040fe40008706470 */
[----:B------:R-:W-:Y:S02]  /*09a0*/  ISETP.GE.U32.OR P2, PT, R0, UR14, P2 ;  /* 0x0000000e00007c0c */ /* 0x000fe40009746470 */
[----:B------:R-:W-:Y:S02]  /*09b0*/  PRMT R6, RZ, 0x7610, R6 ;  /* 0x00007610ff067816 */ /* 0x000fe40000000006 */
[----:B------:R-:W-:-:S02]  /*09c0*/  PRMT R0, RZ, 0x7610, R0 ;  /* 0x00007610ff007816 */ /* 0x000fc40000000000 */
[----:B--2---:R-:W-:Y:S02]  /*09d0*/  LOP3.LUT R18, R16, 0xffff, RZ, 0xc0, !PT ;  /* 0x0000ffff10127812 */ /* 0x004fe400078ec0ff */
[----:B---3--:R-:W-:-:S03]  /*09e0*/  LOP3.LUT R11, R11, 0xffff, RZ, 0xc0, !PT ;  /* 0x0000ffff0b0b7812 */ /* 0x008fc600078ec0ff */
[----:B------:R-:W-:Y:S01]  /*09f0*/  IMAD.SHL.U32 R18, R18, 0x1000000, RZ ;  /* 0x0100000012127824 */ /* 0x000fe200078e00ff */
[----:B0-----:R-:W-:Y:S01]  /*0a00*/  LOP3.LUT R12, R17, 0xffff, RZ, 0xc0, !PT ;  /* 0x0000ffff110c7812 */ /* 0x001fe200078ec0ff */
[----:B------:R-:W-:-:S03]  /*0a10*/  IMAD.SHL.U32 R15, R11, 0x100000, RZ ;  /* 0x001000000b0f7824 */ /* 0x000fc600078e00ff */
[----:B------:R-:W-:Y:S01]  /*0a20*/  LOP3.LUT R13, R18, 0xf000000, RZ, 0xc0, !PT ;  /* 0x0f000000120d7812 */ /* 0x000fe200078ec0ff */
[----:B----4-:R-:W-:Y:S02]  /*0a30*/  IMAD.U32 R18, R10, 0x10000, RZ ;  /* 0x000100000a127824 */ /* 0x010fe400078e00ff */
[----:B------:R-:W-:Y:S01]  /*0a40*/  IMAD.SHL.U32 R16, R16, 0x10, RZ ;  /* 0x0000001010107824 */ /* 0x000fe200078e00ff */
[----:B------:R-:W-:Y:S01]  /*0a50*/  LOP3.LUT R15, R15, 0xf00000, RZ, 0xc0, !PT ;  /* 0x00f000000f0f7812 */ /* 0x000fe200078ec0ff */
[----:B------:R-:W-:Y:S01]  /*0a60*/  IMAD R12, R12, 0x10000000, R13 ;  /* 0x100000000c0c7824 */ /* 0x000fe200078e020d */
[----:B------:R-:W-:Y:S01]  /*0a70*/  LOP3.LUT R18, R18, 0xf0000, RZ, 0xc0, !PT ;  /* 0x000f000012127812 */ /* 0x000fe200078ec0ff */
[----:B------:R-:W-:Y:S01]  /*0a80*/  IMAD.SHL.U32 R17, R17, 0x100, RZ ;  /* 0x0000010011117824 */ /* 0x000fe200078e00ff */
[----:B------:R-:W-:Y:S02]  /*0a90*/  LOP3.LUT R16, R16, 0xf00, RZ, 0xc0, !PT ;  /* 0x00000f0010107812 */ /* 0x000fe400078ec0ff */
[----:B------:R-:W-:-:S02]  /*0aa0*/  IADD3 R12, PT, PT, R18, R12, R15 ;  /* 0x0000000c120c7210 */ /* 0x000fc40007ffe00f */
[----:B------:R-:W-:Y:S02]  /*0ab0*/  LOP3.LUT R17, R17, 0xf000, RZ, 0xc0, !PT ;  /* 0x0000f00011117812 */ /* 0x000fe400078ec0ff */
[----:B------:R-:W-:Y:S02]  /*0ac0*/  LOP3.LUT R10, R10, 0xf0, RZ, 0xc0, !PT ;  /* 0x000000f00a0a7812 */ /* 0x000fe400078ec0ff */
[----:B------:R-:W-:Y:S02]  /*0ad0*/  IADD3 R12, PT, PT, R16, R12, R17 ;  /* 0x0000000c100c7210 */ /* 0x000fe40007ffe011 */
[----:B------:R-:W-:Y:S02]  /*0ae0*/  SHF.R.U32.HI R10, RZ, 0x4, R10 ;  /* 0x00000004ff0a7819 */ /* 0x000fe4000001160a */
[----:B------:R-:W-:-:S04]  /*0af0*/  LOP3.LUT R11, R11, 0xf0, RZ, 0xc0, !PT ;  /* 0x000000f00b0b7812 */ /* 0x000fc800078ec0ff */
[----:B------:R-:W-:Y:S02]  /*0b00*/  IADD3 R11, PT, PT, R10, R12, R11 ;  /* 0x0000000c0a0b7210 */ /* 0x000fe40007ffe00b */
[----:B------:R-:W-:-:S03]  /*0b10*/  PRMT R10, RZ, 0x7610, R10 ;  /* 0x00007610ff0a7816 */ /* 0x000fc6000000000a */
[----:B------:R0:W-:Y:S04]  /*0b20*/  STG.E desc[UR4][R8.64], R11 ;  /* 0x0000000b08007986 */ /* 0x0001e8000c101904 */
[----:B------:R-:W2:Y:S01]  /*0b30*/  @!P1 LDG.E.U8 R10, desc[UR4][R4.64+0x8] ;  /* 0x00000804040a9981 */ /* 0x000ea2000c1e1100 */
[----:B------:R-:W-:-:S03]  /*0b40*/  PRMT R12, RZ, 0x7610, R12 ;  /* 0x00007610ff0c7816 */ /* 0x000fc6000000000c */
[----:B------:R-:W3:Y:S04]  /*0b50*/  @!P3 LDG.E.U8 R6, desc[UR4][R4.64+0x4] ;  /* 0x000004040406b981 */ /* 0x000ee8000c1e1100 */
[----:B------:R-:W0:Y:S04]  /*0b60*/  @!P0 LDG.E.U8 R0, desc[UR4][R4.64] ;  /* 0x0000000404008981 */ /* 0x000e28000c1e1100 */
[----:B------:R-:W4:Y:S01]  /*0b70*/  @!P2 LDG.E.U8 R12, desc[UR4][R4.64+0xc] ;  /* 0x00000c04040ca981 */ /* 0x000f22000c1e1100 */
[----:B------:R-:W-:-:S04]  /*0b80*/  IMAD R7, R7, 0x3, RZ ;  /* 0x0000000307077824 */ /* 0x000fc800078e02ff */
[----:B------:R-:W-:Y:S01]  /*0b90*/  IMAD.WIDE R2, R7, 0x4, R2 ;  /* 0x0000000407027825 */ /* 0x000fe200078e0202 */
[----:B--2---:R-:W-:Y:S02]  /*0ba0*/  LOP3.LUT R13, R10, 0xffff, RZ, 0xc0, !PT ;  /* 0x0000ffff0a0d7812 */ /* 0x004fe400078ec0ff */
[----:B---3--:R-:W-:-:S03]  /*0bb0*/  LOP3.LUT R14, R6, 0xffff, RZ, 0xc0, !PT ;  /* 0x0000ffff060e7812 */ /* 0x008fc600078ec0ff */
[----:B------:R-:W-:Y:S02]  /*0bc0*/  IMAD.SHL.U32 R13, R13, 0x1000000, RZ ;  /* 0x010000000d0d7824 */ /* 0x000fe400078e00ff */
[----:B0-----:R-:W-:-:S03]  /*0bd0*/  IMAD.U32 R9, R0, 0x10000, RZ ;  /* 0x0001000000097824 */ /* 0x001fc600078e00ff */
[----:B------:R-:W-:Y:S01]  /*0be0*/  LOP3.LUT R13, R13, 0xf000000, RZ, 0xc0, !PT ;  /* 0x0f0000000d0d7812 */ /* 0x000fe200078ec0ff */
[----:B------:R-:W-:Y:S01]  /*0bf0*/  IMAD.SHL.U32 R8, R14, 0x100000, RZ ;  /* 0x001000000e087824 */ /* 0x000fe200078e00ff */
[----:B----4-:R-:W-:Y:S01]  /*0c00*/  LOP3.LUT R6, R12, 0xffff, RZ, 0xc0, !PT ;  /* 0x0000ffff0c067812 */ /* 0x010fe200078ec0ff */
[----:B------:R-:W-:Y:S01]  /*0c10*/  IMAD.SHL.U32 R10, R10, 0x10, RZ ;  /* 0x000000100a0a7824 */ /* 0x000fe200078e00ff */
[----:B------:R-:W-:Y:S01]  /*0c20*/  LOP3.LUT R11, R9, 0xf0000, RZ, 0xc0, !PT ;  /* 0x000f0000090b7812 */ /* 0x000fe200078ec0ff */
[----:B------:R-:W-:Y:S01]  /*0c30*/  IMAD.SHL.U32 R12, R12, 0x100, RZ ;  /* 0x000001000c0c7824 */ /* 0x000fe200078e00ff */
[----:B------:R-:W-:Y:S01]  /*0c40*/  LOP3.LUT R9, R8, 0xf00000, RZ, 0xc0, !PT ;  /* 0x00f0000008097812 */ /* 0x000fe200078ec0ff */
[----:B------:R-:W-:Y:S01]  /*0c50*/  IMAD R6, R6, 0x10000000, R13 ;  /* 0x1000000006067824 */ /* 0x000fe200078e020d */
[----:B------:R-:W-:Y:S02]  /*0c60*/  LOP3.LUT R0, R0, 0xf0, RZ, 0xc0, !PT ;  /* 0x000000f000007812 */ /* 0x000fe400078ec0ff */
[----:B------:R-:W-:-:S02]  /*0c70*/  LOP3.LUT R10, R10, 0xf00, RZ, 0xc0, !PT ;  /* 0x00000f000a0a7812 */ /* 0x000fc400078ec0ff */
[----:B------:R-:W-:Y:S02]  /*0c80*/  IADD3 R6, PT, PT, R11, R6, R9 ;  /* 0x000000060b067210 */ /* 0x000fe40007ffe009 */
[----:B------:R-:W-:Y:S02]  /*0c90*/  LOP3.LUT R5, R12, 0xf000, RZ, 0xc0, !PT ;  /* 0x0000f0000c057812 */ /* 0x000fe400078ec0ff */
[----:B------:R-:W-:Y:S02]  /*0ca0*/  SHF.R.U32.HI R0, RZ, 0x4, R0 ;  /* 0x00000004ff007819 */ /* 0x000fe40000011600 */
[----:B------:R-:W-:Y:S02]  /*0cb0*/  IADD3 R5, PT, PT, R10, R6, R5 ;  /* 0x000000060a057210 */ /* 0x000fe40007ffe005 */
[----:B------:R-:W-:-:S04]  /*0cc0*/  LOP3.LUT R14, R14, 0xf0, RZ, 0xc0, !PT ;  /* 0x000000f00e0e7812 */ /* 0x000fc800078ec0ff */
[----:B------:R-:W-:-:S05]  /*0cd0*/  IADD3 R5, PT, PT, R0, R5, R14 ;  /* 0x0000000500057210 */ /* 0x000fca0007ffe00e */
[----:B------:R-:W-:Y:S01]  /*0ce0*/  STG.E desc[UR4][R2.64], R5 ;  /* 0x0000000502007986 */ /* 0x000fe2000c101904 */
[----:B------:R-:W-:Y:S05]  /*0cf0*/  EXIT ;  /* 0x000000000000794d */ /* 0x000fea0003800000 */
.L_x_48:
        /* <DEDUP_REMOVED lines=16> */
.L_x_63:


//--------------------- .text._ZN2at6native31matrix_to_m16n8k16_Bint4_layoutILi4EEEvNS_27GenericPackedTensorAccessorIhLm2ENS_17RestrictPtrTraitsEiEENS2_IiLm4ES3_iEE --------------------------
	.section	.text._ZN2at6native31matrix_to_m16n8k16_Bint4_layoutILi4EEEvNS_27GenericPackedTensorAccessorIhLm2ENS_17RestrictPtrTraitsEiEENS2_IiLm4ES3_iEE,"ax",@progbits
	.align	128
        .global         _ZN2at6native31matrix_to_m16n8k16_Bint4_layoutILi4EEEvNS_27GenericPackedTensorAccessorIhLm2ENS_17RestrictPtrTraitsEiEENS2_IiLm4ES3_iEE
        .type           _ZN2at6native31matrix_to_m16n8k16_Bint4_layoutILi4EEEvNS_27GenericPackedTensorAccessorIhLm2ENS_17RestrictPtrTraitsEiEENS2_IiLm4ES3_iEE,@function
        .size           _ZN2at6native31matrix_to_m16n8k16_Bint4_layoutILi4EEEvNS_27GenericPackedTensorAccessorIhLm2ENS_17RestrictPtrTraitsEiEENS2_IiLm4ES3_iEE,(.L_x_64 - _ZN2at6native31matrix_to_m16n8k16_Bint4_layoutILi4EEEvNS_27GenericPackedTensorAccessorIhLm2ENS_17RestrictPtrTraitsEiEENS2_IiLm4ES3_iEE)
        .other          _ZN2at6native31matrix_to_m16n8k16_Bint4_layoutILi4EEEvNS_27GenericPackedTensorAccessorIhLm2ENS_17RestrictPtrTraitsEiEENS2_IiLm4ES3_iEE,@"STO_CUDA_ENTRY STV_DEFAULT"
_ZN2at6native31matrix_to_m16n8k16_Bint4_layoutILi4EEEvNS_27GenericPackedTensorAccessorIhLm2ENS_17RestrictPtrTraitsEiEENS2_IiLm4ES3_iEE:
.text._ZN2at6native31matrix_to_m16n8k16_Bint4_layoutILi4EEEvNS_27GenericPackedTensorAccessorIhLm2ENS_17RestrictPtrTraitsEiEENS2_IiLm4ES3_iEE:
        /* <DEDUP_REMOVED lines=14> */
[----:B------:R-:W-:Y:S02]  /*00e0*/  VIADD R4, R2, 0x8 ;  /* 0x0000000802047836 */ /* 0x000fe40000000000 */
[----:B---3--:R-:W-:Y:S01]  /*00f0*/  IMAD R3, R0, UR6, RZ ;  /* 0x0000000600037c24 */ /* 0x008fe2000f8e02ff */
[----:B------:R-:W0:Y:S01]  /*0100*/  LDCU.64 UR6, c[0x0][0x3b0] ;  /* 0x00007600ff0677ac */ /* 0x000e220008000a00 */
[----:B------:R-:W-:Y:S01]  /*0110*/  VIADD R5, R2, 0x4 ;  /* 0x0000000402057836 */ /* 0x000fe20000000000 */
[----:B-1----:R-:W-:Y:S01]  /*0120*/  ISETP.GE.AND P1, PT, R4, UR15, PT ;  /* 0x0000000f04007c0c */ /* 0x002fe2000bf26270 */
[----:B------:R-:W-:Y:S01]  /*0130*/  VIADD R4, R2, 0xc ;  /* 0x0000000c02047836 */ /* 0x000fe20000000000 */
[----:B------:R-:W-:Y:S02]  /*0140*/  SHF.R.S32.HI R16, RZ, 0x1f, R3 ;  /* 0x0000001fff107819 */ /* 0x000fe40000011403 */
[----:B------:R-:W-:-:S02]  /*0150*/  ISETP.GE.U32.OR P1, PT, R0, UR14, P1 ;  /* 0x0000000e00007c0c */ /* 0x000fc40008f26470 */
[----:B------:R-:W-:Y:S02]  /*0160*/  IADD3 R10, P2, P3, R2, UR12, R3 ;  /* 0x0000000c020a7c10 */ /* 0x000fe4000fb5e003 */
[----:B------:R-:W-:Y:S02]  /*0170*/  ISETP.GE.AND P0, PT, R4, UR15, PT ;  /* 0x0000000f04007c0c */ /* 0x000fe4000bf06270 */
[----:B------:R-:W-:Y:S02]  /*0180*/  PRMT R4, RZ, 0x7610, R4 ;  /* 0x00007610ff047816 */ /* 0x000fe40000000004 */
[----:B------:R-:W-:Y:S02]  /*0190*/  IADD3.X R11, PT, PT, RZ, UR13, R16, P2, P3 ;  /* 0x0000000dff0b7c10 */ /* 0x000fe400097e6410 */
[----:B------:R-:W-:Y:S02]  /*01a0*/  ISETP.GE.U32.OR P0, PT, R0, UR14, P0 ;  /* 0x0000000e00007c0c */ /* 0x000fe40008706470 */
[----:B------:R-:W-:Y:S01]  /*01b0*/  ISETP.GE.AND P3, PT, R5, UR15, PT ;  /* 0x0000000f05007c0c */ /* 0x000fe2000bf66270 */
[----:B-----5:R-:W2:Y:S01]  /*01c0*/  @!P1 LDG.E.U8 R4, desc[UR4][R10.64+0x8] ;  /* 0x000008040a049981 */ /* 0x020ea2000c1e1100 */
[----:B------:R-:W-:-:S02]  /*01d0*/  ISETP.GE.AND P2, PT, R2, UR15, PT ;  /* 0x0000000f02007c0c */ /* 0x000fc4000bf46270 */
[C---:B------:R-:W-:Y:S02]  /*01e0*/  ISETP.GE.U32.OR P3, PT, R0.reuse, UR14, P3 ;  /* 0x0000000e00007c0c */ /* 0x040fe40009f66470 */
[----:B------:R-:W-:Y:S02]  /*01f0*/  PRMT R5, RZ, 0x7610, R5 ;  /* 0x00007610ff057816 */ /* 0x000fe40000000005 */
[----:B------:R-:W-:-:S04]  /*0200*/  ISETP.GE.U32.OR P2, PT, R0, UR14, P2 ;  /* 0x0000000e00007c0c */ /* 0x000fc80009746470 */
[----:B------:R-:W3:Y:S01]  /*0210*/  @!P0 LDG.E.U8 R5, desc[UR4][R10.64+0xc] ;  /* 0x00000c040a058981 */ /* 0x000ee2000c1e1100 */
[----:B------:R-:W-:-:S04]  /*0220*/  PRMT R2, RZ, 0x7610, R2 ;  /* 0x00007610ff027816 */ /* 0x000fc80000000002 */
[----:B------:R-:W4:Y:S04]  /*0230*/  @!P3 LDG.E.U8 R6, desc[UR4][R10.64+0x4] ;  /* 0x000004040a06b981 */ /* 0x000f28000c1e1100 */
[----:B------:R-:W5:Y:S01]  /*0240*/  @!P2 LDG.E.U8 R2, desc[UR4][R10.64] ;  /* 0x000000040a02a981 */ /* 0x000f62000c1e1100 */
[----:B--2---:R-:W-:-:S05]  /*0250*/  LOP3.LUT R9, R4, 0xffff, RZ, 0xc0, !PT ;  /* 0x0000ffff04097812 */ /* 0x004fca00078ec0ff */
[----:B------:R-:W-:Y:S02]  /*0260*/  IMAD.SHL.U32 R12, R9, 0x1000000, RZ ;  /* 0x01000000090c7824 */ /* 0x000fe400078e00ff */
[----:B0-----:R-:W-:-:S03]  /*0270*/  IMAD R9, R15, UR6, RZ ;  /* 0x000000060f097c24 */ /* 0x001fc6000f8e02ff */
[----:B------:R-:W-:Y:S01]  /*0280*/  LOP3.LUT R15, R12, 0xf000000, RZ, 0xc0, !PT ;  /* 0x0f0000000c0f7812 */ /* 0x000fe200078ec0ff */
[----:B------:R-:W-:Y:S01]  /*0290*/  IMAD R12, R13, UR7, RZ ;  /* 0x000000070d0c7c24 */ /* 0x000fe2000f8e02ff */
[----:B---3--:R-:W-:Y:S01]  /*02a0*/  LOP3.LUT R14, R5, 0xffff, RZ, 0xc0, !PT ;  /* 0x0000ffff050e7812 */ /* 0x008fe200078ec0ff */
[----:B------:R-:W-:Y:S01]  /*02b0*/  IMAD R13, R17, UR8, RZ ;  /* 0x00000008110d7c24 */ /* 0x000fe2000f8e02ff */
[----:B------:R-:W0:Y:S01]  /*02c0*/  LDCU.64 UR6, c[0x0][0x398] ;  /* 0x00007300ff0677ac */ /* 0x000e220008000a00 */
[----:B----4-:R-:W-:Y:S02]  /*02d0*/  LOP3.LUT R6, R6, 0xffff, RZ, 0xc0, !PT ;  /* 0x0000ffff06067812 */ /* 0x010fe400078ec0ff */
[----:B------:R-:W-:Y:S01]  /*02e0*/  IMAD R14, R14, 0x10000000, R15 ;  /* 0x100000000e0e7824 */ /* 0x000fe200078e020f */
[----:B------:R-:W-:Y:S02]  /*02f0*/  SHF.R.S32.HI R15, RZ, 0x1f, R9 ;  /* 0x0000001fff0f7819 */ /* 0x000fe40000011409 */
[----:B------:R-:W-:-:S02]  /*0300*/  IADD3 R9, P0, P1, R13, R9, R12 ;  /* 0x000000090d097210 */ /* 0x000fc4000791e00c */
[----:B------:R-:W-:Y:S01]  /*0310*/  SHF.R.S32.HI R18, RZ, 0x1f, R12 ;  /* 0x0000001fff127819 */ /* 0x000fe2000001140c */
[----:B------:R-:W-:Y:S02]  /*0320*/  VIADD R12, R8, 0x20 ;  /* 0x00000020080c7836 */ /* 0x000fe40000000000 */
[----:B-----5:R-:W-:Y:S02]  /*0330*/  IMAD.U32 R11, R2, 0x10000, RZ ;  /* 0x00010000020b7824 */ /* 0x020fe400078e00ff */
[----:B------:R-:W-:Y:S01]  /*0340*/  IMAD.SHL.U32 R10, R6, 0x100000, RZ ;  /* 0x00100000060a7824 */ /* 0x000fe200078e00ff */
[----:B------:R-:W-:Y:S01]  /*0350*/  LEA.HI R12, R12, R7, RZ, 0x1f ;  /* 0x000000070c0c7211 */ /* 0x000fe200078ff8ff */
[----:B------:R-:W-:Y:S01]  /*0360*/  IMAD.SHL.U32 R7, R4, 0x10, RZ ;  /* 0x0000001004077824 */ /* 0x000fe200078e00ff */
[----:B------:R-:W-:Y:S01]  /*0370*/  LOP3.LUT R8, R11, 0xf0000, RZ, 0xc0, !PT ;  /* 0x000f00000b087812 */ /* 0x000fe200078ec0ff */
[----:B------:R-:W-:Y:S01]  /*0380*/  IMAD.SHL.U32 R5, R5, 0x100, RZ ;  /* 0x0000010005057824 */ /* 0x000fe200078e00ff */
[----:B------:R-:W-:-:S02]  /*0390*/  SHF.R.S32.HI R13, RZ, 0x1f, R13 ;  /* 0x0000001fff0d7819 */ /* 0x000fc4000001140d */
[----:B------:R-:W-:Y:S02]  /*03a0*/  LOP3.LUT R11, R10, 0xf00000, RZ, 0xc0, !PT ;  /* 0x00f000000a0b7812 */ /* 0x000fe400078ec0ff */
[----:B------:R-:W-:Y:S02]  /*03b0*/  IADD3.X R18, PT, PT, R13, R15, R18, P0, P1 ;  /* 0x0000000f0d127210 */ /* 0x000fe400007e2412 */
[----:B------:R-:W-:Y:S01]  /*03c0*/  IADD3 R8, PT, PT, R8, R14, R11 ;  /* 0x0000000e08087210 */ /* 0x000fe20007ffe00b */
[----:B------:R-:W-:Y:S01]  /*03d0*/  VIADD R11, R12, 0x8 ;  /* 0x000000080c0b7836 */ /* 0x000fe20000000000 */
[----:B------:R-:W-:Y:S01]  /*03e0*/  LOP3.LUT R10, R7, 0xf00, RZ, 0xc0, !PT ;  /* 0x00000f00070a7812 */ /* 0x000fe200078ec0ff */
[----:B------:R-:W1:Y:S01]  /*03f0*/  LDC R13, c[0x0][0x3bc] ;  /* 0x0000ef00ff0d7b82 */ /* 0x000e620000000800 */
[----:B0-----:R-:W-:Y:S02]  /*0400*/  LEA R4, P0, R9, UR6, 0x2 ;  /* 0x0000000609047c11 */ /* 0x001fe4000f8010ff */
[----:B------:R-:W-:-:S02]  /*0410*/  LOP3.LUT R7, R5, 0xf000, RZ, 0xc0, !PT ;  /* 0x0000f00005077812 */ /* 0x000fc400078ec0ff */
[----:B------:R-:W-:Y:S02]  /*0420*/  LEA.HI.X R5, R9, UR7, R18, 0x2, P0 ;  /* 0x0000000709057c11 */ /* 0x000fe400080f1412 */
[----:B------:R-:W-:Y:S02]  /*0430*/  IADD3 R7, PT, PT, R10, R8, R7 ;  /* 0x000000080a077210 */ /* 0x000fe40007ffe007 */
[----:B------:R-:W-:Y:S02]  /*0440*/  ISETP.GE.AND P0, PT, R11, UR15, PT ;  /* 0x0000000f0b007c0c */ /* 0x000fe4000bf06270 */
[C---:B------:R-:W-:Y:S01]  /*0450*/  IADD3 R8, P4, P5, R12.reuse, UR12, R3 ;  /* 0x0000000c0c087c10 */ /* 0x040fe2000fd9e003 */
[----:B------:R-:W-:Y:S01]  /*0460*/  VIADD R3, R12, 0x4 ;  /* 0x000000040c037836 */ /* 0x000fe20000000000 */
[----:B------:R-:W-:Y:S01]  /*0470*/  LOP3.LUT R2, R2, 0xf0, RZ, 0xc0, !PT ;  /* 0x000000f002027812 */ /* 0x000fe200078ec0ff */
[----:B------:R-:W-:Y:S01]  /*0480*/  VIADD R9, R12, 0xc ;  /* 0x0000000c0c097836 */ /* 0x000fe20000000000 */
[----:B------:R-:W-:-:S02]  /*0490*/  ISETP.GE.U32.OR P0, PT, R0, UR14, P0 ;  /* 0x0000000e00007c0c */ /* 0x000fc40008706470 */
[----:B------:R-:W-:Y:S02]  /*04a0*/  ISETP.GE.AND P3, PT, R3, UR15, PT ;  /* 0x0000000f03007c0c */ /* 0x000fe4000bf66270 */
[----:B------:R-:W-:Y:S02]  /*04b0*/  SHF.R.U32.HI R2, RZ, 0x4, R2 ;  /* 0x00000004ff027819 */ /* 0x000fe40000011602 */
[----:B------:R-:W-:Y:S02]  /*04c0*/  LOP3.LUT R6, R6, 0xf0, RZ, 0xc0, !PT ;  /* 0x000000f006067812 */ /* 0x000fe400078ec0ff */
[----:B------:R-:W-:Y:S02]  /*04d0*/  ISETP.GE.AND P2, PT, R9, UR15, PT ;  /* 0x0000000f09007c0c */ /* 0x000fe4000bf46270 */
[----:B------:R-:W-:Y:S02]  /*04e0*/  ISETP.GE.U32.OR P3, PT, R0, UR14, P3 ;  /* 0x0000000e00007c0c */ /* 0x000fe40009f66470 */
[----:B------:R-:W-:-:S02]  /*04f0*/  ISETP.GE.AND P1, PT, R12, UR15, PT ;  /* 0x0000000f0c007c0c */ /* 0x000fc4000bf26270 */
[----:B------:R-:W-:Y:S02]  /*0500*/  IADD3 R7, PT, PT, R2, R7, R6 ;  /* 0x0000000702077210 */ /* 0x000fe40007ffe006 */
[----:B------:R-:W-:Y:S02]  /*0510*/  PRMT R3, RZ, 0x7610, R3 ;  /* 0x00007610ff037816 */ /* 0x000fe40000000003 */
[----:B------:R-:W-:Y:S02]  /*0520*/  IADD3.X R9, PT, PT, RZ, UR13, R16, P4, P5 ;  /* 0x0000000dff097c10 */ /* 0x000fe4000a7ea410 */
[C---:B------:R-:W-:Y:S01]  /*0530*/  ISETP.GE.U32.OR P2, PT, R0.reuse, UR14, P2 ;  /* 0x0000000e00007c0c */ /* 0x040fe20009746470 */
[----:B------:R1:W-:Y:S01]  /*0540*/  STG.E desc[UR4][R4.64], R7 ;  /* 0x0000000704007986 */ /* 0x0003e2000c101904 */
[----:B------:R-:W-:Y:S02]  /*0550*/  ISETP.GE.U32.OR P1, PT, R0, UR14, P1 ;  /* 0x0000000e00007c0c */ /* 0x000fe40008f26470 */
[----:B------:R-:W-:Y:S01]  /*0560*/  PRMT R2, RZ, 0x7610, R2 ;  /* 0x00007610ff027816 */ /* 0x000fe20000000002 */
[----:B------:R-:W2:Y:S01]  /*0570*/  @!P0 LDG.E.U8 R3, desc[UR4][R8.64+0x8] ;  /* 0x0000080408038981 */ /* 0x000ea2000c1e1100 */
[----:B------:R-:W-:-:S02]  /*0580*/  PRMT R6, RZ, 0x7610, R6 ;  /* 0x00007610ff067816 */ /* 0x000fc40000000006 */
[----:B------:R-:W-:Y:S02]  /*0590*/  PRMT R0, RZ, 0x7610, R0 ;  /* 0x00007610ff007816 */ /* 0x000fe40000000000 */
[----:B------:R-:W3:Y:S04]  /*05a0*/  @!P3 LDG.E.U8 R2, desc[UR4][R8.64+0x4] ;  /* 0x000004040802b981 */ /* 0x000ee8000c1e1100 */
[----:B------:R-:W4:Y:S04]  /*05b0*/  @!P2 LDG.E.U8 R6, desc[UR4][R8.64+0xc] ;  /* 0x00000c040806a981 */ /* 0x000f28000c1e1100 */
[----:B------:R-:W5:Y:S01]  /*05c0*/  @!P1 LDG.E.U8 R0, desc[UR4][R8.64] ;  /* 0x0000000408009981 */ /* 0x000f62000c1e1100 */
[----:B-1----:R-:W-:Y:S01]  /*05d0*/  IMAD.WIDE R4, R13, 0x4, R4 ;  /* 0x000000040d047825 */ /* 0x002fe200078e0204 */
[----:B--2---:R-:W-:-:S05]  /*05e0*/  LOP3.LUT R10, R3, 0xffff, RZ, 0xc0, !PT ;  /* 0x0000ffff030a7812 */ /* 0x004fca00078ec0ff */
[----:B------:R-:W-:Y:S01]  /*05f0*/  IMAD.SHL.U32 R10, R10, 0x1000000, RZ ;  /* 0x010000000a0a7824 */ /* 0x000fe200078e00ff */
[----:B---3--:R-:W-:Y:S02]  /*0600*/  LOP3.LUT R11, R2, 0xffff, RZ, 0xc0, !PT ;  /* 0x0000ffff020b7812 */ /* 0x008fe400078ec0ff */
[----:B----4-:R-:W-:Y:S02]  /*0610*/  LOP3.LUT R2, R6, 0xffff, RZ, 0xc0, !PT ;  /* 0x0000ffff06027812 */ /* 0x010fe400078ec0ff */
[----:B------:R-:W-:Y:S01]  /*0620*/  LOP3.LUT R7, R10, 0xf000000, RZ, 0xc0, !PT ;  /* 0x0f0000000a077812 */ /* 0x000fe200078ec0ff */
[----:B------:R-:W-:Y:S02]  /*0630*/  IMAD.SHL.U32 R10, R11, 0x100000, RZ ;  /* 0x001000000b0a7824 */ /* 0x000fe400078e00ff */
[----:B-----5:R-:W-:Y:S02]  /*0640*/  IMAD.U32 R12, R0, 0x10000, RZ ;  /* 0x00010000000c7824 */ /* 0x020fe400078e00ff */
[----:B------:R-:W-:Y:S01]  /*0650*/  IMAD R2, R2, 0x10000000, R7 ;  /* 0x1000000002027824 */ /* 0x000fe200078e0207 */
[----:B------:R-:W-:Y:S01]  /*0660*/  LOP3.LUT R7, R10, 0xf00000, RZ, 0xc0, !PT ;  /* 0x00f000000a077812 */ /* 0x000fe200078ec0ff */
[----:B------:R-:W-:Y:S01]  /*0670*/  IMAD.SHL.U32 R3, R3, 0x10, RZ ;  /* 0x0000001003037824 */ /* 0x000fe200078e00ff */
[----:B------:R-:W-:Y:S01]  /*0680*/  LOP3.LUT R12, R12, 0xf0000, RZ, 0xc0, !PT ;  /* 0x000f00000c0c7812 */ /* 0x000fe200078ec0ff */
[----:B------:R-:W-:Y:S01]  /*0690*/  IMAD.SHL.U32 R6, R6, 0x100, RZ ;  /* 0x0000010006067824 */ /* 0x000fe200078e00ff */
[----:B------:R-:W-:-:S02]  /*06a0*/  LOP3.LUT R0, R0, 0xf0, RZ, 0xc0, !PT ;  /* 0x000000f000007812 */ /* 0x000fc400078ec0ff */
[----:B------:R-:W-:Y:S02]  /*06b0*/  IADD3 R2, PT, PT, R12, R2, R7 ;  /* 0x000000020c027210 */ /* 0x000fe40007ffe007 */
[----:B------:R-:W-:Y:S02]  /*06c0*/  LOP3.LUT R7, R3, 0xf00, RZ, 0xc0, !PT ;  /* 0x00000f0003077812 */ /* 0x000fe400078ec0ff */
[----:B------:R-:W-:Y:S02]  /*06d0*/  LOP3.LUT R3, R6, 0xf000, RZ, 0xc0, !PT ;  /* 0x0000f00006037812 */ /* 0x000fe400078ec0ff */
[----:B------:R-:W-:Y:S02]  /*06e0*/  SHF.R.U32.HI R0, RZ, 0x4, R0 ;  /* 0x00000004ff007819 */ /* 0x000fe40000011600 */
[----:B------:R-:W-:Y:S02]  /*06f0*/  IADD3 R2, PT, PT, R7, R2, R3 ;  /* 0x0000000207027210 */ /* 0x000fe40007ffe003 */
[----:B------:R-:W-:-:S04]  /*0700*/  LOP3.LUT R11, R11, 0xf0, RZ, 0xc0, !PT ;  /* 0x000000f00b0b7812 */ /* 0x000fc800078ec0ff */
[----:B------:R-:W-:-:S05]  /*0710*/  IADD3 R11, PT, PT, R0, R2, R11 ;  /* 0x00000002000b7210 */ /* 0x000fca0007ffe00b */
[----:B------:R-:W-:Y:S01]  /*0720*/  STG.E desc[UR4][R4.64], R11 ;  /* 0x0000000b04007986 */ /* 0x000fe2000c101904 */
[----:B------:R-:W-:Y:S05]  /*0730*/  EXIT ;  /* 0x000000000000794d */ /* 0x000fea0003800000 */
.L_x_49:
        /* <DEDUP_REMOVED lines=12> */
.L_x_64:


//--------------------- .text._ZN2at6native31matrix_to_m16n8k16_Bint4_layoutILi2EEEvNS_27GenericPackedTensorAccessorIhLm2ENS_17RestrictPtrTraitsEiEENS2_IiLm4ES3_iEE --------------------------
	.section	.text._ZN2at6native31matrix_to_m16n8k16_Bint4_layoutILi2EEEvNS_27GenericPackedTensorAccessorIhLm2ENS_17RestrictPtrTraitsEiEENS2_IiLm4ES3_iEE,"ax",@progbits
	.align	128
        .global         _ZN2at6native31matrix_to_m16n8k16_Bint4_layoutILi2EEEvNS_27GenericPackedTensorAccessorIhLm2ENS_17RestrictPtrTraitsEiEENS2_IiLm4ES3_iEE
        .type           _ZN2at6native31matrix_to_m16n8k16_Bint4_layoutILi2EEEvNS_27GenericPackedTensorAccessorIhLm2ENS_17RestrictPtrTraitsEiEENS2_IiLm4ES3_iEE,@function
        .size           _ZN2at6native31matrix_to_m16n8k16_Bint4_layoutILi2EEEvNS_27GenericPackedTensorAccessorIhLm2ENS_17RestrictPtrTraitsEiEENS2_IiLm4ES3_iEE,(.L_x_65 - _ZN2at6native31matrix_to_m16n8k16_Bint4_layoutILi2EEEvNS_27GenericPackedTensorAccessorIhLm2ENS_17RestrictPtrTraitsEiEENS2_IiLm4ES3_iEE)
        .other          _ZN2at6native31matrix_to_m16n8k16_Bint4_layoutILi2EEEvNS_27GenericPackedTensorAccessorIhLm2ENS_17RestrictPtrTraitsEiEENS2_IiLm4ES3_iEE,@"STO_CUDA_ENTRY STV_DEFAULT"
_ZN2at6native31matrix_to_m16n8k16_Bint4_layoutILi2EEEvNS_27GenericPackedTensorAccessorIhLm2ENS_17RestrictPtrTraitsEiEENS2_IiLm4ES3_iEE:
.text._ZN2at6native31matrix_to_m16n8k16_Bint4_layoutILi2EEEvNS_27GenericPackedTensorAccessorIhLm2ENS_17RestrictPtrTraitsEiEENS2_IiLm4ES3_iEE:
[----:B------:R-:W-:Y:S01]  /*0000*/  LDC R1, c[0x0][0x37c] ;  /* 0x0000df00ff017b82 */ /* 0x000fe20000000800 */
[----:B------:R-:W0:Y:S01]  /*0010*/  S2R R11, SR_CTAID.X ;  /* 0x00000000000b7919 */ /* 0x000e220000002500 */
[----:B------:R-:W1:Y:S01]  /*0020*/  LDCU UR4, c[0x0][0x390] ;  /* 0x00007200ff0477ac */ /* 0x000e620008000800 */
[----:B------:R-:W2:Y:S01]  /*0030*/  S2R R3, SR_TID.X ;  /* 0x0000000000037919 */ /* 0x000ea20000002100 */
[----:B------:R-:W3:Y:S01]  /*0040*/  LDCU.128 UR8, c[0x0][0x380] ;  /* 0x00007000ff0877ac */ /* 0x000ee20008000c00 */
[----:B------:R-:W4:Y:S01]  /*0050*/  S2R R13, SR_CTAID.Y ;  /* 0x00000000000d7919 */ /* 0x000f220000002600 */
[----:B------:R-:W5:Y:S01]  /*0060*/  LDCU.64 UR6, c[0x0][0x3b0] ;  /* 0x00007600ff0677ac */ /* 0x000f620008000a00 */
[----:B0-----:R-:W-:Y:S01]  /*0070*/  IMAD.SHL.U32 R2, R11, 0x10, RZ ;  /* 0x000000100b027824 */ /* 0x001fe200078e00ff */
[----:B--2---:R-:W-:-:S04]  /*0080*/  SHF.R.U32.HI R0, RZ, 0x2, R3 ;  /* 0x00000002ff007819 */ /* 0x004fc80000011603 */
[----:B------:R-:W-:Y:S01]  /*0090*/  LOP3.LUT R2, R2, 0x7ffffff0, RZ, 0xc0, !PT ;  /* 0x7ffffff002027812 */ /* 0x000fe200078ec0ff */
[----:B----4-:R-:W-:-:S03]  /*00a0*/  IMAD R0, R13, 0x8, R0 ;  /* 0x000000080d007824 */ /* 0x010fc600078e0200 */
[----:B------:R-:W-:Y:S01]  /*00b0*/  LOP3.LUT R2, R2, 0x3, R3, 0xf8, !PT ;  /* 0x0000000302027812 */ /* 0x000fe200078ef803 */
[----:B-1----:R-:W-:Y:S01]  /*00c0*/  IMAD R5, R0, UR4, RZ ;  /* 0x0000000400057c24 */ /* 0x002fe2000f8e02ff */
[----:B------:R-:W0:Y:S03]  /*00d0*/  LDCU.64 UR4, c[0x0][0x358] ;  /* 0x00006b00ff0477ac */ /* 0x000e260008000a00 */
[C---:B------:R-:W-:Y:S02]  /*00e0*/  VIADD R4, R2.reuse, 0x8 ;  /* 0x0000000802047836 */ /* 0x040fe40000000000 */
[C---:B------:R-:W-:Y:S02]  /*00f0*/  VIADD R7, R2.reuse, 0xc ;  /* 0x0000000c02077836 */ /* 0x040fe40000000000 */
[----:B------:R-:W-:Y:S01]  /*0100*/  VIADD R6, R2, 0x4 ;  /* 0x0000000402067836 */ /* 0x000fe20000000000 */
[----:B---3--:R-:W-:-:S02]  /*0110*/  ISETP.GE.AND P1, PT, R4, UR11, PT ;  /* 0x0000000b04007c0c */ /* 0x008fc4000bf26270 */
[--C-:B------:R-:W-:Y:S01]  /*0120*/  IADD3 R4, P3, P0, R2, UR8, R5.reuse ;  /* 0x0000000802047c10 */ /* 0x100fe2000f87e005 */
[----:B------:R-:W1:Y:S01]  /*0130*/  LDCU UR8, c[0x0][0x3b8] ;  /* 0x00007700ff0877ac */ /* 0x000e620008000800 */
[----:B------:R-:W-:Y:S02]  /*0140*/  ISETP.GE.U32.OR P1, PT, R0, UR10, P1 ;  /* 0x0000000a00007c0c */ /* 0x000fe40008f26470 */
[----:B------:R-:W-:Y:S02]  /*0150*/  SHF.R.S32.HI R5, RZ, 0x1f, R5 ;  /* 0x0000001fff057819 */ /* 0x000fe40000011405 */
[----:B------:R-:W-:Y:S02]  /*0160*/  ISETP.GE.AND P4, PT, R7, UR11, PT ;  /* 0x0000000b07007c0c */ /* 0x000fe4000bf86270 */
[----:B------:R-:W-:Y:S02]  /*0170*/  ISETP.GE.AND P2, PT, R6, UR11, PT ;  /* 0x0000000b06007c0c */ /* 0x000fe4000bf46270 */
[----:B------:R-:W-:-:S02]  /*0180*/  PRMT R6, RZ, 0x7610, R6 ;  /* 0x00007610ff067816 */ /* 0x000fc40000000006 */
[----:B------:R-:W-:Y:S02]  /*0190*/  IADD3.X R5, PT, PT, RZ, UR9, R5, P3, P0 ;  /* 0x00000009ff057c10 */ /* 0x000fe40009fe0405 */
[C---:B------:R-:W-:Y:S02]  /*01a0*/  ISETP.GE.U32.OR P0, PT, R0.reuse, UR10, P4 ;  /* 0x0000000a00007c0c */ /* 0x040fe4000a706470 */
[----:B------:R-:W-:Y:S01]  /*01b0*/  ISETP.GE.U32.OR P2, PT, R0, UR10, P2 ;  /* 0x0000000a00007c0c */ /* 0x000fe20009746470 */
[----:B0-----:R-:W2:Y:S01]  /*01c0*/  @!P1 LDG.E.U8 R6, desc[UR4][R4.64+0x8] ;  /* 0x0000080404069981 */ /* 0x001ea2000c1e1100 */
[----:B------:R-:W-:Y:S02]  /*01d0*/  ISETP.GE.AND P3, PT, R2, UR11, PT ;  /* 0x0000000b02007c0c */ /* 0x000fe4000bf66270 */
[----:B------:R-:W-:Y:S02]  /*01e0*/  PRMT R7, RZ, 0x7610, R7 ;  /* 0x00007610ff077816 */ /* 0x000fe40000000007 */
[----:B------:R-:W-:-:S02]  /*01f0*/  ISETP.GE.U32.OR P3, PT, R0, UR10, P3 ;  /* 0x0000000a00007c0c */ /* 0x000fc40009f66470 */
[----:B------:R-:W-:Y:S02]  /*0200*/  PRMT R0, RZ, 0x7610, R0 ;  /* 0x00007610ff007816 */ /* 0x000fe40000000000 */
[----:B------:R-:W-:Y:S01]  /*0210*/  PRMT R2, RZ, 0x7610, R2 ;  /* 0x00007610ff027816 */ /* 0x000fe20000000002 */
[----:B------:R-:W3:Y:S04]  /*0220*/  @!P0 LDG.E.U8 R7, desc[UR4][R4.64+0xc] ;  /* 0x00000c0404078981 */ /* 0x000ee8000c1e1100 */
[----:B------:R-:W4:Y:S04]  /*0230*/  @!P2 LDG.E.U8 R0, desc[UR4][R4.64+0x4] ;  /* 0x000004040400a981 */ /* 0x000f28000c1e1100 */
[----:B------:R-:W4:Y:S01]  /*0240*/  @!P3 LDG.E.U8 R2, desc[UR4][R4.64] ;  /* 0x000000040402b981 */ /* 0x000f22000c1e1100 */
[----:B-----5:R-:W-:-:S02]  /*0250*/  IMAD R10, R13, UR6, RZ ;  /* 0x000000060d0a7c24 */ /* 0x020fc4000f8e02ff */
[----:B------:R-:W-:Y:S01]  /*0260*/  IMAD R11, R11, UR7, RZ ;  /* 0x000000070b0b7c24 */ /* 0x000fe2000f8e02ff */
[----:B------:R-:W0:Y:S01]  /*0270*/  LDCU.64 UR6, c[0x0][0x398] ;  /* 0x00007300ff0677ac */ /* 0x000e220008000a00 */
[----:B-1----:R-:W-:Y:S01]  /*0280*/  IMAD R3, R3, UR8, RZ ;  /* 0x0000000803037c24 */ /* 0x002fe2000f8e02ff */
[----:B--2---:R-:W-:-:S05]  /*0290*/  LOP3.LUT R8, R6, 0xffff, RZ, 0xc0, !PT ;  /* 0x0000ffff06087812 */ /* 0x004fca00078ec0ff */
[----:B------:R-:W-:Y:S01]  /*02a0*/  IMAD.SHL.U32 R9, R8, 0x1000000, RZ ;  /* 0x0100000008097824 */ /* 0x000fe200078e00ff */
[----:B---3--:R-:W-:-:S04]  /*02b0*/  LOP3.LUT R8, R7, 0xffff, RZ, 0xc0, !PT ;  /* 0x0000ffff07087812 */ /* 0x008fc800078ec0ff */
[----:B------:R-:W-:Y:S02]  /*02c0*/  LOP3.LUT R9, R9, 0xf000000, RZ, 0xc0, !PT ;  /* 0x0f00000009097812 */ /* 0x000fe400078ec0ff */
[----:B----4-:R-:W-:-:S03]  /*02d0*/  LOP3.LUT R0, R0, 0xffff, RZ, 0xc0, !PT ;  /* 0x0000ffff00007812 */ /* 0x010fc600078ec0ff */
[----:B------:R-:W-:Y:S02]  /*02e0*/  IMAD R8, R8, 0x10000000, R9 ;  /* 0x1000000008087824 */ /* 0x000fe400078e0209 */
[----:B------:R-:W-:Y:S02]  /*02f0*/  IMAD.U32 R9, R2, 0x10000, RZ ;  /* 0x0001000002097824 */ /* 0x000fe400078e00ff */
[----:B------:R-:W-:-:S03]  /*0300*/  IMAD.SHL.U32 R4, R0, 0x100000, RZ ;  /* 0x0010000000047824 */ /* 0x000fc600078e00ff */
[----:B------:R-:W-:Y:S02]  /*0310*/  LOP3.LUT R9, R9, 0xf0000, RZ, 0xc0, !PT ;  /* 0x000f000009097812 */ /* 0x000fe400078ec0ff */
[----:B------:R-:W-:Y:S01]  /*0320*/  LOP3.LUT R5, R4, 0xf00000, RZ, 0xc0, !PT ;  /* 0x00f0000004057812 */ /* 0x000fe200078ec0ff */
[----:B------:R-:W-:Y:S02]  /*0330*/  IMAD.SHL.U32 R6, R6, 0x10, RZ ;  /* 0x0000001006067824 */ /* 0x000fe400078e00ff */
[----:B------:R-:W-:Y:S01]  /*0340*/  IMAD.SHL.U32 R7, R7, 0x100, RZ ;  /* 0x0000010007077824 */ /* 0x000fe200078e00ff */
[----:B------:R-:W-:Y:S02]  /*0350*/  IADD3 R5, PT, PT, R9, R8, R5 ;  /* 0x0000000809057210 */ /* 0x000fe40007ffe005 */
[----:B------:R-:W-:Y:S02]  /*0360*/  SHF.R.S32.HI R8, RZ, 0x1f, R10 ;  /* 0x0000001fff087819 */ /* 0x000fe4000001140a */
[----:B------:R-:W-:-:S02]  /*0370*/  IADD3 R10, P0, P1, R3, R10, R11 ;  /* 0x0000000a030a7210 */ /* 0x000fc4000791e00b */
[----:B------:R-:W-:Y:S02]  /*0380*/  SHF.R.S32.HI R11, RZ, 0x1f, R11 ;  /* 0x0000001fff0b7819 */ /* 0x000fe4000001140b */
[----:B------:R-:W-:Y:S02]  /*0390*/  SHF.R.S32.HI R9, RZ, 0x1f, R3 ;  /* 0x0000001fff097819 */ /* 0x000fe40000011403 */
[----:B------:R-:W-:Y:S02]  /*03a0*/  LOP3.LUT R6, R6, 0xf00, RZ, 0xc0, !PT ;  /* 0x00000f0006067812 */ /* 0x000fe400078ec0ff */
[----:B------:R-:W-:Y:S02]  /*03b0*/  LOP3.LUT R4, R7, 0xf000, RZ, 0xc0, !PT ;  /* 0x0000f00007047812 */ /* 0x000fe400078ec0ff */
[----:B------:R-:W-:Y:S02]  /*03c0*/  LOP3.LUT R3, R2, 0xf0, RZ, 0xc0, !PT ;  /* 0x000000f002037812 */ /* 0x000fe400078ec0ff */
[----:B------:R-:W-:-:S02]  /*03d0*/  IADD3.X R9, PT, PT, R9, R8, R11, P0, P1 ;  /* 0x0000000809097210 */ /* 0x000fc400007e240b */
[----:B------:R-:W-:Y:S02]  /*03e0*/  IADD3 R4, PT, PT, R6, R5, R4 ;  /* 0x0000000506047210 */ /* 0x000fe40007ffe004 */
[----:B0-----:R-:W-:Y:S02]  /*03f0*/  LEA R2, P0, R10, UR6, 0x2 ;  /* 0x000000060a027c11 */ /* 0x001fe4000f8010ff */
[----:B------:R-:W-:Y:S02]  /*0400*/  SHF.R.U32.HI R6, RZ, 0x4, R3 ;  /* 0x00000004ff067819 */ /* 0x000fe40000011603 */
[----:B------:R-:W-:Y:S02]  /*0410*/  LOP3.LUT R5, R0, 0xf0, RZ, 0xc0, !PT ;  /* 0x000000f000057812 */ /* 0x000fe400078ec0ff */
[----:B------:R-:W-:Y:S02]  /*0420*/  LEA.HI.X R3, R10, UR7, R9, 0x2, P0 ;  /* 0x000000070a037c11 */ /* 0x000fe400080f1409 */
[----:B------:R-:W-:-:S05]  /*0430*/  IADD3 R5, PT, PT, R6, R4, R5 ;  /* 0x0000000406057210 */ /* 0x000fca0007ffe005 */
[----:B------:R-:W-:Y:S01]  /*0440*/  STG.E desc[UR4][R2.64], R5 ;  /* 0x0000000502007986 */ /* 0x000fe2000c101904 */
[----:B------:R-:W-:Y:S05]  /*0450*/  EXIT ;  /* 0x000000000000794d */ /* 0x000fea0003800000 */
.L_x_50:
        /* <DEDUP_REMOVED lines=10> */
.L_x_65:


//--------------------- .nv.shared._ZN2at6native30tinygemm_m16n8k16_chunk_kernelINS0_10ALayout_RMILNS0_14KReductionTypeE0EEENS0_15BLayout_TC_int4ILi8ELi256EEES4_Li8ELi8EEEvPKvS8_S8_Pviiiiii --------------------------
	.section	.nv.shared._ZN2at6native30tinygemm_m16n8k16_chunk_kernelINS0_10ALayout_RMILNS0_14KReductionTypeE0EEENS0_15BLayout_TC_int4ILi8ELi256EEES4_Li8ELi8EEEvPKvS8_S8_Pviiiiii,"aw",@nobits
	.sectionflags	@""
	.align	16
.nv.shared._ZN2at6native30tinygemm_m16n8k16_chunk_kernelINS0_10ALayout_RMILNS0_14KReductionTypeE0EEENS0_15BLayout_TC_int4ILi8ELi256EEES4_Li8ELi8EEEvPKvS8_S8_Pviiiiii:
	.zero		5120


//--------------------- .nv.shared.reserved.0     --------------------------
	.section	.nv.shared.reserved.0,"aw",@nobits
	.weak		__nv_reservedSMEM_offset_0_alias
	.size		__nv_reservedSMEM_offset_0_alias, 0, 64
	.other		__nv_reservedSMEM_offset_0_alias,@"STO_CUDA_RESERVED_SHARED STV_DEFAULT"
__nv_reservedSMEM_offset_0_alias:
	.zero		0
	.zero		64


//--------------------- .nv.global                --------------------------
	.section	.nv.global,"aw",@nobits
.nv.global:
	.type		_ZN39_INTERNAL_8dabe82c_9_int4mm_cu_6587c1614cuda3std3__48in_placeE,@object
	.size		_ZN39_INTERNAL_8dabe82c_9_int4mm_cu_6587c1614cuda3std3__48in_placeE,(_ZN39_INTERNAL_8dabe82c_9_int4mm_cu_6587c1614cuda3std6ranges3__45__cpo8distanceE - _ZN39_INTERNAL_8dabe82c_9_int4mm_cu_6587c1614cuda3std3__48in_placeE)
_ZN39_INTERNAL_8dabe82c_9_int4mm_cu_6587c1614cuda3std3__48in_placeE:
	.zero		1
	.type		_ZN39_INTERNAL_8dabe82c_9_int4mm_cu_6587c1614cuda3std6ranges3__45__cpo8distanceE,@object
	.size		_ZN39_INTERNAL_8dabe82c_9_int4mm_cu_6587c1614cuda3std6ranges3__45__cpo8distanceE,(_ZN39_INTERNAL_8dabe82c_9_int4mm_cu_6587c1614cuda3std3__45__cpo6cbeginE - _ZN39_INTERNAL_8dabe82c_9_int4mm_cu_6587c1614cuda3std6ranges3__45__cpo8distanceE)
_ZN39_INTERNAL_8dabe82c_9_int4mm_cu_6587c1614cuda3std6ranges3__45__cpo8distanceE:
	.zero		1
	.type		_ZN39_INTERNAL_8dabe82c_9_int4mm_cu_6587c1614cuda3std3__45__cpo6cbeginE,@object
	.size		_ZN39_INTERNAL_8dabe82c_9_int4mm_cu_6587c1614cuda3std3__45__cpo6cbeginE,(_ZN39_INTERNAL_8dabe82c_9_int4mm_cu_6587c1614cuda3std6ranges3__45__cpo7advanceE - _ZN39_INTERNAL_8dabe82c_9_int4mm_cu_6587c1614cuda3std3__45__cpo6cbeginE)
_ZN39_INTERNAL_8dabe82c_9_int4mm_cu_6587c1614cuda3std3__45__cpo6cbeginE:
	.zero		1
	.type		_ZN39_INTERNAL_8dabe82c_9_int4mm_cu_6587c1614cuda3std6ranges3__45__cpo7advanceE,@object
	.size		_ZN39_INTERNAL_8dabe82c_9_int4mm_cu_6587c1614cuda3std6ranges3__45__cpo7advanceE,(_ZN39_INTERNAL_8dabe82c_9_int4mm_cu_6587c1614cuda3std3__45__cpo7crbeginE - _ZN39_INTERNAL_8dabe82c_9_int4mm_cu_6587c1614cuda3std6ranges3__45__cpo7advanceE)
_ZN39_INTERNAL_8dabe82c_9_int4mm_cu_6587c1614cuda3std6ranges3__45__cpo7advanceE:
	.zero		1
	.type		_ZN39_INTERNAL_8dabe82c_9_int4mm_cu_6587c1614cuda3std3__45__cpo7crbeginE,@object
	.size		_ZN39_INTERNAL_8dabe82c_9_int4mm_cu_6587c1614cuda3std3__45__cpo7crbeginE,(_ZN39_INTERNAL_8dabe82c_9_int4mm_cu_6587c1614cuda3std6ranges3__45__cpo4dataE - _ZN39_INTERNAL_8dabe82c_9_int4mm_cu_6587c1614cuda3std3__45__cpo7crbeginE)
_ZN39_INTERNAL_8dabe82c_9_int4mm_cu_6587c1614cuda3std3__45__cpo7crbeginE:
	.zero		1
	.type		_ZN39_INTERNAL_8dabe82c_9_int4mm_cu_6587c1614cuda3std6ranges3__45__cpo4dataE,@object
	.size		_ZN39_INTERNAL_8dabe82c_9_int4mm_cu_6587c1614cuda3std6ranges3__45__cpo4dataE,(_ZN39_INTERNAL_8dabe82c_9_int4mm_cu_6587c1614cuda3std6ranges3__45__cpo5beginE - _ZN39_INTERNAL_8dabe82c_9_int4mm_cu_6587c1614cuda3std6ranges3__45__cpo4dataE)
_ZN39_INTERNAL_8dabe82c_9_int4mm_cu_6587c1614cuda3std6ranges3__45__cpo4dataE:
	.zero		1
	.type		_ZN39_INTERNAL_8dabe82c_9_int4mm_cu_6587c1614cuda3std6ranges3__45__cpo5beginE,@object
	.size		_ZN39_INTERNAL_8dabe82c_9_int4mm_cu_6587c1614cuda3std6ranges3__45__cpo5beginE,(_ZN39_INTERNAL_8dabe82c_9_int4mm_cu_6587c1614cuda3std3__441_GLOBAL__N__8dabe82c_9_int4mm_cu_6587c1616ignoreE - _ZN39_INTERNAL_8dabe82c_9_int4mm_cu_6587c1614cuda3std6ranges3__45__cpo5beginE)
_ZN39_INTERNAL_8dabe82c_9_int4mm_cu_6587c1614cuda3std6ranges3__45__cpo5beginE:
	.zero		1
	.type		_ZN39_INTERNAL_8dabe82c_9_int4mm_cu_6587c1614cuda3std3__441_GLOBAL__N__8dabe82c_9_int4mm_cu_6587c1616ignoreE,@object
	.size		_ZN39_INTERNAL_8dabe82c_9_int4mm_cu_6587c1614cuda3std3__441_GLOBAL__N__8dabe82c_9_int4mm_cu_6587c1616ignoreE,(_ZN39_INTERNAL_8dabe82c_9_int4mm_cu_6587c1614cuda3std6ranges3__45__cpo4sizeE - _ZN39_INTERNAL_8dabe82c_9_int4mm_cu_6587c1614cuda3std3__441_GLOBAL__N__8dabe82c_9_int4mm_cu_6587c1616ignoreE)
_ZN39_INTERNAL_8dabe82c_9_int4mm_cu_6587c1614cuda3std3__441_GLOBAL__N__8dabe82c_9_int4mm_cu_6587c1616ignoreE:
	.zero		1
	.type		_ZN39_INTERNAL_8dabe82c_9_int4mm_cu_6587c1614cuda3std6ranges3__45__cpo4sizeE,@object
	.size		_ZN39_INTERNAL_8dabe82c_9_int4mm_cu_6587c1614cuda3std6ranges3__45__cpo4sizeE,(_ZN39_INTERNAL_8dabe82c_9_int4mm_cu_6587c1614cuda3std3__45__cpo5beginE - _ZN39_INTERNAL_8dabe82c_9_int4mm_cu_6587c1614cuda3std6ranges3__45__cpo4sizeE)
_ZN39_INTERNAL_8dabe82c_9_int4mm_cu_6587c1614cuda3std6ranges3__45__cpo4sizeE:
	.zero		1
	.type		_ZN39_INTERNAL_8dabe82c_9_int4mm_cu_6587c1614cuda3std3__45__cpo5beginE,@object
	.size		_ZN39_INTERNAL_8dabe82c_9_int4mm_cu_6587c1614cuda3std3__45__cpo5beginE,(_ZN39_INTERNAL_8dabe82c_9_int4mm_cu_6587c1614cuda3std6ranges3__45__cpo6cbeginE - _ZN39_INTERNAL_8dabe82c_9_int4mm_cu_6587c1614cuda3std3__45__cpo5beginE)
_ZN39_INTERNAL_8dabe82c_9_int4mm_cu_6587c1614cuda3std3__45__cpo5beginE:
	.zero		1
	.type		_ZN39_INTERNAL_8dabe82c_9_int4mm_cu_6587c1614cuda3std6ranges3__45__cpo6cbeginE,@object
	.size		_ZN39_INTERNAL_8dabe82c_9_int4mm_cu_6587c1614cuda3std6ranges3__45__cpo6cbeginE,(_ZN39_INTERNAL_8dabe82c_9_int4mm_cu_6587c1614cuda3std3__45__cpo6rbeginE - _ZN39_INTERNAL_8dabe82c_9_int4mm_cu_6587c1614cuda3std6ranges3__45__cpo6cbeginE)
_ZN39_INTERNAL_8dabe82c_9_int4mm_cu_6587c1614cuda3std6ranges3__45__cpo6cbeginE:
	.zero		1
	.type		_ZN39_INTERNAL_8dabe82c_9_int4mm_cu_6587c1614cuda3std3__45__cpo6rbeginE,@object
	.size		_ZN39_INTERNAL_8dabe82c_9_int4mm_cu_6587c1614cuda3std3__45__cpo6rbeginE,(_ZN39_INTERNAL_8dabe82c_9_int4mm_cu_6587c1614cuda3std6ranges3__45__cpo4nextE - _ZN39_INTERNAL_8dabe82c_9_int4mm_cu_6587c1614cuda3std3__45__cpo6rbeginE)
_ZN39_INTERNAL_8dabe82c_9_int4mm_cu_6587c1614cuda3std3__45__cpo6rbeginE:
	.zero		1
	.type		_ZN39_INTERNAL_8dabe82c_9_int4mm_cu_6587c1614cuda3std6ranges3__45__cpo4nextE,@object
	.size		_ZN39_INTERNAL_8dabe82c_9_int4mm_cu_6587c1614cuda3std6ranges3__45__cpo4nextE,(_ZN39_INTERNAL_8dabe82c_9_int4mm_cu_6587c1614cuda3std6ranges3__45__cpo4swapE - _ZN39_INTERNAL_8dabe82c_9_int4mm_cu_6587c1614cuda3std6ranges3__45__cpo4nextE)
_ZN39_INTERNAL_8dabe82c_9_int4mm_cu_6587c1614cuda3std6ranges3__45__cpo4nextE:
	.zero		1
	.type		_ZN39_INTERNAL_8dabe82c_9_int4mm_cu_6587c1614cuda3std6ranges3__45__cpo4swapE,@object
	.size		_ZN39_INTERNAL_8dabe82c_9_int4mm_cu_6587c1614cuda3std6ranges3__45__cpo4swapE,(_ZN39_INTERNAL_8dabe82c_9_int4mm_cu_6587c1614cuda3std3__420unreachable_sentinelE - _ZN39_INTERNAL_8dabe82c_9_int4mm_cu_6587c1614cuda3std6ranges3__45__cpo4swapE)
_ZN39_INTERNAL_8dabe82c_9_int4mm_cu_6587c1614cuda3std6ranges3__45__cpo4swapE:
	.zero		1
	.type		_ZN39_INTERNAL_8dabe82c_9_int4mm_cu_6587c1614cuda3std3__420unreachable_sentinelE,@object
	.size		_ZN39_INTERNAL_8dabe82c_9_int4mm_cu_6587c1614cuda3std3__420unreachable_sentinelE,(_ZN39_INTERNAL_8dabe82c_9_int4mm_cu_6587c1616thrust24THRUST_300001_SM_1000_NS6system6detail10sequential3seqE - _ZN39_INTERNAL_8dabe82c_9_int4mm_cu_6587c1614cuda3std3__420unreachable_sentinelE)
_ZN39_INTERNAL_8dabe82c_9_int4mm_cu_6587c1614cuda3std3__420unreachable_sentinelE:
	.zero		1
	.type		_ZN39_INTERNAL_8dabe82c_9_int4mm_cu_6587c1616thrust24THRUST_300001_SM_1000_NS6system6detail10sequential3seqE,@object
	.size		_ZN39_INTERNAL_8dabe82c_9_int4mm_cu_6587c1616thrust24THRUST_300001_SM_1000_NS6system6detail10sequential3seqE,(_ZN39_INTERNAL_8dabe82c_9_int4mm_cu_6587c1614cuda3std3__45__cpo4cendE - _ZN39_INTERNAL_8dabe82c_9_int4mm_cu_6587c1616thrust24THRUST_300001_SM_1000_NS6system6detail10sequential3seqE)
_ZN39_INTERNAL_8dabe82c_9_int4mm_cu_6587c1616thrust24THRUST_300001_SM_1000_NS6system6detail10sequential3seqE:
	.zero		1
	.type		_ZN39_INTERNAL_8dabe82c_9_int4mm_cu_6587c1614cuda3std3__45__cpo4cendE,@object
	.size		_ZN39_INTERNAL_8dabe82c_9_int4mm_cu_6587c1614cuda3std3__45__cpo4cendE,(_ZN39_INTERNAL_8dabe82c_9_int4mm_cu_6587c1614cuda3std6ranges3__45__cpo9iter_swapE - _ZN39_INTERNAL_8dabe82c_9_int4mm_cu_6587c1614cuda3std3__45__cpo4cendE)
_ZN39_INTERNAL_8dabe82c_9_int4mm_cu_6587c1614cuda3std3__45__cpo4cendE:
	.zero		1
	.type		_ZN39_INTERNAL_8dabe82c_9_int4mm_cu_6587c1614cuda3std6ranges3__45__cpo9iter_swapE,@object
	.size		_ZN39_INTERNAL_8dabe82c_9_int4mm_cu_6587c1614cuda3std6ranges3__45__cpo9iter_swapE,(_ZN39_INTERNAL_8dabe82c_9_int4mm_cu_6587c1614cuda3std3__45__cpo5crendE - _ZN39_INTERNAL_8dabe82c_9_int4mm_cu_6587c1614cuda3std6ranges3__45__cpo9iter_swapE)
_ZN39_INTERNAL_8dabe82c_9_int4mm_cu_6587c1614cuda3std6ranges3__45__cpo9iter_swapE:
	.zero		1
	.type		_ZN39_INTERNAL_8dabe82c_9_int4mm_cu_6587c1614cuda3std3__45__cpo5crendE,@object
	.size		_ZN39_INTERNAL_8dabe82c_9_int4mm_cu_6587c1614cuda3std3__45__cpo5crendE,(_ZN39_INTERNAL_8dabe82c_9_int4mm_cu_6587c1614cuda3std6ranges3__45__cpo5cdataE - _ZN39_INTERNAL_8dabe82c_9_int4mm_cu_6587c1614cuda3std3__45__cpo5crendE)
_ZN39_INTERNAL_8dabe82c_9_int4mm_cu_6587c1614cuda3std3__45__cpo5crendE:
	.zero		1
	.type		_ZN39_INTERNAL_8dabe82c_9_int4mm_cu_6587c1614cuda3std6ranges3__45__cpo5cdataE,@object
	.size		_ZN39_INTERNAL_8dabe82c_9_int4mm_cu_6587c1614cuda3std6ranges3__45__cpo5cdataE,(_ZN39_INTERNAL_8dabe82c_9_int4mm_cu_6587c1614cuda3std6ranges3__45__cpo3endE - _ZN39_INTERNAL_8dabe82c_9_int4mm_cu_6587c1614cuda3std6ranges3__45__cpo5cdataE)
_ZN39_INTERNAL_8dabe82c_9_int4mm_cu_6587c1614cuda3std6ranges3__45__cpo5cdataE:
	.zero		1
	.type		_ZN39_INTERNAL_8dabe82c_9_int4mm_cu_6587c1614cuda3std6ranges3__45__cpo3endE,@object
	.size		_ZN39_INTERNAL_8dabe82c_9_int4mm_cu_6587c1614cuda3std6ranges3__45__cpo3endE,(_ZN39_INTERNAL_8dabe82c_9_int4mm_cu_6587c1614cuda3std3__419piecewise_constructE - _ZN39_INTERNAL_8dabe82c_9_int4mm_cu_6587c1614cuda3std6ranges3__45__cpo3endE)
_ZN39_INTERNAL_8dabe82c_9_int4mm_cu_6587c1614cuda3std6ranges3__45__cpo3endE:
	.zero		1
	.type		_ZN39_INTERNAL_8dabe82c_9_int4mm_cu_6587c1614cuda3std3__419piecewise_constructE,@object
	.size		_ZN39_INTERNAL_8dabe82c_9_int4mm_cu_6587c1614cuda3std3__419piecewise_constructE,(_ZN39_INTERNAL_8dabe82c_9_int4mm_cu_6587c1614cuda3std6ranges3__45__cpo5ssizeE - _ZN39_INTERNAL_8dabe82c_9_int4mm_cu_6587c1614cuda3std3__419piecewise_constructE)
_ZN39_INTERNAL_8dabe82c_9_int4mm_cu_6587c1614cuda3std3__419piecewise_constructE:
	.zero		1
	.type		_ZN39_INTERNAL_8dabe82c_9_int4mm_cu_6587c1614cuda3std6ranges3__45__cpo5ssizeE,@object
	.size		_ZN39_INTERNAL_8dabe82c_9_int4mm_cu_6587c1614cuda3std6ranges3__45__cpo5ssizeE,(_ZN39_INTERNAL_8dabe82c_9_int4mm_cu_6587c1614cuda3std3__45__cpo3endE - _ZN39_INTERNAL_8dabe82c_9_int4mm_cu_6587c1614cuda3std6ranges3__45__cpo5ssizeE)
_ZN39_INTERNAL_8dabe82c_9_int4mm_cu_6587c1614cuda3std6ranges3__45__cpo5ssizeE:
	.zero		1
	.type		_ZN39_INTERNAL_8dabe82c_9_int4mm_cu_6587c1614cuda3std3__45__cpo3endE,@object
	.size		_ZN39_INTERNAL_8dabe82c_9_int4mm_cu_6587c1614cuda3std3__45__cpo3endE,(_ZN39_INTERNAL_8dabe82c_9_int4mm_cu_6587c1614cuda3std6ranges3__45__cpo4cendE - _ZN39_INTERNAL_8dabe82c_9_int4mm_cu_6587c1614cuda3std3__45__cpo3endE)
_ZN39_INTERNAL_8dabe82c_9_int4mm_cu_6587c1614cuda3std3__45__cpo3endE:
	.zero		1
	.type		_ZN39_INTERNAL_8dabe82c_9_int4mm_cu_6587c1614cuda3std6ranges3__45__cpo4cendE,@object
	.size		_ZN39_INTERNAL_8dabe82c_9_int4mm_cu_6587c1614cuda3std6ranges3__45__cpo4cendE,(_ZN39_INTERNAL_8dabe82c_9_int4mm_cu_6587c1614cuda3std3__45__cpo4rendE - _ZN39_INTERNAL_8dabe82c_9_int4mm_cu_6587c1614cuda3std6ranges3__45__cpo4cendE)
_ZN39_INTERNAL_8dabe82c_9_int4mm_cu_6587c1614cuda3std6ranges3__45__cpo4cendE:
	.zero		1
	.type		_ZN39_INTERNAL_8dabe82c_9_int4mm_cu_6587c1614cuda3std3__45__cpo4rendE,@object
	.size		_ZN39_INTERNAL_8dabe82c_9_int4mm_cu_6587c1614cuda3std3__45__cpo4rendE,(_ZN39_INTERNAL_8dabe82c_9_int4mm_cu_6587c1614cuda3std6ranges3__45__cpo4prevE - _ZN39_INTERNAL_8dabe82c_9_int4mm_cu_6587c1614cuda3std3__45__cpo4rendE)
_ZN39_INTERNAL_8dabe82c_9_int4mm_cu_6587c1614cuda3std3__45__cpo4rendE:
	.zero		1
	.type		_ZN39_INTERNAL_8dabe82c_9_int4mm_cu_6587c1614cuda3std6ranges3__45__cpo4prevE,@object
	.size		_ZN39_INTERNAL_8dabe82c_9_int4mm_cu_6587c1614cuda3std6ranges3__45__cpo4prevE,(_ZN39_INTERNAL_8dabe82c_9_int4mm_cu_6587c1614cuda3std6ranges3__45__cpo9iter_moveE - _ZN39_INTERNAL_8dabe82c_9_int4mm_cu_6587c1614cuda3std6ranges3__45__cpo4prevE)
_ZN39_INTERNAL_8dabe82c_9_int4mm_cu_6587c1614cuda3std6ranges3__45__cpo4prevE:
	.zero		1
	.type		_ZN39_INTERNAL_8dabe82c_9_int4mm_cu_6587c1614cuda3std6ranges3__45__cpo9iter_moveE,@object
	.size		_ZN39_INTERNAL_8dabe82c_9_int4mm_cu_6587c1614cuda3std6ranges3__45__cpo9iter_moveE,(.L_13 - _ZN39_INTERNAL_8dabe82c_9_int4mm_cu_6587c1614cuda3std6ranges3__45__cpo9iter_moveE)
_ZN39_INTERNAL_8dabe82c_9_int4mm_cu_6587c1614cuda3std6ranges3__45__cpo9iter_moveE:
	.zero		1
.L_13:


//--------------------- .nv.shared._ZN2at6native30tinygemm_m16n8k16_chunk_kernelINS0_10ALayout_RMILNS0_14KReductionTypeE0EEENS0_15BLayout_TC_int4ILi4ELi256EEES4_Li8ELi8EEEvPKvS8_S8_Pviiiiii --------------------------
	.section	.nv.shared._ZN2at6native30tinygemm_m16n8k16_chunk_kernelINS0_10ALayout_RMILNS0_14KReductionTypeE0EEENS0_15BLayout_TC_int4ILi4ELi256EEES4_Li8ELi8EEEvPKvS8_S8_Pviiiiii,"aw",@nobits
	.sectionflags	@""
	.align	16
.nv.shared._ZN2at6native30tinygemm_m16n8k16_chunk_kernelINS0_10ALayout_RMILNS0_14KReductionTypeE0EEENS0_15BLayout_TC_int4ILi4ELi256EEES4_Li8ELi8EEEvPKvS8_S8_Pviiiiii:
	.zero		5120


//--------------------- .nv.shared._ZN2at6native30tinygemm_m16n8k16_chunk_kernelINS0_10ALayout_RMILNS0_14KReductionTypeE0EEENS0_15BLayout_TC_int4ILi2ELi256EEES4_Li8ELi8EEEvPKvS8_S8_Pviiiiii --------------------------
	.section	.nv.shared._ZN2at6native30tinygemm_m16n8k16_chunk_kernelINS0_10ALayout_RMILNS0_14KReductionTypeE0EEENS0_15BLayout_TC_int4ILi2ELi256EEES4_Li8ELi8EEEvPKvS8_S8_Pviiiiii,"aw",@nobits
	.sectionflags	@""
	.align	16
.nv.shared._ZN2at6native30tinygemm_m16n8k16_chunk_kernelINS0_10ALayout_RMILNS0_14KReductionTypeE0EEENS0_15BLayout_TC_int4ILi2ELi256EEES4_Li8ELi8EEEvPKvS8_S8_Pviiiiii:
	.zero		5120


//--------------------- .nv.shared._ZN2at6native30tinygemm_m16n8k16_chunk_kernelINS0_10ALayout_RMILNS0_14KReductionTypeE0EEENS0_15BLayout_TC_int4ILi8ELi128EEES4_Li8ELi8EEEvPKvS8_S8_Pviiiiii --------------------------
	.section	.nv.shared._ZN2at6native30tinygemm_m16n8k16_chunk_kernelINS0_10ALayout_RMILNS0_14KReductionTypeE0EEENS0_15BLayout_TC_int4ILi8ELi128EEES4_Li8ELi8EEEvPKvS8_S8_Pviiiiii,"aw",@nobits
	.sectionflags	@""
	.align	16
.nv.shared._ZN2at6native30tinygemm_m16n8k16_chunk_kernelINS0_10ALayout_RMILNS0_14KReductionTypeE0EEENS0_15BLayout_TC_int4ILi8ELi128EEES4_Li8ELi8EEEvPKvS8_S8_Pviiiiii:
	.zero		5120


//--------------------- .nv.shared._ZN2at6native30tinygemm_m16n8k16_chunk_kernelINS0_10ALayout_RMILNS0_14KReductionTypeE0EEENS0_15BLayout_TC_int4ILi4ELi128EEES4_Li8ELi8EEEvPKvS8_S8_Pviiiiii --------------------------
	.section	.nv.shared._ZN2at6native30tinygemm_m16n8k16_chunk_kernelINS0_10ALayout_RMILNS0_14KReductionTypeE0EEENS0_15BLayout_TC_int4ILi4ELi128EEES4_Li8ELi8EEEvPKvS8_S8_Pviiiiii,"aw",@nobits
	.sectionflags	@""
	.align	16
.nv.shared._ZN2at6native30tinygemm_m16n8k16_chunk_kernelINS0_10ALayout_RMILNS0_14KReductionTypeE0EEENS0_15BLayout_TC_int4ILi4ELi128EEES4_Li8ELi8EEEvPKvS8_S8_Pviiiiii:
	.zero		5120


//--------------------- .nv.shared._ZN2at6native30tinygemm_m16n8k16_chunk_kernelINS0_10ALayout_RMILNS0_14KReductionTypeE0EEENS0_15BLayout_TC_int4ILi2ELi128EEES4_Li8ELi8EEEvPKvS8_S8_Pviiiiii --------------------------
	.section	.nv.shared._ZN2at6native30tinygemm_m16n8k16_chunk_kernelINS0_10ALayout_RMILNS0_14KReductionTypeE0EEENS0_15BLayout_TC_int4ILi2ELi128EEES4_Li8ELi8EEEvPKvS8_S8_Pviiiiii,"aw",@nobits
	.sectionflags	@""
	.align	16
.nv.shared._ZN2at6native30tinygemm_m16n8k16_chunk_kernelINS0_10ALayout_RMILNS0_14KReductionTypeE0EEENS0_15BLayout_TC_int4ILi2ELi128EEES4_Li8ELi8EEEvPKvS8_S8_Pviiiiii:
	.zero		5120


//--------------------- .nv.shared._ZN2at6native30tinygemm_m16n8k16_chunk_kernelINS0_10ALayout_RMILNS0_14KReductionTypeE0EEENS0_15BLayout_TC_int4ILi8ELi64EEES4_Li8ELi8EEEvPKvS8_S8_Pviiiiii --------------------------
	.section	.nv.shared._ZN2at6native30tinygemm_m16n8k16_chunk_kernelINS0_10ALayout_RMILNS0_14KReductionTypeE0EEENS0_15BLayout_TC_int4ILi8ELi64EEES4_Li8ELi8EEEvPKvS8_S8_Pviiiiii,"aw",@nobits
	.sectionflags	@""
	.align	16
.nv.shared._ZN2at6native30tinygemm_m16n8k16_chunk_kernelINS0_10ALayout_RMILNS0_14KReductionTypeE0EEENS0_15BLayout_TC_int4ILi8ELi64EEES4_Li8ELi8EEEvPKvS8_S8_Pviiiiii:
	.zero		5120


//--------------------- .nv.shared._ZN2at6native30tinygemm_m16n8k16_chunk_kernelINS0_10ALayout_RMILNS0_14KReductionTypeE0EEENS0_15BLayout_TC_int4ILi4ELi64EEES4_Li8ELi8EEEvPKvS8_S8_Pviiiiii --------------------------
	.section	.nv.shared._ZN2at6native30tinygemm_m16n8k16_chunk_kernelINS0_10ALayout_RMILNS0_14KReductionTypeE0EEENS0_15BLayout_TC_int4ILi4ELi64EEES4_Li8ELi8EEEvPKvS8_S8_Pviiiiii,"aw",@nobits
	.sectionflags	@""
	.align	16
.nv.shared._ZN2at6native30tinygemm_m16n8k16_chunk_kernelINS0_10ALayout_RMILNS0_14KReductionTypeE0EEENS0_15BLayout_TC_int4ILi4ELi64EEES4_Li8ELi8EEEvPKvS8_S8_Pviiiiii:
	.zero		5120


//--------------------- .nv.shared._ZN2at6native30tinygemm_m16n8k16_chunk_kernelINS0_10ALayout_RMILNS0_14KReductionTypeE0EEENS0_15BLayout_TC_int4ILi2ELi64EEES4_Li8ELi8EEEvPKvS8_S8_Pviiiiii --------------------------
	.section	.nv.shared._ZN2at6native30tinygemm_m16n8k16_chunk_kernelINS0_10ALayout_RMILNS0_14KReductionTypeE0EEENS0_15BLayout_TC_int4ILi2ELi64EEES4_Li8ELi8EEEvPKvS8_S8_Pviiiiii,"aw",@nobits
	.sectionflags	@""
	.align	16
.nv.shared._ZN2at6native30tinygemm_m16n8k16_chunk_kernelINS0_10ALayout_RMILNS0_14KReductionTypeE0EEENS0_15BLayout_TC_int4ILi2ELi64EEES4_Li8ELi8EEEvPKvS8_S8_Pviiiiii:
	.zero		5120


//--------------------- .nv.shared._ZN2at6native30tinygemm_m16n8k16_chunk_kernelINS0_10ALayout_RMILNS0_14KReductionTypeE0EEENS0_15BLayout_TC_int4ILi8ELi32EEES4_Li8ELi8EEEvPKvS8_S8_Pviiiiii --------------------------
	.section	.nv.shared._ZN2at6native30tinygemm_m16n8k16_chunk_kernelINS0_10ALayout_RMILNS0_14KReductionTypeE0EEENS0_15BLayout_TC_int4ILi8ELi32EEES4_Li8ELi8EEEvPKvS8_S8_Pviiiiii,"aw",@nobits
	.sectionflags	@""
	.align	16
.nv.shared._ZN2at6native30tinygemm_m16n8k16_chunk_kernelINS0_10ALayout_RMILNS0_14KReductionTypeE0EEENS0_15BLayout_TC_int4ILi8ELi32EEES4_Li8ELi8EEEvPKvS8_S8_Pviiiiii:
	.zero		5120


//--------------------- .nv.shared._ZN2at6native30tinygemm_m16n8k16_chunk_kernelINS0_10ALayout_RMILNS0_14KReductionTypeE0EEENS0_15BLayout_TC_int4ILi4ELi32EEES4_Li8ELi8EEEvPKvS8_S8_Pviiiiii --------------------------
	.section	.nv.shared._ZN2at6native30tinygemm_m16n8k16_chunk_kernelINS0_10ALayout_RMILNS0_14KReductionTypeE0EEENS0_15BLayout_TC_int4ILi4ELi32EEES4_Li8ELi8EEEvPKvS8_S8_Pviiiiii,"aw",@nobits
	.sectionflags	@""
	.align	16
.nv.shared._ZN2at6native30tinygemm_m16n8k16_chunk_kernelINS0_10ALayout_RMILNS0_14KReductionTypeE0EEENS0_15BLayout_TC_int4ILi4ELi32EEES4_Li8ELi8EEEvPKvS8_S8_Pviiiiii:
	.zero		5120


//--------------------- .nv.shared._ZN2at6native30tinygemm_m16n8k16_chunk_kernelINS0_10ALayout_RMILNS0_14KReductionTypeE0EEENS0_15BLayout_TC_int4ILi2ELi32EEES4_Li8ELi8EEEvPKvS8_S8_Pviiiiii --------------------------
	.section	.nv.shared._ZN2at6native30tinygemm_m16n8k16_chunk_kernelINS0_10ALayout_RMILNS0_14KReductionTypeE0EEENS0_15BLayout_TC_int4ILi2ELi32EEES4_Li8ELi8EEEvPKvS8_S8_Pviiiiii,"aw",@nobits
	.sectionflags	@""
	.align	16
.nv.shared._ZN2at6native30tinygemm_m16n8k16_chunk_kernelINS0_10ALayout_RMILNS0_14KReductionTypeE0EEENS0_15BLayout_TC_int4ILi2ELi32EEES4_Li8ELi8EEEvPKvS8_S8_Pviiiiii:
	.zero		5120


//--------------------- .nv.constant0._ZN2at6native30tinygemm_m16n8k16_chunk_kernelINS0_10ALayout_RMILNS0_14KReductionTypeE0EEENS0_15BLayout_TC_int4ILi8ELi256EEES4_Li8ELi8EEEvPKvS8_S8_Pviiiiii --------------------------
	.section	.nv.constant0._ZN2at6native30tinygemm_m16n8k16_chunk_kernelINS0_10ALayout_RMILNS0_14KReductionTypeE0EEENS0_15BLayout_TC_int4ILi8ELi256EEES4_Li8ELi8EEEvPKvS8_S8_Pviiiiii,"a",@progbits
	.sectionflags	@""
	.align	4
.nv.constant0._ZN2at6native30tinygemm_m16n8k16_chunk_kernelINS0_10ALayout_RMILNS0_14KReductionTypeE0EEENS0_15BLayout_TC_int4ILi8ELi256EEES4_Li8ELi8EEEvPKvS8_S8_Pviiiiii:
	.zero		952


//--------------------- .nv.constant0._ZN2at6native30tinygemm_m16n8k16_chunk_kernelINS0_10ALayout_RMILNS0_14KReductionTypeE0EEENS0_15BLayout_TC_int4ILi4ELi256EEES4_Li8ELi8EEEvPKvS8_S8_Pviiiiii --------------------------
	.section	.nv.constant0._ZN2at6native30tinygemm_m16n8k16_chunk_kernelINS0_10ALayout_RMILNS0_14KReductionTypeE0EEENS0_15BLayout_TC_int4ILi4ELi256EEES4_Li8ELi8EEEvPKvS8_S8_Pviiiiii,"a",@progbits
	.sectionflags	@""
	.align	4
.nv.constant0._ZN2at6native30tinygemm_m16n8k16_chunk_kernelINS0_10ALayout_RMILNS0_14KReductionTypeE0EEENS0_15BLayout_TC_int4ILi4ELi256EEES4_Li8ELi8EEEvPKvS8_S8_Pviiiiii:
	.zero		952


//--------------------- .nv.constant0._ZN2at6native30tinygemm_m16n8k16_chunk_kernelINS0_10ALayout_RMILNS0_14KReductionTypeE0EEENS0_15BLayout_TC_int4ILi2ELi256EEES4_Li8ELi8EEEvPKvS8_S8_Pviiiiii --------------------------
	.section	.nv.constant0._ZN2at6native30tinygemm_m16n8k16_chunk_kernelINS0_10ALayout_RMILNS0_14KReductionTypeE0EEENS0_15BLayout_TC_int4ILi2ELi256EEES4_Li8ELi8EEEvPKvS8_S8_Pviiiiii,"a",@progbits
	.sectionflags	@""
	.align	4
.nv.constant0._ZN2at6native30tinygemm_m16n8k16_chunk_kernelINS0_10ALayout_RMILNS0_14KReductionTypeE0EEENS0_15BLayout_TC_int4ILi2ELi256EEES4_Li8ELi8EEEvPKvS8_S8_Pviiiiii:
	.zero		952


//--------------------- .nv.constant0._ZN2at6native30tinygemm_m16n8k16_chunk_kernelINS0_10ALayout_RMILNS0_14KReductionTypeE0EEENS0_15BLayout_TC_int4ILi8ELi128EEES4_Li8ELi8EEEvPKvS8_S8_Pviiiiii --------------------------
	.section	.nv.constant0._ZN2at6native30tinygemm_m16n8k16_chunk_kernelINS0_10ALayout_RMILNS0_14KReductionTypeE0EEENS0_15BLayout_TC_int4ILi8ELi128EEES4_Li8ELi8EEEvPKvS8_S8_Pviiiiii,"a",@progbits
	.sectionflags	@""
	.align	4
.nv.constant0._ZN2at6native30tinygemm_m16n8k16_chunk_kernelINS0_10ALayout_RMILNS0_14KReductionTypeE0EEENS0_15BLayout_TC_int4ILi8ELi128EEES4_Li8ELi8EEEvPKvS8_S8_Pviiiiii:
	.zero		952


//--------------------- .nv.constant0._ZN2at6native30tinygemm_m16n8k16_chunk_kernelINS0_10ALayout_RMILNS0_14KReductionTypeE0EEENS0_15BLayout_TC_int4ILi4ELi128EEES4_Li8ELi8EEEvPKvS8_S8_Pviiiiii --------------------------
	.section	.nv.constant0._ZN2at6native30tinygemm_m16n8k16_chunk_kernelINS0_10ALayout_RMILNS0_14KReductionTypeE0EEENS0_15BLayout_TC_int4ILi4ELi128EEES4_Li8ELi8EEEvPKvS8_S8_Pviiiiii,"a",@progbits
	.sectionflags	@""
	.align	4
.nv.constant0._ZN2at6native30tinygemm_m16n8k16_chunk_kernelINS0_10ALayout_RMILNS0_14KReductionTypeE0EEENS0_15BLayout_TC_int4ILi4ELi128EEES4_Li8ELi8EEEvPKvS8_S8_Pviiiiii:
	.zero		952


//--------------------- .nv.constant0._ZN2at6native30tinygemm_m16n8k16_chunk_kernelINS0_10ALayout_RMILNS0_14KReductionTypeE0EEENS0_15BLayout_TC_int4ILi2ELi128EEES4_Li8ELi8EEEvPKvS8_S8_Pviiiiii --------------------------
	.section	.nv.constant0._ZN2at6native30tinygemm_m16n8k16_chunk_kernelINS0_10ALayout_RMILNS0_14KReductionTypeE0EEENS0_15BLayout_TC_int4ILi2ELi128EEES4_Li8ELi8EEEvPKvS8_S8_Pviiiiii,"a",@progbits
	.sectionflags	@""
	.align	4
.nv.constant0._ZN2at6native30tinygemm_m16n8k16_chunk_kernelINS0_10ALayout_RMILNS0_14KReductionTypeE0EEENS0_15BLayout_TC_int4ILi2ELi128EEES4_Li8ELi8EEEvPKvS8_S8_Pviiiiii:
	.zero		952


//--------------------- .nv.constant0._ZN2at6native30tinygemm_m16n8k16_chunk_kernelINS0_10ALayout_RMILNS0_14KReductionTypeE0EEENS0_15BLayout_TC_int4ILi8ELi64EEES4_Li8ELi8EEEvPKvS8_S8_Pviiiiii --------------------------
	.section	.nv.constant0._ZN2at6native30tinygemm_m16n8k16_chunk_kernelINS0_10ALayout_RMILNS0_14KReductionTypeE0EEENS0_15BLayout_TC_int4ILi8ELi64EEES4_Li8ELi8EEEvPKvS8_S8_Pviiiiii,"a",@progbits
	.sectionflags	@""
	.align	4
.nv.constant0._ZN2at6native30tinygemm_m16n8k16_chunk_kernelINS0_10ALayout_RMILNS0_14KReductionTypeE0EEENS0_15BLayout_TC_int4ILi8ELi64EEES4_Li8ELi8EEEvPKvS8_S8_Pviiiiii:
	.zero		952


//--------------------- .nv.constant0._ZN2at6native30tinygemm_m16n8k16_chunk_kernelINS0_10ALayout_RMILNS0_14KReductionTypeE0EEENS0_15BLayout_TC_int4ILi4ELi64EEES4_Li8ELi8EEEvPKvS8_S8_Pviiiiii --------------------------
	.section	.nv.constant0._ZN2at6native30tinygemm_m16n8k16_chunk_kernelINS0_10ALayout_RMILNS0_14KReductionTypeE0EEENS0_15BLayout_TC_int4ILi4ELi64EEES4_Li8ELi8EEEvPKvS8_S8_Pviiiiii,"a",@progbits
	.sectionflags	@""
	.align	4
.nv.constant0._ZN2at6native30tinygemm_m16n8k16_chunk_kernelINS0_10ALayout_RMILNS0_14KReductionTypeE0EEENS0_15BLayout_TC_int4ILi4ELi64EEES4_Li8ELi8EEEvPKvS8_S8_Pviiiiii:
	.zero		952


//--------------------- .nv.constant0._ZN2at6native30tinygemm_m16n8k16_chunk_kernelINS0_10ALayout_RMILNS0_14KReductionTypeE0EEENS0_15BLayout_TC_int4ILi2ELi64EEES4_Li8ELi8EEEvPKvS8_S8_Pviiiiii --------------------------
	.section	.nv.constant0._ZN2at6native30tinygemm_m16n8k16_chunk_kernelINS0_10ALayout_RMILNS0_14KReductionTypeE0EEENS0_15BLayout_TC_int4ILi2ELi64EEES4_Li8ELi8EEEvPKvS8_S8_Pviiiiii,"a",@progbits
	.sectionflags	@""
	.align	4
.nv.constant0._ZN2at6native30tinygemm_m16n8k16_chunk_kernelINS0_10ALayout_RMILNS0_14KReductionTypeE0EEENS0_15BLayout_TC_int4ILi2ELi64EEES4_Li8ELi8EEEvPKvS8_S8_Pviiiiii:
	.zero		952


//--------------------- .nv.constant0._ZN2at6native30tinygemm_m16n8k16_chunk_kernelINS0_10ALayout_RMILNS0_14KReductionTypeE0EEENS0_15BLayout_TC_int4ILi8ELi32EEES4_Li8ELi8EEEvPKvS8_S8_Pviiiiii --------------------------
	.section	.nv.constant0._ZN2at6native30tinygemm_m16n8k16_chunk_kernelINS0_10ALayout_RMILNS0_14KReductionTypeE0EEENS0_15BLayout_TC_int4ILi8ELi32EEES4_Li8ELi8EEEvPKvS8_S8_Pviiiiii,"a",@progbits
	.sectionflags	@""
	.align	4
.nv.constant0._ZN2at6native30tinygemm_m16n8k16_chunk_kernelINS0_10ALayout_RMILNS0_14KReductionTypeE0EEENS0_15BLayout_TC_int4ILi8ELi32EEES4_Li8ELi8EEEvPKvS8_S8_Pviiiiii:
	.zero		952


//--------------------- .nv.constant0._ZN2at6native30tinygemm_m16n8k16_chunk_kernelINS0_10ALayout_RMILNS0_14KReductionTypeE0EEENS0_15BLayout_TC_int4ILi4ELi32EEES4_Li8ELi8EEEvPKvS8_S8_Pviiiiii --------------------------
	.section	.nv.constant0._ZN2at6native30tinygemm_m16n8k16_chunk_kernelINS0_10ALayout_RMILNS0_14KReductionTypeE0EEENS0_15BLayout_TC_int4ILi4ELi32EEES4_Li8ELi8EEEvPKvS8_S8_Pviiiiii,"a",@progbits
	.sectionflags	@""
	.align	4
.nv.constant0._ZN2at6native30tinygemm_m16n8k16_chunk_kernelINS0_10ALayout_RMILNS0_14KReductionTypeE0EEENS0_15BLayout_TC_int4ILi4ELi32EEES4_Li8ELi8EEEvPKvS8_S8_Pviiiiii:
	.zero		952


//--------------------- .nv.constant0._ZN2at6native30tinygemm_m16n8k16_chunk_kernelINS0_10ALayout_RMILNS0_14KReductionTypeE0EEENS0_15BLayout_TC_int4ILi2ELi32EEES4_Li8ELi8EEEvPKvS8_S8_Pviiiiii --------------------------
	.section	.nv.constant0._ZN2at6native30tinygemm_m16n8k16_chunk_kernelINS0_10ALayout_RMILNS0_14KReductionTypeE0EEENS0_15BLayout_TC_int4ILi2ELi32EEES4_Li8ELi8EEEvPKvS8_S8_Pviiiiii,"a",@progbits
	.sectionflags	@""
	.align	4
.nv.constant0._ZN2at6native30tinygemm_m16n8k16_chunk_kernelINS0_10ALayout_RMILNS0_14KReductionTypeE0EEENS0_15BLayout_TC_int4ILi2ELi32EEES4_Li8ELi8EEEvPKvS8_S8_Pviiiiii:
	.zero		952


//--------------------- .nv.constant0._ZN2at6native31matrix_to_m16n8k16_Bint4_layoutILi8EEEvNS_27GenericPackedTensorAccessorIhLm2ENS_17RestrictPtrTraitsEiEENS2_IiLm4ES3_iEE --------------------------
	.section	.nv.constant0._ZN2at6native31matrix_to_m16n8k16_Bint4_layoutILi8EEEvNS_27GenericPackedTensorAccessorIhLm2ENS_17RestrictPtrTraitsEiEENS2_IiLm4ES3_iEE,"a",@progbits
	.sectionflags	@""
	.align	4
.nv.constant0._ZN2at6native31matrix_to_m16n8k16_Bint4_layoutILi8EEEvNS_27GenericPackedTensorAccessorIhLm2ENS_17RestrictPtrTraitsEiEENS2_IiLm4ES3_iEE:
	.zero		960


//--------------------- .nv.constant0._ZN2at6native31matrix_to_m16n8k16_Bint4_layoutILi4EEEvNS_27GenericPackedTensorAccessorIhLm2ENS_17RestrictPtrTraitsEiEENS2_IiLm4ES3_iEE --------------------------
	.section	.nv.constant0._ZN2at6native31matrix_to_m16n8k16_Bint4_layoutILi4EEEvNS_27GenericPackedTensorAccessorIhLm2ENS_17RestrictPtrTraitsEiEENS2_IiLm4ES3_iEE,"a",@progbits
	.sectionflags	@""
	.align	4
.nv.constant0._ZN2at6native31matrix_to_m16n8k16_Bint4_layoutILi4EEEvNS_27GenericPackedTensorAccessorIhLm2ENS_17RestrictPtrTraitsEiEENS2_IiLm4ES3_iEE:
	.zero		960


//--------------------- .nv.constant0._ZN2at6native31matrix_to_m16n8k16_Bint4_layoutILi2EEEvNS_27GenericPackedTensorAccessorIhLm2ENS_17RestrictPtrTraitsEiEENS2_IiLm4ES3_iEE --------------------------
	.section	.nv.constant0._ZN2at6native31matrix_to_m16n8k16_Bint4_layoutILi2EEEvNS_27GenericPackedTensorAccessorIhLm2ENS_17RestrictPtrTraitsEiEENS2_IiLm4ES3_iEE,"a",@progbits
	.sectionflags	@""
	.align	4
.nv.constant0._ZN2at6native31matrix_to_m16n8k16_Bint4_layoutILi2EEEvNS_27GenericPackedTensorAccessorIhLm2ENS_17RestrictPtrTraitsEiEENS2_IiLm4ES3_iEE:
	.zero		960


//--------------------- SYMBOLS --------------------------

	.type		.nv.reservedSmem.offset0,@object
	.size		.nv.reservedSmem.offset0,0x4
	.type		.nv.reservedSmem.cap,@object
	.size		.nv.reservedSmem.cap,0x4
